//
// Generated by NVIDIA NVVM Compiler
//
// Compiler Build ID: CL-36424714
// Cuda compilation tools, release 13.0, V13.0.88
// Based on NVVM 20.0.0
//

.version 9.0
.target sm_100
.address_size 64

	// .globl	_Z8kernel_1i
// _ZZ8kernel_1iE1s has been demoted
// _ZZ8kernel_2iE1s has been demoted
// _ZZ8kernel_3iE1s has been demoted
// _ZZ8kernel_4iE1s has been demoted
// _ZZ8kernel_5iE1s has been demoted
// _ZZ8kernel_6iE1s has been demoted
// _ZZ8kernel_7iE1s has been demoted
// _ZZ8kernel_8iE1s has been demoted
// _ZZ8kernel_9iE1s has been demoted
// _ZZ9kernel_10iE1s has been demoted
// _ZZ9kernel_11iE1s has been demoted
// _ZZ9kernel_12iE1s has been demoted
// _ZZ9kernel_13iE1s has been demoted
// _ZZ9kernel_14iE1s has been demoted
// _ZZ9kernel_15iE1s has been demoted
// _ZZ9kernel_16iE1s has been demoted
// _ZZ9kernel_17iE1s has been demoted
// _ZZ9kernel_18iE1s has been demoted
// _ZZ9kernel_19iE1s has been demoted
// _ZZ9kernel_20iE1s has been demoted
// _ZZ9kernel_21iE1s has been demoted
// _ZZ9kernel_22iE1s has been demoted
// _ZZ9kernel_23iE1s has been demoted
// _ZZ9kernel_24iE1s has been demoted
// _ZZ9kernel_25iE1s has been demoted
// _ZZ9kernel_26iE1s has been demoted
// _ZZ9kernel_27iE1s has been demoted
// _ZZ9kernel_28iE1s has been demoted
// _ZZ9kernel_29iE1s has been demoted
// _ZZ9kernel_30iE1s has been demoted
// _ZZ9kernel_31iE1s has been demoted
// _ZZ9kernel_32iE1s has been demoted
// _ZZ9kernel_33iE1s has been demoted
// _ZZ9kernel_34iE1s has been demoted
// _ZZ9kernel_35iE1s has been demoted
// _ZZ9kernel_36iE1s has been demoted
// _ZZ9kernel_37iE1s has been demoted
// _ZZ9kernel_38iE1s has been demoted
// _ZZ9kernel_39iE1s has been demoted
// _ZZ9kernel_40iE1s has been demoted
// _ZZ9kernel_41iE1s has been demoted
// _ZZ9kernel_42iE1s has been demoted
// _ZZ9kernel_43iE1s has been demoted
// _ZZ9kernel_44iE1s has been demoted
// _ZZ9kernel_45iE1s has been demoted
// _ZZ9kernel_46iE1s has been demoted
// _ZZ9kernel_47iE1s has been demoted
// _ZZ9kernel_48iE1s has been demoted
// _ZZ9kernel_49iE1s has been demoted
// _ZZ9kernel_50iE1s has been demoted
// _ZZ9kernel_51iE1s has been demoted
// _ZZ9kernel_52iE1s has been demoted
// _ZZ9kernel_53iE1s has been demoted
// _ZZ9kernel_54iE1s has been demoted
// _ZZ9kernel_55iE1s has been demoted
// _ZZ9kernel_56iE1s has been demoted
// _ZZ9kernel_57iE1s has been demoted
// _ZZ9kernel_58iE1s has been demoted
// _ZZ9kernel_59iE1s has been demoted
// _ZZ9kernel_60iE1s has been demoted
// _ZZ9kernel_61iE1s has been demoted
// _ZZ9kernel_62iE1s has been demoted
// _ZZ9kernel_63iE1s has been demoted
// _ZZ9kernel_64iE1s has been demoted
// _ZZ9kernel_65iE1s has been demoted
// _ZZ9kernel_66iE1s has been demoted
// _ZZ9kernel_67iE1s has been demoted
// _ZZ9kernel_68iE1s has been demoted
// _ZZ9kernel_69iE1s has been demoted
// _ZZ9kernel_70iE1s has been demoted
// _ZZ9kernel_71iE1s has been demoted
// _ZZ9kernel_72iE1s has been demoted
// _ZZ9kernel_73iE1s has been demoted
// _ZZ9kernel_74iE1s has been demoted
// _ZZ9kernel_75iE1s has been demoted
// _ZZ9kernel_76iE1s has been demoted
// _ZZ9kernel_77iE1s has been demoted
// _ZZ9kernel_78iE1s has been demoted
// _ZZ9kernel_79iE1s has been demoted
// _ZZ9kernel_80iE1s has been demoted
// _ZZ9kernel_81iE1s has been demoted
// _ZZ9kernel_82iE1s has been demoted
// _ZZ9kernel_83iE1s has been demoted
// _ZZ9kernel_84iE1s has been demoted
// _ZZ9kernel_85iE1s has been demoted
// _ZZ9kernel_86iE1s has been demoted
// _ZZ9kernel_87iE1s has been demoted
// _ZZ9kernel_88iE1s has been demoted
// _ZZ9kernel_89iE1s has been demoted
// _ZZ9kernel_90iE1s has been demoted
// _ZZ9kernel_91iE1s has been demoted
// _ZZ9kernel_92iE1s has been demoted
// _ZZ9kernel_93iE1s has been demoted
// _ZZ9kernel_94iE1s has been demoted
// _ZZ9kernel_95iE1s has been demoted
// _ZZ9kernel_96iE1s has been demoted
// _ZZ9kernel_97iE1s has been demoted
// _ZZ9kernel_98iE1s has been demoted
// _ZZ9kernel_99iE1s has been demoted
// _ZZ10kernel_100iE1s has been demoted
// _ZZ10kernel_101iE1s has been demoted
// _ZZ10kernel_102iE1s has been demoted
// _ZZ10kernel_103iE1s has been demoted
// _ZZ10kernel_104iE1s has been demoted
// _ZZ10kernel_105iE1s has been demoted
// _ZZ10kernel_106iE1s has been demoted
// _ZZ10kernel_107iE1s has been demoted
// _ZZ10kernel_108iE1s has been demoted
// _ZZ10kernel_109iE1s has been demoted
// _ZZ10kernel_110iE1s has been demoted
// _ZZ10kernel_111iE1s has been demoted
// _ZZ10kernel_112iE1s has been demoted
// _ZZ10kernel_113iE1s has been demoted
// _ZZ10kernel_114iE1s has been demoted
// _ZZ10kernel_115iE1s has been demoted
// _ZZ10kernel_116iE1s has been demoted
// _ZZ10kernel_117iE1s has been demoted
// _ZZ10kernel_118iE1s has been demoted
// _ZZ10kernel_119iE1s has been demoted
// _ZZ10kernel_120iE1s has been demoted
// _ZZ10kernel_121iE1s has been demoted
// _ZZ10kernel_122iE1s has been demoted
// _ZZ10kernel_123iE1s has been demoted
// _ZZ10kernel_124iE1s has been demoted
// _ZZ10kernel_125iE1s has been demoted
// _ZZ10kernel_126iE1s has been demoted
// _ZZ10kernel_127iE1s has been demoted
// _ZZ10kernel_128iE1s has been demoted

.visible .entry _Z8kernel_1i(
	.param .u32 _Z8kernel_1i_param_0
)
{
	.reg .pred 	%p<3>;
	.reg .b16 	%rs<10>;
	.reg .b32 	%r<9>;
	// demoted variable
	.shared .align 1 .b8 _ZZ8kernel_1iE1s[12288];
	ld.param.u32 	%r4, [_Z8kernel_1i_param_0];
	mov.u32 	%r5, %tid.x;
	mov.u32 	%r6, _ZZ8kernel_1iE1s;
	add.s32 	%r1, %r6, %r5;
	mov.b16 	%rs6, 0;
	st.shared.u8 	[%r1], %rs6;
	setp.lt.s32 	%p1, %r4, 1;
	@%p1 bra 	$L__BB0_5;
	cvt.u16.u32 	%rs1, %r4;
	shl.b16 	%rs8, %rs1, 1;
	add.s16 	%rs2, %rs8, %rs1;
	mov.b32 	%r8, 0;
	mov.b16 	%rs9, 0;
$L__BB0_2:
	add.s16 	%rs4, %rs9, %rs1;
	setp.eq.s32 	%p2, %r8, 44;
	@%p2 bra 	$L__BB0_4;
	add.s16 	%rs9, %rs4, %rs2;
	add.s32 	%r8, %r8, 4;
	bra.uni 	$L__BB0_2;
$L__BB0_4:
	st.shared.u8 	[%r1], %rs4;
$L__BB0_5:
	ret;

}
	// .globl	_Z8kernel_2i
.visible .entry _Z8kernel_2i(
	.param .u32 _Z8kernel_2i_param_0
)
{
	.reg .pred 	%p<3>;
	.reg .b16 	%rs<10>;
	.reg .b32 	%r<9>;
	// demoted variable
	.shared .align 1 .b8 _ZZ8kernel_2iE1s[34816];
	ld.param.u32 	%r4, [_Z8kernel_2i_param_0];
	mov.u32 	%r5, %tid.x;
	mov.u32 	%r6, _ZZ8kernel_2iE1s;
	add.s32 	%r1, %r6, %r5;
	mov.b16 	%rs6, 0;
	st.shared.u8 	[%r1], %rs6;
	setp.lt.s32 	%p1, %r4, 1;
	@%p1 bra 	$L__BB1_5;
	cvt.u16.u32 	%rs1, %r4;
	shl.b16 	%rs8, %rs1, 1;
	add.s16 	%rs2, %rs8, %rs1;
	mov.b32 	%r8, 0;
	mov.b16 	%rs9, 0;
$L__BB1_2:
	add.s16 	%rs4, %rs9, %rs1;
	setp.eq.s32 	%p2, %r8, 44;
	@%p2 bra 	$L__BB1_4;
	add.s16 	%rs9, %rs4, %rs2;
	add.s32 	%r8, %r8, 4;
	bra.uni 	$L__BB1_2;
$L__BB1_4:
	st.shared.u8 	[%r1], %rs4;
$L__BB1_5:
	ret;

}
	// .globl	_Z8kernel_3i
.visible .entry _Z8kernel_3i(
	.param .u32 _Z8kernel_3i_param_0
)
{
	.reg .pred 	%p<3>;
	.reg .b16 	%rs<10>;
	.reg .b32 	%r<9>;
	// demoted variable
	.shared .align 1 .b8 _ZZ8kernel_3iE1s[28672];
	ld.param.u32 	%r4, [_Z8kernel_3i_param_0];
	mov.u32 	%r5, %tid.x;
	mov.u32 	%r6, _ZZ8kernel_3iE1s;
	add.s32 	%r1, %r6, %r5;
	mov.b16 	%rs6, 0;
	st.shared.u8 	[%r1], %rs6;
	setp.lt.s32 	%p1, %r4, 1;
	@%p1 bra 	$L__BB2_5;
	cvt.u16.u32 	%rs1, %r4;
	shl.b16 	%rs8, %rs1, 1;
	add.s16 	%rs2, %rs8, %rs1;
	mov.b32 	%r8, 0;
	mov.b16 	%rs9, 0;
$L__BB2_2:
	add.s16 	%rs4, %rs9, %rs1;
	setp.eq.s32 	%p2, %r8, 44;
	@%p2 bra 	$L__BB2_4;
	add.s16 	%rs9, %rs4, %rs2;
	add.s32 	%r8, %r8, 4;
	bra.uni 	$L__BB2_2;
$L__BB2_4:
	st.shared.u8 	[%r1], %rs4;
$L__BB2_5:
	ret;

}
	// .globl	_Z8kernel_4i
.visible .entry _Z8kernel_4i(
	.param .u32 _Z8kernel_4i_param_0
)
{
	.reg .pred 	%p<3>;
	.reg .b16 	%rs<10>;
	.reg .b32 	%r<9>;
	// demoted variable
	.shared .align 1 .b8 _ZZ8kernel_4iE1s[26624];
	ld.param.u32 	%r4, [_Z8kernel_4i_param_0];
	mov.u32 	%r5, %tid.x;
	mov.u32 	%r6, _ZZ8kernel_4iE1s;
	add.s32 	%r1, %r6, %r5;
	mov.b16 	%rs6, 0;
	st.shared.u8 	[%r1], %rs6;
	setp.lt.s32 	%p1, %r4, 1;
	@%p1 bra 	$L__BB3_5;
	cvt.u16.u32 	%rs1, %r4;
	shl.b16 	%rs8, %rs1, 1;
	add.s16 	%rs2, %rs8, %rs1;
	mov.b32 	%r8, 0;
	mov.b16 	%rs9, 0;
$L__BB3_2:
	add.s16 	%rs4, %rs9, %rs1;
	setp.eq.s32 	%p2, %r8, 44;
	@%p2 bra 	$L__BB3_4;
	add.s16 	%rs9, %rs4, %rs2;
	add.s32 	%r8, %r8, 4;
	bra.uni 	$L__BB3_2;
$L__BB3_4:
	st.shared.u8 	[%r1], %rs4;
$L__BB3_5:
	ret;

}
	// .globl	_Z8kernel_5i
.visible .entry _Z8kernel_5i(
	.param .u32 _Z8kernel_5i_param_0
)
{
	.reg .pred 	%p<3>;
	.reg .b16 	%rs<10>;
	.reg .b32 	%r<9>;
	// demoted variable
	.shared .align 1 .b8 _ZZ8kernel_5iE1s[40960];
	ld.param.u32 	%r4, [_Z8kernel_5i_param_0];
	mov.u32 	%r5, %tid.x;
	mov.u32 	%r6, _ZZ8kernel_5iE1s;
	add.s32 	%r1, %r6, %r5;
	mov.b16 	%rs6, 0;
	st.shared.u8 	[%r1], %rs6;
	setp.lt.s32 	%p1, %r4, 1;
	@%p1 bra 	$L__BB4_5;
	cvt.u16.u32 	%rs1, %r4;
	shl.b16 	%rs8, %rs1, 1;
	add.s16 	%rs2, %rs8, %rs1;
	mov.b32 	%r8, 0;
	mov.b16 	%rs9, 0;
$L__BB4_2:
	add.s16 	%rs4, %rs9, %rs1;
	setp.eq.s32 	%p2, %r8, 44;
	@%p2 bra 	$L__BB4_4;
	add.s16 	%rs9, %rs4, %rs2;
	add.s32 	%r8, %r8, 4;
	bra.uni 	$L__BB4_2;
$L__BB4_4:
	st.shared.u8 	[%r1], %rs4;
$L__BB4_5:
	ret;

}
	// .globl	_Z8kernel_6i
.visible .entry _Z8kernel_6i(
	.param .u32 _Z8kernel_6i_param_0
)
{
	.reg .pred 	%p<3>;
	.reg .b16 	%rs<10>;
	.reg .b32 	%r<9>;
	// demoted variable
	.shared .align 1 .b8 _ZZ8kernel_6iE1s[25600];
	ld.param.u32 	%r4, [_Z8kernel_6i_param_0];
	mov.u32 	%r5, %tid.x;
	mov.u32 	%r6, _ZZ8kernel_6iE1s;
	add.s32 	%r1, %r6, %r5;
	mov.b16 	%rs6, 0;
	st.shared.u8 	[%r1], %rs6;
	setp.lt.s32 	%p1, %r4, 1;
	@%p1 bra 	$L__BB5_5;
	cvt.u16.u32 	%rs1, %r4;
	shl.b16 	%rs8, %rs1, 1;
	add.s16 	%rs2, %rs8, %rs1;
	mov.b32 	%r8, 0;
	mov.b16 	%rs9, 0;
$L__BB5_2:
	add.s16 	%rs4, %rs9, %rs1;
	setp.eq.s32 	%p2, %r8, 44;
	@%p2 bra 	$L__BB5_4;
	add.s16 	%rs9, %rs4, %rs2;
	add.s32 	%r8, %r8, 4;
	bra.uni 	$L__BB5_2;
$L__BB5_4:
	st.shared.u8 	[%r1], %rs4;
$L__BB5_5:
	ret;

}
	// .globl	_Z8kernel_7i
.visible .entry _Z8kernel_7i(
	.param .u32 _Z8kernel_7i_param_0
)
{
	.reg .pred 	%p<3>;
	.reg .b16 	%rs<10>;
	.reg .b32 	%r<9>;
	// demoted variable
	.shared .align 1 .b8 _ZZ8kernel_7iE1s[15360];
	ld.param.u32 	%r4, [_Z8kernel_7i_param_0];
	mov.u32 	%r5, %tid.x;
	mov.u32 	%r6, _ZZ8kernel_7iE1s;
	add.s32 	%r1, %r6, %r5;
	mov.b16 	%rs6, 0;
	st.shared.u8 	[%r1], %rs6;
	setp.lt.s32 	%p1, %r4, 1;
	@%p1 bra 	$L__BB6_5;
	cvt.u16.u32 	%rs1, %r4;
	shl.b16 	%rs8, %rs1, 1;
	add.s16 	%rs2, %rs8, %rs1;
	mov.b32 	%r8, 0;
	mov.b16 	%rs9, 0;
$L__BB6_2:
	add.s16 	%rs4, %rs9, %rs1;
	setp.eq.s32 	%p2, %r8, 44;
	@%p2 bra 	$L__BB6_4;
	add.s16 	%rs9, %rs4, %rs2;
	add.s32 	%r8, %r8, 4;
	bra.uni 	$L__BB6_2;
$L__BB6_4:
	st.shared.u8 	[%r1], %rs4;
$L__BB6_5:
	ret;

}
	// .globl	_Z8kernel_8i
.visible .entry _Z8kernel_8i(
	.param .u32 _Z8kernel_8i_param_0
)
{
	.reg .pred 	%p<3>;
	.reg .b16 	%rs<10>;
	.reg .b32 	%r<9>;
	// demoted variable
	.shared .align 1 .b8 _ZZ8kernel_8iE1s[27648];
	ld.param.u32 	%r4, [_Z8kernel_8i_param_0];
	mov.u32 	%r5, %tid.x;
	mov.u32 	%r6, _ZZ8kernel_8iE1s;
	add.s32 	%r1, %r6, %r5;
	mov.b16 	%rs6, 0;
	st.shared.u8 	[%r1], %rs6;
	setp.lt.s32 	%p1, %r4, 1;
	@%p1 bra 	$L__BB7_5;
	cvt.u16.u32 	%rs1, %r4;
	shl.b16 	%rs8, %rs1, 1;
	add.s16 	%rs2, %rs8, %rs1;
	mov.b32 	%r8, 0;
	mov.b16 	%rs9, 0;
$L__BB7_2:
	add.s16 	%rs4, %rs9, %rs1;
	setp.eq.s32 	%p2, %r8, 44;
	@%p2 bra 	$L__BB7_4;
	add.s16 	%rs9, %rs4, %rs2;
	add.s32 	%r8, %r8, 4;
	bra.uni 	$L__BB7_2;
$L__BB7_4:
	st.shared.u8 	[%r1], %rs4;
$L__BB7_5:
	ret;

}
	// .globl	_Z8kernel_9i
.visible .entry _Z8kernel_9i(
	.param .u32 _Z8kernel_9i_param_0
)
{
	.reg .pred 	%p<3>;
	.reg .b16 	%rs<10>;
	.reg .b32 	%r<9>;
	// demoted variable
	.shared .align 1 .b8 _ZZ8kernel_9iE1s[24576];
	ld.param.u32 	%r4, [_Z8kernel_9i_param_0];
	mov.u32 	%r5, %tid.x;
	mov.u32 	%r6, _ZZ8kernel_9iE1s;
	add.s32 	%r1, %r6, %r5;
	mov.b16 	%rs6, 0;
	st.shared.u8 	[%r1], %rs6;
	setp.lt.s32 	%p1, %r4, 1;
	@%p1 bra 	$L__BB8_5;
	cvt.u16.u32 	%rs1, %r4;
	shl.b16 	%rs8, %rs1, 1;
	add.s16 	%rs2, %rs8, %rs1;
	mov.b32 	%r8, 0;
	mov.b16 	%rs9, 0;
$L__BB8_2:
	add.s16 	%rs4, %rs9, %rs1;
	setp.eq.s32 	%p2, %r8, 44;
	@%p2 bra 	$L__BB8_4;
	add.s16 	%rs9, %rs4, %rs2;
	add.s32 	%r8, %r8, 4;
	bra.uni 	$L__BB8_2;
$L__BB8_4:
	st.shared.u8 	[%r1], %rs4;
$L__BB8_5:
	ret;

}
	// .globl	_Z9kernel_10i
.visible .entry _Z9kernel_10i(
	.param .u32 _Z9kernel_10i_param_0
)
{
	.reg .pred 	%p<3>;
	.reg .b16 	%rs<10>;
	.reg .b32 	%r<9>;
	// demoted variable
	.shared .align 1 .b8 _ZZ9kernel_10iE1s[4096];
	ld.param.u32 	%r4, [_Z9kernel_10i_param_0];
	mov.u32 	%r5, %tid.x;
	mov.u32 	%r6, _ZZ9kernel_10iE1s;
	add.s32 	%r1, %r6, %r5;
	mov.b16 	%rs6, 0;
	st.shared.u8 	[%r1], %rs6;
	setp.lt.s32 	%p1, %r4, 1;
	@%p1 bra 	$L__BB9_5;
	cvt.u16.u32 	%rs1, %r4;
	shl.b16 	%rs8, %rs1, 1;
	add.s16 	%rs2, %rs8, %rs1;
	mov.b32 	%r8, 0;
	mov.b16 	%rs9, 0;
$L__BB9_2:
	add.s16 	%rs4, %rs9, %rs1;
	setp.eq.s32 	%p2, %r8, 44;
	@%p2 bra 	$L__BB9_4;
	add.s16 	%rs9, %rs4, %rs2;
	add.s32 	%r8, %r8, 4;
	bra.uni 	$L__BB9_2;
$L__BB9_4:
	st.shared.u8 	[%r1], %rs4;
$L__BB9_5:
	ret;

}
	// .globl	_Z9kernel_11i
.visible .entry _Z9kernel_11i(
	.param .u32 _Z9kernel_11i_param_0
)
{
	.reg .pred 	%p<3>;
	.reg .b16 	%rs<10>;
	.reg .b32 	%r<9>;
	// demoted variable
	.shared .align 1 .b8 _ZZ9kernel_11iE1s[33792];
	ld.param.u32 	%r4, [_Z9kernel_11i_param_0];
	mov.u32 	%r5, %tid.x;
	mov.u32 	%r6, _ZZ9kernel_11iE1s;
	add.s32 	%r1, %r6, %r5;
	mov.b16 	%rs6, 0;
	st.shared.u8 	[%r1], %rs6;
	setp.lt.s32 	%p1, %r4, 1;
	@%p1 bra 	$L__BB10_5;
	cvt.u16.u32 	%rs1, %r4;
	shl.b16 	%rs8, %rs1, 1;
	add.s16 	%rs2, %rs8, %rs1;
	mov.b32 	%r8, 0;
	mov.b16 	%rs9, 0;
$L__BB10_2:
	add.s16 	%rs4, %rs9, %rs1;
	setp.eq.s32 	%p2, %r8, 44;
	@%p2 bra 	$L__BB10_4;
	add.s16 	%rs9, %rs4, %rs2;
	add.s32 	%r8, %r8, 4;
	bra.uni 	$L__BB10_2;
$L__BB10_4:
	st.shared.u8 	[%r1], %rs4;
$L__BB10_5:
	ret;

}
	// .globl	_Z9kernel_12i
.visible .entry _Z9kernel_12i(
	.param .u32 _Z9kernel_12i_param_0
)
{
	.reg .pred 	%p<3>;
	.reg .b16 	%rs<10>;
	.reg .b32 	%r<9>;
	// demoted variable
	.shared .align 1 .b8 _ZZ9kernel_12iE1s[4096];
	ld.param.u32 	%r4, [_Z9kernel_12i_param_0];
	mov.u32 	%r5, %tid.x;
	mov.u32 	%r6, _ZZ9kernel_12iE1s;
	add.s32 	%r1, %r6, %r5;
	mov.b16 	%rs6, 0;
	st.shared.u8 	[%r1], %rs6;
	setp.lt.s32 	%p1, %r4, 1;
	@%p1 bra 	$L__BB11_5;
	cvt.u16.u32 	%rs1, %r4;
	shl.b16 	%rs8, %rs1, 1;
	add.s16 	%rs2, %rs8, %rs1;
	mov.b32 	%r8, 0;
	mov.b16 	%rs9, 0;
$L__BB11_2:
	add.s16 	%rs4, %rs9, %rs1;
	setp.eq.s32 	%p2, %r8, 44;
	@%p2 bra 	$L__BB11_4;
	add.s16 	%rs9, %rs4, %rs2;
	add.s32 	%r8, %r8, 4;
	bra.uni 	$L__BB11_2;
$L__BB11_4:
	st.shared.u8 	[%r1], %rs4;
$L__BB11_5:
	ret;

}
	// .globl	_Z9kernel_13i
.visible .entry _Z9kernel_13i(
	.param .u32 _Z9kernel_13i_param_0
)
{
	.reg .pred 	%p<3>;
	.reg .b16 	%rs<10>;
	.reg .b32 	%r<9>;
	// demoted variable
	.shared .align 1 .b8 _ZZ9kernel_13iE1s[25600];
	ld.param.u32 	%r4, [_Z9kernel_13i_param_0];
	mov.u32 	%r5, %tid.x;
	mov.u32 	%r6, _ZZ9kernel_13iE1s;
	add.s32 	%r1, %r6, %r5;
	mov.b16 	%rs6, 0;
	st.shared.u8 	[%r1], %rs6;
	setp.lt.s32 	%p1, %r4, 1;
	@%p1 bra 	$L__BB12_5;
	cvt.u16.u32 	%rs1, %r4;
	shl.b16 	%rs8, %rs1, 1;
	add.s16 	%rs2, %rs8, %rs1;
	mov.b32 	%r8, 0;
	mov.b16 	%rs9, 0;
$L__BB12_2:
	add.s16 	%rs4, %rs9, %rs1;
	setp.eq.s32 	%p2, %r8, 44;
	@%p2 bra 	$L__BB12_4;
	add.s16 	%rs9, %rs4, %rs2;
	add.s32 	%r8, %r8, 4;
	bra.uni 	$L__BB12_2;
$L__BB12_4:
	st.shared.u8 	[%r1], %rs4;
$L__BB12_5:
	ret;

}
	// .globl	_Z9kernel_14i
.visible .entry _Z9kernel_14i(
	.param .u32 _Z9kernel_14i_param_0
)
{
	.reg .pred 	%p<3>;
	.reg .b16 	%rs<10>;
	.reg .b32 	%r<9>;
	// demoted variable
	.shared .align 1 .b8 _ZZ9kernel_14iE1s[20480];
	ld.param.u32 	%r4, [_Z9kernel_14i_param_0];
	mov.u32 	%r5, %tid.x;
	mov.u32 	%r6, _ZZ9kernel_14iE1s;
	add.s32 	%r1, %r6, %r5;
	mov.b16 	%rs6, 0;
	st.shared.u8 	[%r1], %rs6;
	setp.lt.s32 	%p1, %r4, 1;
	@%p1 bra 	$L__BB13_5;
	cvt.u16.u32 	%rs1, %r4;
	shl.b16 	%rs8, %rs1, 1;
	add.s16 	%rs2, %rs8, %rs1;
	mov.b32 	%r8, 0;
	mov.b16 	%rs9, 0;
$L__BB13_2:
	add.s16 	%rs4, %rs9, %rs1;
	setp.eq.s32 	%p2, %r8, 44;
	@%p2 bra 	$L__BB13_4;
	add.s16 	%rs9, %rs4, %rs2;
	add.s32 	%r8, %r8, 4;
	bra.uni 	$L__BB13_2;
$L__BB13_4:
	st.shared.u8 	[%r1], %rs4;
$L__BB13_5:
	ret;

}
	// .globl	_Z9kernel_15i
.visible .entry _Z9kernel_15i(
	.param .u32 _Z9kernel_15i_param_0
)
{
	.reg .pred 	%p<3>;
	.reg .b16 	%rs<10>;
	.reg .b32 	%r<9>;
	// demoted variable
	.shared .align 1 .b8 _ZZ9kernel_15iE1s[15360];
	ld.param.u32 	%r4, [_Z9kernel_15i_param_0];
	mov.u32 	%r5, %tid.x;
	mov.u32 	%r6, _ZZ9kernel_15iE1s;
	add.s32 	%r1, %r6, %r5;
	mov.b16 	%rs6, 0;
	st.shared.u8 	[%r1], %rs6;
	setp.lt.s32 	%p1, %r4, 1;
	@%p1 bra 	$L__BB14_5;
	cvt.u16.u32 	%rs1, %r4;
	shl.b16 	%rs8, %rs1, 1;
	add.s16 	%rs2, %rs8, %rs1;
	mov.b32 	%r8, 0;
	mov.b16 	%rs9, 0;
$L__BB14_2:
	add.s16 	%rs4, %rs9, %rs1;
	setp.eq.s32 	%p2, %r8, 44;
	@%p2 bra 	$L__BB14_4;
	add.s16 	%rs9, %rs4, %rs2;
	add.s32 	%r8, %r8, 4;
	bra.uni 	$L__BB14_2;
$L__BB14_4:
	st.shared.u8 	[%r1], %rs4;
$L__BB14_5:
	ret;

}
	// .globl	_Z9kernel_16i
.visible .entry _Z9kernel_16i(
	.param .u32 _Z9kernel_16i_param_0
)
{
	.reg .pred 	%p<3>;
	.reg .b16 	%rs<10>;
	.reg .b32 	%r<9>;
	// demoted variable
	.shared .align 1 .b8 _ZZ9kernel_16iE1s[13312];
	ld.param.u32 	%r4, [_Z9kernel_16i_param_0];
	mov.u32 	%r5, %tid.x;
	mov.u32 	%r6, _ZZ9kernel_16iE1s;
	add.s32 	%r1, %r6, %r5;
	mov.b16 	%rs6, 0;
	st.shared.u8 	[%r1], %rs6;
	setp.lt.s32 	%p1, %r4, 1;
	@%p1 bra 	$L__BB15_5;
	cvt.u16.u32 	%rs1, %r4;
	shl.b16 	%rs8, %rs1, 1;
	add.s16 	%rs2, %rs8, %rs1;
	mov.b32 	%r8, 0;
	mov.b16 	%rs9, 0;
$L__BB15_2:
	add.s16 	%rs4, %rs9, %rs1;
	setp.eq.s32 	%p2, %r8, 44;
	@%p2 bra 	$L__BB15_4;
	add.s16 	%rs9, %rs4, %rs2;
	add.s32 	%r8, %r8, 4;
	bra.uni 	$L__BB15_2;
$L__BB15_4:
	st.shared.u8 	[%r1], %rs4;
$L__BB15_5:
	ret;

}
	// .globl	_Z9kernel_17i
.visible .entry _Z9kernel_17i(
	.param .u32 _Z9kernel_17i_param_0
)
{
	.reg .pred 	%p<3>;
	.reg .b16 	%rs<10>;
	.reg .b32 	%r<9>;
	// demoted variable
	.shared .align 1 .b8 _ZZ9kernel_17iE1s[36864];
	ld.param.u32 	%r4, [_Z9kernel_17i_param_0];
	mov.u32 	%r5, %tid.x;
	mov.u32 	%r6, _ZZ9kernel_17iE1s;
	add.s32 	%r1, %r6, %r5;
	mov.b16 	%rs6, 0;
	st.shared.u8 	[%r1], %rs6;
	setp.lt.s32 	%p1, %r4, 1;
	@%p1 bra 	$L__BB16_5;
	cvt.u16.u32 	%rs1, %r4;
	shl.b16 	%rs8, %rs1, 1;
	add.s16 	%rs2, %rs8, %rs1;
	mov.b32 	%r8, 0;
	mov.b16 	%rs9, 0;
$L__BB16_2:
	add.s16 	%rs4, %rs9, %rs1;
	setp.eq.s32 	%p2, %r8, 44;
	@%p2 bra 	$L__BB16_4;
	add.s16 	%rs9, %rs4, %rs2;
	add.s32 	%r8, %r8, 4;
	bra.uni 	$L__BB16_2;
$L__BB16_4:
	st.shared.u8 	[%r1], %rs4;
$L__BB16_5:
	ret;

}
	// .globl	_Z9kernel_18i
.visible .entry _Z9kernel_18i(
	.param .u32 _Z9kernel_18i_param_0
)
{
	.reg .pred 	%p<3>;
	.reg .b16 	%rs<10>;
	.reg .b32 	%r<9>;
	// demoted variable
	.shared .align 1 .b8 _ZZ9kernel_18iE1s[12288];
	ld.param.u32 	%r4, [_Z9kernel_18i_param_0];
	mov.u32 	%r5, %tid.x;
	mov.u32 	%r6, _ZZ9kernel_18iE1s;
	add.s32 	%r1, %r6, %r5;
	mov.b16 	%rs6, 0;
	st.shared.u8 	[%r1], %rs6;
	setp.lt.s32 	%p1, %r4, 1;
	@%p1 bra 	$L__BB17_5;
	cvt.u16.u32 	%rs1, %r4;
	shl.b16 	%rs8, %rs1, 1;
	add.s16 	%rs2, %rs8, %rs1;
	mov.b32 	%r8, 0;
	mov.b16 	%rs9, 0;
$L__BB17_2:
	add.s16 	%rs4, %rs9, %rs1;
	setp.eq.s32 	%p2, %r8, 44;
	@%p2 bra 	$L__BB17_4;
	add.s16 	%rs9, %rs4, %rs2;
	add.s32 	%r8, %r8, 4;
	bra.uni 	$L__BB17_2;
$L__BB17_4:
	st.shared.u8 	[%r1], %rs4;
$L__BB17_5:
	ret;

}
	// .globl	_Z9kernel_19i
.visible .entry _Z9kernel_19i(
	.param .u32 _Z9kernel_19i_param_0
)
{
	.reg .pred 	%p<3>;
	.reg .b16 	%rs<10>;
	.reg .b32 	%r<9>;
	// demoted variable
	.shared .align 1 .b8 _ZZ9kernel_19iE1s[25600];
	ld.param.u32 	%r4, [_Z9kernel_19i_param_0];
	mov.u32 	%r5, %tid.x;
	mov.u32 	%r6, _ZZ9kernel_19iE1s;
	add.s32 	%r1, %r6, %r5;
	mov.b16 	%rs6, 0;
	st.shared.u8 	[%r1], %rs6;
	setp.lt.s32 	%p1, %r4, 1;
	@%p1 bra 	$L__BB18_5;
	cvt.u16.u32 	%rs1, %r4;
	shl.b16 	%rs8, %rs1, 1;
	add.s16 	%rs2, %rs8, %rs1;
	mov.b32 	%r8, 0;
	mov.b16 	%rs9, 0;
$L__BB18_2:
	add.s16 	%rs4, %rs9, %rs1;
	setp.eq.s32 	%p2, %r8, 44;
	@%p2 bra 	$L__BB18_4;
	add.s16 	%rs9, %rs4, %rs2;
	add.s32 	%r8, %r8, 4;
	bra.uni 	$L__BB18_2;
$L__BB18_4:
	st.shared.u8 	[%r1], %rs4;
$L__BB18_5:
	ret;

}
	// .globl	_Z9kernel_20i
.visible .entry _Z9kernel_20i(
	.param .u32 _Z9kernel_20i_param_0
)
{
	.reg .pred 	%p<3>;
	.reg .b16 	%rs<10>;
	.reg .b32 	%r<9>;
	// demoted variable
	.shared .align 1 .b8 _ZZ9kernel_20iE1s[39936];
	ld.param.u32 	%r4, [_Z9kernel_20i_param_0];
	mov.u32 	%r5, %tid.x;
	mov.u32 	%r6, _ZZ9kernel_20iE1s;
	add.s32 	%r1, %r6, %r5;
	mov.b16 	%rs6, 0;
	st.shared.u8 	[%r1], %rs6;
	setp.lt.s32 	%p1, %r4, 1;
	@%p1 bra 	$L__BB19_5;
	cvt.u16.u32 	%rs1, %r4;
	shl.b16 	%rs8, %rs1, 1;
	add.s16 	%rs2, %rs8, %rs1;
	mov.b32 	%r8, 0;
	mov.b16 	%rs9, 0;
$L__BB19_2:
	add.s16 	%rs4, %rs9, %rs1;
	setp.eq.s32 	%p2, %r8, 44;
	@%p2 bra 	$L__BB19_4;
	add.s16 	%rs9, %rs4, %rs2;
	add.s32 	%r8, %r8, 4;
	bra.uni 	$L__BB19_2;
$L__BB19_4:
	st.shared.u8 	[%r1], %rs4;
$L__BB19_5:
	ret;

}
	// .globl	_Z9kernel_21i
.visible .entry _Z9kernel_21i(
	.param .u32 _Z9kernel_21i_param_0
)
{
	.reg .pred 	%p<3>;
	.reg .b16 	%rs<10>;
	.reg .b32 	%r<9>;
	// demoted variable
	.shared .align 1 .b8 _ZZ9kernel_21iE1s[23552];
	ld.param.u32 	%r4, [_Z9kernel_21i_param_0];
	mov.u32 	%r5, %tid.x;
	mov.u32 	%r6, _ZZ9kernel_21iE1s;
	add.s32 	%r1, %r6, %r5;
	mov.b16 	%rs6, 0;
	st.shared.u8 	[%r1], %rs6;
	setp.lt.s32 	%p1, %r4, 1;
	@%p1 bra 	$L__BB20_5;
	cvt.u16.u32 	%rs1, %r4;
	shl.b16 	%rs8, %rs1, 1;
	add.s16 	%rs2, %rs8, %rs1;
	mov.b32 	%r8, 0;
	mov.b16 	%rs9, 0;
$L__BB20_2:
	add.s16 	%rs4, %rs9, %rs1;
	setp.eq.s32 	%p2, %r8, 44;
	@%p2 bra 	$L__BB20_4;
	add.s16 	%rs9, %rs4, %rs2;
	add.s32 	%r8, %r8, 4;
	bra.uni 	$L__BB20_2;
$L__BB20_4:
	st.shared.u8 	[%r1], %rs4;
$L__BB20_5:
	ret;

}
	// .globl	_Z9kernel_22i
.visible .entry _Z9kernel_22i(
	.param .u32 _Z9kernel_22i_param_0
)
{
	.reg .pred 	%p<3>;
	.reg .b16 	%rs<10>;
	.reg .b32 	%r<9>;
	// demoted variable
	.shared .align 1 .b8 _ZZ9kernel_22iE1s[1024];
	ld.param.u32 	%r4, [_Z9kernel_22i_param_0];
	mov.u32 	%r5, %tid.x;
	mov.u32 	%r6, _ZZ9kernel_22iE1s;
	add.s32 	%r1, %r6, %r5;
	mov.b16 	%rs6, 0;
	st.shared.u8 	[%r1], %rs6;
	setp.lt.s32 	%p1, %r4, 1;
	@%p1 bra 	$L__BB21_5;
	cvt.u16.u32 	%rs1, %r4;
	shl.b16 	%rs8, %rs1, 1;
	add.s16 	%rs2, %rs8, %rs1;
	mov.b32 	%r8, 0;
	mov.b16 	%rs9, 0;
$L__BB21_2:
	add.s16 	%rs4, %rs9, %rs1;
	setp.eq.s32 	%p2, %r8, 44;
	@%p2 bra 	$L__BB21_4;
	add.s16 	%rs9, %rs4, %rs2;
	add.s32 	%r8, %r8, 4;
	bra.uni 	$L__BB21_2;
$L__BB21_4:
	st.shared.u8 	[%r1], %rs4;
$L__BB21_5:
	ret;

}
	// .globl	_Z9kernel_23i
.visible .entry _Z9kernel_23i(
	.param .u32 _Z9kernel_23i_param_0
)
{
	.reg .pred 	%p<3>;
	.reg .b16 	%rs<10>;
	.reg .b32 	%r<9>;
	// demoted variable
	.shared .align 1 .b8 _ZZ9kernel_23iE1s[21504];
	ld.param.u32 	%r4, [_Z9kernel_23i_param_0];
	mov.u32 	%r5, %tid.x;
	mov.u32 	%r6, _ZZ9kernel_23iE1s;
	add.s32 	%r1, %r6, %r5;
	mov.b16 	%rs6, 0;
	st.shared.u8 	[%r1], %rs6;
	setp.lt.s32 	%p1, %r4, 1;
	@%p1 bra 	$L__BB22_5;
	cvt.u16.u32 	%rs1, %r4;
	shl.b16 	%rs8, %rs1, 1;
	add.s16 	%rs2, %rs8, %rs1;
	mov.b32 	%r8, 0;
	mov.b16 	%rs9, 0;
$L__BB22_2:
	add.s16 	%rs4, %rs9, %rs1;
	setp.eq.s32 	%p2, %r8, 44;
	@%p2 bra 	$L__BB22_4;
	add.s16 	%rs9, %rs4, %rs2;
	add.s32 	%r8, %r8, 4;
	bra.uni 	$L__BB22_2;
$L__BB22_4:
	st.shared.u8 	[%r1], %rs4;
$L__BB22_5:
	ret;

}
	// .globl	_Z9kernel_24i
.visible .entry _Z9kernel_24i(
	.param .u32 _Z9kernel_24i_param_0
)
{
	.reg .pred 	%p<3>;
	.reg .b16 	%rs<10>;
	.reg .b32 	%r<9>;
	// demoted variable
	.shared .align 1 .b8 _ZZ9kernel_24iE1s[26624];
	ld.param.u32 	%r4, [_Z9kernel_24i_param_0];
	mov.u32 	%r5, %tid.x;
	mov.u32 	%r6, _ZZ9kernel_24iE1s;
	add.s32 	%r1, %r6, %r5;
	mov.b16 	%rs6, 0;
	st.shared.u8 	[%r1], %rs6;
	setp.lt.s32 	%p1, %r4, 1;
	@%p1 bra 	$L__BB23_5;
	cvt.u16.u32 	%rs1, %r4;
	shl.b16 	%rs8, %rs1, 1;
	add.s16 	%rs2, %rs8, %rs1;
	mov.b32 	%r8, 0;
	mov.b16 	%rs9, 0;
$L__BB23_2:
	add.s16 	%rs4, %rs9, %rs1;
	setp.eq.s32 	%p2, %r8, 44;
	@%p2 bra 	$L__BB23_4;
	add.s16 	%rs9, %rs4, %rs2;
	add.s32 	%r8, %r8, 4;
	bra.uni 	$L__BB23_2;
$L__BB23_4:
	st.shared.u8 	[%r1], %rs4;
$L__BB23_5:
	ret;

}
	// .globl	_Z9kernel_25i
.visible .entry _Z9kernel_25i(
	.param .u32 _Z9kernel_25i_param_0
)
{
	.reg .pred 	%p<3>;
	.reg .b16 	%rs<10>;
	.reg .b32 	%r<9>;
	// demoted variable
	.shared .align 1 .b8 _ZZ9kernel_25iE1s[19456];
	ld.param.u32 	%r4, [_Z9kernel_25i_param_0];
	mov.u32 	%r5, %tid.x;
	mov.u32 	%r6, _ZZ9kernel_25iE1s;
	add.s32 	%r1, %r6, %r5;
	mov.b16 	%rs6, 0;
	st.shared.u8 	[%r1], %rs6;
	setp.lt.s32 	%p1, %r4, 1;
	@%p1 bra 	$L__BB24_5;
	cvt.u16.u32 	%rs1, %r4;
	shl.b16 	%rs8, %rs1, 1;
	add.s16 	%rs2, %rs8, %rs1;
	mov.b32 	%r8, 0;
	mov.b16 	%rs9, 0;
$L__BB24_2:
	add.s16 	%rs4, %rs9, %rs1;
	setp.eq.s32 	%p2, %r8, 44;
	@%p2 bra 	$L__BB24_4;
	add.s16 	%rs9, %rs4, %rs2;
	add.s32 	%r8, %r8, 4;
	bra.uni 	$L__BB24_2;
$L__BB24_4:
	st.shared.u8 	[%r1], %rs4;
$L__BB24_5:
	ret;

}
	// .globl	_Z9kernel_26i
.visible .entry _Z9kernel_26i(
	.param .u32 _Z9kernel_26i_param_0
)
{
	.reg .pred 	%p<3>;
	.reg .b16 	%rs<10>;
	.reg .b32 	%r<9>;
	// demoted variable
	.shared .align 1 .b8 _ZZ9kernel_26iE1s[6144];
	ld.param.u32 	%r4, [_Z9kernel_26i_param_0];
	mov.u32 	%r5, %tid.x;
	mov.u32 	%r6, _ZZ9kernel_26iE1s;
	add.s32 	%r1, %r6, %r5;
	mov.b16 	%rs6, 0;
	st.shared.u8 	[%r1], %rs6;
	setp.lt.s32 	%p1, %r4, 1;
	@%p1 bra 	$L__BB25_5;
	cvt.u16.u32 	%rs1, %r4;
	shl.b16 	%rs8, %rs1, 1;
	add.s16 	%rs2, %rs8, %rs1;
	mov.b32 	%r8, 0;
	mov.b16 	%rs9, 0;
$L__BB25_2:
	add.s16 	%rs4, %rs9, %rs1;
	setp.eq.s32 	%p2, %r8, 44;
	@%p2 bra 	$L__BB25_4;
	add.s16 	%rs9, %rs4, %rs2;
	add.s32 	%r8, %r8, 4;
	bra.uni 	$L__BB25_2;
$L__BB25_4:
	st.shared.u8 	[%r1], %rs4;
$L__BB25_5:
	ret;

}
	// .globl	_Z9kernel_27i
.visible .entry _Z9kernel_27i(
	.param .u32 _Z9kernel_27i_param_0
)
{
	.reg .pred 	%p<3>;
	.reg .b16 	%rs<10>;
	.reg .b32 	%r<9>;
	// demoted variable
	.shared .align 1 .b8 _ZZ9kernel_27iE1s[35840];
	ld.param.u32 	%r4, [_Z9kernel_27i_param_0];
	mov.u32 	%r5, %tid.x;
	mov.u32 	%r6, _ZZ9kernel_27iE1s;
	add.s32 	%r1, %r6, %r5;
	mov.b16 	%rs6, 0;
	st.shared.u8 	[%r1], %rs6;
	setp.lt.s32 	%p1, %r4, 1;
	@%p1 bra 	$L__BB26_5;
	cvt.u16.u32 	%rs1, %r4;
	shl.b16 	%rs8, %rs1, 1;
	add.s16 	%rs2, %rs8, %rs1;
	mov.b32 	%r8, 0;
	mov.b16 	%rs9, 0;
$L__BB26_2:
	add.s16 	%rs4, %rs9, %rs1;
	setp.eq.s32 	%p2, %r8, 44;
	@%p2 bra 	$L__BB26_4;
	add.s16 	%rs9, %rs4, %rs2;
	add.s32 	%r8, %r8, 4;
	bra.uni 	$L__BB26_2;
$L__BB26_4:
	st.shared.u8 	[%r1], %rs4;
$L__BB26_5:
	ret;

}
	// .globl	_Z9kernel_28i
.visible .entry _Z9kernel_28i(
	.param .u32 _Z9kernel_28i_param_0
)
{
	.reg .pred 	%p<3>;
	.reg .b16 	%rs<10>;
	.reg .b32 	%r<9>;
	// demoted variable
	.shared .align 1 .b8 _ZZ9kernel_28iE1s[22528];
	ld.param.u32 	%r4, [_Z9kernel_28i_param_0];
	mov.u32 	%r5, %tid.x;
	mov.u32 	%r6, _ZZ9kernel_28iE1s;
	add.s32 	%r1, %r6, %r5;
	mov.b16 	%rs6, 0;
	st.shared.u8 	[%r1], %rs6;
	setp.lt.s32 	%p1, %r4, 1;
	@%p1 bra 	$L__BB27_5;
	cvt.u16.u32 	%rs1, %r4;
	shl.b16 	%rs8, %rs1, 1;
	add.s16 	%rs2, %rs8, %rs1;
	mov.b32 	%r8, 0;
	mov.b16 	%rs9, 0;
$L__BB27_2:
	add.s16 	%rs4, %rs9, %rs1;
	setp.eq.s32 	%p2, %r8, 44;
	@%p2 bra 	$L__BB27_4;
	add.s16 	%rs9, %rs4, %rs2;
	add.s32 	%r8, %r8, 4;
	bra.uni 	$L__BB27_2;
$L__BB27_4:
	st.shared.u8 	[%r1], %rs4;
$L__BB27_5:
	ret;

}
	// .globl	_Z9kernel_29i
.visible .entry _Z9kernel_29i(
	.param .u32 _Z9kernel_29i_param_0
)
{
	.reg .pred 	%p<3>;
	.reg .b16 	%rs<10>;
	.reg .b32 	%r<9>;
	// demoted variable
	.shared .align 1 .b8 _ZZ9kernel_29iE1s[24576];
	ld.param.u32 	%r4, [_Z9kernel_29i_param_0];
	mov.u32 	%r5, %tid.x;
	mov.u32 	%r6, _ZZ9kernel_29iE1s;
	add.s32 	%r1, %r6, %r5;
	mov.b16 	%rs6, 0;
	st.shared.u8 	[%r1], %rs6;
	setp.lt.s32 	%p1, %r4, 1;
	@%p1 bra 	$L__BB28_5;
	cvt.u16.u32 	%rs1, %r4;
	shl.b16 	%rs8, %rs1, 1;
	add.s16 	%rs2, %rs8, %rs1;
	mov.b32 	%r8, 0;
	mov.b16 	%rs9, 0;
$L__BB28_2:
	add.s16 	%rs4, %rs9, %rs1;
	setp.eq.s32 	%p2, %r8, 44;
	@%p2 bra 	$L__BB28_4;
	add.s16 	%rs9, %rs4, %rs2;
	add.s32 	%r8, %r8, 4;
	bra.uni 	$L__BB28_2;
$L__BB28_4:
	st.shared.u8 	[%r1], %rs4;
$L__BB28_5:
	ret;

}
	// .globl	_Z9kernel_30i
.visible .entry _Z9kernel_30i(
	.param .u32 _Z9kernel_30i_param_0
)
{
	.reg .pred 	%p<3>;
	.reg .b16 	%rs<10>;
	.reg .b32 	%r<9>;
	// demoted variable
	.shared .align 1 .b8 _ZZ9kernel_30iE1s[41984];
	ld.param.u32 	%r4, [_Z9kernel_30i_param_0];
	mov.u32 	%r5, %tid.x;
	mov.u32 	%r6, _ZZ9kernel_30iE1s;
	add.s32 	%r1, %r6, %r5;
	mov.b16 	%rs6, 0;
	st.shared.u8 	[%r1], %rs6;
	setp.lt.s32 	%p1, %r4, 1;
	@%p1 bra 	$L__BB29_5;
	cvt.u16.u32 	%rs1, %r4;
	shl.b16 	%rs8, %rs1, 1;
	add.s16 	%rs2, %rs8, %rs1;
	mov.b32 	%r8, 0;
	mov.b16 	%rs9, 0;
$L__BB29_2:
	add.s16 	%rs4, %rs9, %rs1;
	setp.eq.s32 	%p2, %r8, 44;
	@%p2 bra 	$L__BB29_4;
	add.s16 	%rs9, %rs4, %rs2;
	add.s32 	%r8, %r8, 4;
	bra.uni 	$L__BB29_2;
$L__BB29_4:
	st.shared.u8 	[%r1], %rs4;
$L__BB29_5:
	ret;

}
	// .globl	_Z9kernel_31i
.visible .entry _Z9kernel_31i(
	.param .u32 _Z9kernel_31i_param_0
)
{
	.reg .pred 	%p<3>;
	.reg .b16 	%rs<10>;
	.reg .b32 	%r<9>;
	// demoted variable
	.shared .align 1 .b8 _ZZ9kernel_31iE1s[5120];
	ld.param.u32 	%r4, [_Z9kernel_31i_param_0];
	mov.u32 	%r5, %tid.x;
	mov.u32 	%r6, _ZZ9kernel_31iE1s;
	add.s32 	%r1, %r6, %r5;
	mov.b16 	%rs6, 0;
	st.shared.u8 	[%r1], %rs6;
	setp.lt.s32 	%p1, %r4, 1;
	@%p1 bra 	$L__BB30_5;
	cvt.u16.u32 	%rs1, %r4;
	shl.b16 	%rs8, %rs1, 1;
	add.s16 	%rs2, %rs8, %rs1;
	mov.b32 	%r8, 0;
	mov.b16 	%rs9, 0;
$L__BB30_2:
	add.s16 	%rs4, %rs9, %rs1;
	setp.eq.s32 	%p2, %r8, 44;
	@%p2 bra 	$L__BB30_4;
	add.s16 	%rs9, %rs4, %rs2;
	add.s32 	%r8, %r8, 4;
	bra.uni 	$L__BB30_2;
$L__BB30_4:
	st.shared.u8 	[%r1], %rs4;
$L__BB30_5:
	ret;

}
	// .globl	_Z9kernel_32i
.visible .entry _Z9kernel_32i(
	.param .u32 _Z9kernel_32i_param_0
)
{
	.reg .pred 	%p<3>;
	.reg .b16 	%rs<10>;
	.reg .b32 	%r<9>;
	// demoted variable
	.shared .align 1 .b8 _ZZ9kernel_32iE1s[18432];
	ld.param.u32 	%r4, [_Z9kernel_32i_param_0];
	mov.u32 	%r5, %tid.x;
	mov.u32 	%r6, _ZZ9kernel_32iE1s;
	add.s32 	%r1, %r6, %r5;
	mov.b16 	%rs6, 0;
	st.shared.u8 	[%r1], %rs6;
	setp.lt.s32 	%p1, %r4, 1;
	@%p1 bra 	$L__BB31_5;
	cvt.u16.u32 	%rs1, %r4;
	shl.b16 	%rs8, %rs1, 1;
	add.s16 	%rs2, %rs8, %rs1;
	mov.b32 	%r8, 0;
	mov.b16 	%rs9, 0;
$L__BB31_2:
	add.s16 	%rs4, %rs9, %rs1;
	setp.eq.s32 	%p2, %r8, 44;
	@%p2 bra 	$L__BB31_4;
	add.s16 	%rs9, %rs4, %rs2;
	add.s32 	%r8, %r8, 4;
	bra.uni 	$L__BB31_2;
$L__BB31_4:
	st.shared.u8 	[%r1], %rs4;
$L__BB31_5:
	ret;

}
	// .globl	_Z9kernel_33i
.visible .entry _Z9kernel_33i(
	.param .u32 _Z9kernel_33i_param_0
)
{
	.reg .pred 	%p<3>;
	.reg .b16 	%rs<10>;
	.reg .b32 	%r<9>;
	// demoted variable
	.shared .align 1 .b8 _ZZ9kernel_33iE1s[10240];
	ld.param.u32 	%r4, [_Z9kernel_33i_param_0];
	mov.u32 	%r5, %tid.x;
	mov.u32 	%r6, _ZZ9kernel_33iE1s;
	add.s32 	%r1, %r6, %r5;
	mov.b16 	%rs6, 0;
	st.shared.u8 	[%r1], %rs6;
	setp.lt.s32 	%p1, %r4, 1;
	@%p1 bra 	$L__BB32_5;
	cvt.u16.u32 	%rs1, %r4;
	shl.b16 	%rs8, %rs1, 1;
	add.s16 	%rs2, %rs8, %rs1;
	mov.b32 	%r8, 0;
	mov.b16 	%rs9, 0;
$L__BB32_2:
	add.s16 	%rs4, %rs9, %rs1;
	setp.eq.s32 	%p2, %r8, 44;
	@%p2 bra 	$L__BB32_4;
	add.s16 	%rs9, %rs4, %rs2;
	add.s32 	%r8, %r8, 4;
	bra.uni 	$L__BB32_2;
$L__BB32_4:
	st.shared.u8 	[%r1], %rs4;
$L__BB32_5:
	ret;

}
	// .globl	_Z9kernel_34i
.visible .entry _Z9kernel_34i(
	.param .u32 _Z9kernel_34i_param_0
)
{
	.reg .pred 	%p<3>;
	.reg .b16 	%rs<10>;
	.reg .b32 	%r<9>;
	// demoted variable
	.shared .align 1 .b8 _ZZ9kernel_34iE1s[36864];
	ld.param.u32 	%r4, [_Z9kernel_34i_param_0];
	mov.u32 	%r5, %tid.x;
	mov.u32 	%r6, _ZZ9kernel_34iE1s;
	add.s32 	%r1, %r6, %r5;
	mov.b16 	%rs6, 0;
	st.shared.u8 	[%r1], %rs6;
	setp.lt.s32 	%p1, %r4, 1;
	@%p1 bra 	$L__BB33_5;
	cvt.u16.u32 	%rs1, %r4;
	shl.b16 	%rs8, %rs1, 1;
	add.s16 	%rs2, %rs8, %rs1;
	mov.b32 	%r8, 0;
	mov.b16 	%rs9, 0;
$L__BB33_2:
	add.s16 	%rs4, %rs9, %rs1;
	setp.eq.s32 	%p2, %r8, 44;
	@%p2 bra 	$L__BB33_4;
	add.s16 	%rs9, %rs4, %rs2;
	add.s32 	%r8, %r8, 4;
	bra.uni 	$L__BB33_2;
$L__BB33_4:
	st.shared.u8 	[%r1], %rs4;
$L__BB33_5:
	ret;

}
	// .globl	_Z9kernel_35i
.visible .entry _Z9kernel_35i(
	.param .u32 _Z9kernel_35i_param_0
)
{
	.reg .pred 	%p<3>;
	.reg .b16 	%rs<10>;
	.reg .b32 	%r<9>;
	// demoted variable
	.shared .align 1 .b8 _ZZ9kernel_35iE1s[30720];
	ld.param.u32 	%r4, [_Z9kernel_35i_param_0];
	mov.u32 	%r5, %tid.x;
	mov.u32 	%r6, _ZZ9kernel_35iE1s;
	add.s32 	%r1, %r6, %r5;
	mov.b16 	%rs6, 0;
	st.shared.u8 	[%r1], %rs6;
	setp.lt.s32 	%p1, %r4, 1;
	@%p1 bra 	$L__BB34_5;
	cvt.u16.u32 	%rs1, %r4;
	shl.b16 	%rs8, %rs1, 1;
	add.s16 	%rs2, %rs8, %rs1;
	mov.b32 	%r8, 0;
	mov.b16 	%rs9, 0;
$L__BB34_2:
	add.s16 	%rs4, %rs9, %rs1;
	setp.eq.s32 	%p2, %r8, 44;
	@%p2 bra 	$L__BB34_4;
	add.s16 	%rs9, %rs4, %rs2;
	add.s32 	%r8, %r8, 4;
	bra.uni 	$L__BB34_2;
$L__BB34_4:
	st.shared.u8 	[%r1], %rs4;
$L__BB34_5:
	ret;

}
	// .globl	_Z9kernel_36i
.visible .entry _Z9kernel_36i(
	.param .u32 _Z9kernel_36i_param_0
)
{
	.reg .pred 	%p<3>;
	.reg .b16 	%rs<10>;
	.reg .b32 	%r<9>;
	// demoted variable
	.shared .align 1 .b8 _ZZ9kernel_36iE1s[21504];
	ld.param.u32 	%r4, [_Z9kernel_36i_param_0];
	mov.u32 	%r5, %tid.x;
	mov.u32 	%r6, _ZZ9kernel_36iE1s;
	add.s32 	%r1, %r6, %r5;
	mov.b16 	%rs6, 0;
	st.shared.u8 	[%r1], %rs6;
	setp.lt.s32 	%p1, %r4, 1;
	@%p1 bra 	$L__BB35_5;
	cvt.u16.u32 	%rs1, %r4;
	shl.b16 	%rs8, %rs1, 1;
	add.s16 	%rs2, %rs8, %rs1;
	mov.b32 	%r8, 0;
	mov.b16 	%rs9, 0;
$L__BB35_2:
	add.s16 	%rs4, %rs9, %rs1;
	setp.eq.s32 	%p2, %r8, 44;
	@%p2 bra 	$L__BB35_4;
	add.s16 	%rs9, %rs4, %rs2;
	add.s32 	%r8, %r8, 4;
	bra.uni 	$L__BB35_2;
$L__BB35_4:
	st.shared.u8 	[%r1], %rs4;
$L__BB35_5:
	ret;

}
	// .globl	_Z9kernel_37i
.visible .entry _Z9kernel_37i(
	.param .u32 _Z9kernel_37i_param_0
)
{
	.reg .pred 	%p<3>;
	.reg .b16 	%rs<10>;
	.reg .b32 	%r<9>;
	// demoted variable
	.shared .align 1 .b8 _ZZ9kernel_37iE1s[11264];
	ld.param.u32 	%r4, [_Z9kernel_37i_param_0];
	mov.u32 	%r5, %tid.x;
	mov.u32 	%r6, _ZZ9kernel_37iE1s;
	add.s32 	%r1, %r6, %r5;
	mov.b16 	%rs6, 0;
	st.shared.u8 	[%r1], %rs6;
	setp.lt.s32 	%p1, %r4, 1;
	@%p1 bra 	$L__BB36_5;
	cvt.u16.u32 	%rs1, %r4;
	shl.b16 	%rs8, %rs1, 1;
	add.s16 	%rs2, %rs8, %rs1;
	mov.b32 	%r8, 0;
	mov.b16 	%rs9, 0;
$L__BB36_2:
	add.s16 	%rs4, %rs9, %rs1;
	setp.eq.s32 	%p2, %r8, 44;
	@%p2 bra 	$L__BB36_4;
	add.s16 	%rs9, %rs4, %rs2;
	add.s32 	%r8, %r8, 4;
	bra.uni 	$L__BB36_2;
$L__BB36_4:
	st.shared.u8 	[%r1], %rs4;
$L__BB36_5:
	ret;

}
	// .globl	_Z9kernel_38i
.visible .entry _Z9kernel_38i(
	.param .u32 _Z9kernel_38i_param_0
)
{
	.reg .pred 	%p<3>;
	.reg .b16 	%rs<10>;
	.reg .b32 	%r<9>;
	// demoted variable
	.shared .align 1 .b8 _ZZ9kernel_38iE1s[34816];
	ld.param.u32 	%r4, [_Z9kernel_38i_param_0];
	mov.u32 	%r5, %tid.x;
	mov.u32 	%r6, _ZZ9kernel_38iE1s;
	add.s32 	%r1, %r6, %r5;
	mov.b16 	%rs6, 0;
	st.shared.u8 	[%r1], %rs6;
	setp.lt.s32 	%p1, %r4, 1;
	@%p1 bra 	$L__BB37_5;
	cvt.u16.u32 	%rs1, %r4;
	shl.b16 	%rs8, %rs1, 1;
	add.s16 	%rs2, %rs8, %rs1;
	mov.b32 	%r8, 0;
	mov.b16 	%rs9, 0;
$L__BB37_2:
	add.s16 	%rs4, %rs9, %rs1;
	setp.eq.s32 	%p2, %r8, 44;
	@%p2 bra 	$L__BB37_4;
	add.s16 	%rs9, %rs4, %rs2;
	add.s32 	%r8, %r8, 4;
	bra.uni 	$L__BB37_2;
$L__BB37_4:
	st.shared.u8 	[%r1], %rs4;
$L__BB37_5:
	ret;

}
	// .globl	_Z9kernel_39i
.visible .entry _Z9kernel_39i(
	.param .u32 _Z9kernel_39i_param_0
)
{
	.reg .pred 	%p<3>;
	.reg .b16 	%rs<10>;
	.reg .b32 	%r<9>;
	// demoted variable
	.shared .align 1 .b8 _ZZ9kernel_39iE1s[28672];
	ld.param.u32 	%r4, [_Z9kernel_39i_param_0];
	mov.u32 	%r5, %tid.x;
	mov.u32 	%r6, _ZZ9kernel_39iE1s;
	add.s32 	%r1, %r6, %r5;
	mov.b16 	%rs6, 0;
	st.shared.u8 	[%r1], %rs6;
	setp.lt.s32 	%p1, %r4, 1;
	@%p1 bra 	$L__BB38_5;
	cvt.u16.u32 	%rs1, %r4;
	shl.b16 	%rs8, %rs1, 1;
	add.s16 	%rs2, %rs8, %rs1;
	mov.b32 	%r8, 0;
	mov.b16 	%rs9, 0;
$L__BB38_2:
	add.s16 	%rs4, %rs9, %rs1;
	setp.eq.s32 	%p2, %r8, 44;
	@%p2 bra 	$L__BB38_4;
	add.s16 	%rs9, %rs4, %rs2;
	add.s32 	%r8, %r8, 4;
	bra.uni 	$L__BB38_2;
$L__BB38_4:
	st.shared.u8 	[%r1], %rs4;
$L__BB38_5:
	ret;

}
	// .globl	_Z9kernel_40i
.visible .entry _Z9kernel_40i(
	.param .u32 _Z9kernel_40i_param_0
)
{
	.reg .pred 	%p<3>;
	.reg .b16 	%rs<10>;
	.reg .b32 	%r<9>;
	// demoted variable
	.shared .align 1 .b8 _ZZ9kernel_40iE1s[15360];
	ld.param.u32 	%r4, [_Z9kernel_40i_param_0];
	mov.u32 	%r5, %tid.x;
	mov.u32 	%r6, _ZZ9kernel_40iE1s;
	add.s32 	%r1, %r6, %r5;
	mov.b16 	%rs6, 0;
	st.shared.u8 	[%r1], %rs6;
	setp.lt.s32 	%p1, %r4, 1;
	@%p1 bra 	$L__BB39_5;
	cvt.u16.u32 	%rs1, %r4;
	shl.b16 	%rs8, %rs1, 1;
	add.s16 	%rs2, %rs8, %rs1;
	mov.b32 	%r8, 0;
	mov.b16 	%rs9, 0;
$L__BB39_2:
	add.s16 	%rs4, %rs9, %rs1;
	setp.eq.s32 	%p2, %r8, 44;
	@%p2 bra 	$L__BB39_4;
	add.s16 	%rs9, %rs4, %rs2;
	add.s32 	%r8, %r8, 4;
	bra.uni 	$L__BB39_2;
$L__BB39_4:
	st.shared.u8 	[%r1], %rs4;
$L__BB39_5:
	ret;

}
	// .globl	_Z9kernel_41i
.visible .entry _Z9kernel_41i(
	.param .u32 _Z9kernel_41i_param_0
)
{
	.reg .pred 	%p<3>;
	.reg .b16 	%rs<10>;
	.reg .b32 	%r<9>;
	// demoted variable
	.shared .align 1 .b8 _ZZ9kernel_41iE1s[32768];
	ld.param.u32 	%r4, [_Z9kernel_41i_param_0];
	mov.u32 	%r5, %tid.x;
	mov.u32 	%r6, _ZZ9kernel_41iE1s;
	add.s32 	%r1, %r6, %r5;
	mov.b16 	%rs6, 0;
	st.shared.u8 	[%r1], %rs6;
	setp.lt.s32 	%p1, %r4, 1;
	@%p1 bra 	$L__BB40_5;
	cvt.u16.u32 	%rs1, %r4;
	shl.b16 	%rs8, %rs1, 1;
	add.s16 	%rs2, %rs8, %rs1;
	mov.b32 	%r8, 0;
	mov.b16 	%rs9, 0;
$L__BB40_2:
	add.s16 	%rs4, %rs9, %rs1;
	setp.eq.s32 	%p2, %r8, 44;
	@%p2 bra 	$L__BB40_4;
	add.s16 	%rs9, %rs4, %rs2;
	add.s32 	%r8, %r8, 4;
	bra.uni 	$L__BB40_2;
$L__BB40_4:
	st.shared.u8 	[%r1], %rs4;
$L__BB40_5:
	ret;

}
	// .globl	_Z9kernel_42i
.visible .entry _Z9kernel_42i(
	.param .u32 _Z9kernel_42i_param_0
)
{
	.reg .pred 	%p<3>;
	.reg .b16 	%rs<10>;
	.reg .b32 	%r<9>;
	// demoted variable
	.shared .align 1 .b8 _ZZ9kernel_42iE1s[13312];
	ld.param.u32 	%r4, [_Z9kernel_42i_param_0];
	mov.u32 	%r5, %tid.x;
	mov.u32 	%r6, _ZZ9kernel_42iE1s;
	add.s32 	%r1, %r6, %r5;
	mov.b16 	%rs6, 0;
	st.shared.u8 	[%r1], %rs6;
	setp.lt.s32 	%p1, %r4, 1;
	@%p1 bra 	$L__BB41_5;
	cvt.u16.u32 	%rs1, %r4;
	shl.b16 	%rs8, %rs1, 1;
	add.s16 	%rs2, %rs8, %rs1;
	mov.b32 	%r8, 0;
	mov.b16 	%rs9, 0;
$L__BB41_2:
	add.s16 	%rs4, %rs9, %rs1;
	setp.eq.s32 	%p2, %r8, 44;
	@%p2 bra 	$L__BB41_4;
	add.s16 	%rs9, %rs4, %rs2;
	add.s32 	%r8, %r8, 4;
	bra.uni 	$L__BB41_2;
$L__BB41_4:
	st.shared.u8 	[%r1], %rs4;
$L__BB41_5:
	ret;

}
	// .globl	_Z9kernel_43i
.visible .entry _Z9kernel_43i(
	.param .u32 _Z9kernel_43i_param_0
)
{
	.reg .pred 	%p<3>;
	.reg .b16 	%rs<10>;
	.reg .b32 	%r<9>;
	// demoted variable
	.shared .align 1 .b8 _ZZ9kernel_43iE1s[21504];
	ld.param.u32 	%r4, [_Z9kernel_43i_param_0];
	mov.u32 	%r5, %tid.x;
	mov.u32 	%r6, _ZZ9kernel_43iE1s;
	add.s32 	%r1, %r6, %r5;
	mov.b16 	%rs6, 0;
	st.shared.u8 	[%r1], %rs6;
	setp.lt.s32 	%p1, %r4, 1;
	@%p1 bra 	$L__BB42_5;
	cvt.u16.u32 	%rs1, %r4;
	shl.b16 	%rs8, %rs1, 1;
	add.s16 	%rs2, %rs8, %rs1;
	mov.b32 	%r8, 0;
	mov.b16 	%rs9, 0;
$L__BB42_2:
	add.s16 	%rs4, %rs9, %rs1;
	setp.eq.s32 	%p2, %r8, 44;
	@%p2 bra 	$L__BB42_4;
	add.s16 	%rs9, %rs4, %rs2;
	add.s32 	%r8, %r8, 4;
	bra.uni 	$L__BB42_2;
$L__BB42_4:
	st.shared.u8 	[%r1], %rs4;
$L__BB42_5:
	ret;

}
	// .globl	_Z9kernel_44i
.visible .entry _Z9kernel_44i(
	.param .u32 _Z9kernel_44i_param_0
)
{
	.reg .pred 	%p<3>;
	.reg .b16 	%rs<10>;
	.reg .b32 	%r<9>;
	// demoted variable
	.shared .align 1 .b8 _ZZ9kernel_44iE1s[35840];
	ld.param.u32 	%r4, [_Z9kernel_44i_param_0];
	mov.u32 	%r5, %tid.x;
	mov.u32 	%r6, _ZZ9kernel_44iE1s;
	add.s32 	%r1, %r6, %r5;
	mov.b16 	%rs6, 0;
	st.shared.u8 	[%r1], %rs6;
	setp.lt.s32 	%p1, %r4, 1;
	@%p1 bra 	$L__BB43_5;
	cvt.u16.u32 	%rs1, %r4;
	shl.b16 	%rs8, %rs1, 1;
	add.s16 	%rs2, %rs8, %rs1;
	mov.b32 	%r8, 0;
	mov.b16 	%rs9, 0;
$L__BB43_2:
	add.s16 	%rs4, %rs9, %rs1;
	setp.eq.s32 	%p2, %r8, 44;
	@%p2 bra 	$L__BB43_4;
	add.s16 	%rs9, %rs4, %rs2;
	add.s32 	%r8, %r8, 4;
	bra.uni 	$L__BB43_2;
$L__BB43_4:
	st.shared.u8 	[%r1], %rs4;
$L__BB43_5:
	ret;

}
	// .globl	_Z9kernel_45i
.visible .entry _Z9kernel_45i(
	.param .u32 _Z9kernel_45i_param_0
)
{
	.reg .pred 	%p<3>;
	.reg .b16 	%rs<10>;
	.reg .b32 	%r<9>;
	// demoted variable
	.shared .align 1 .b8 _ZZ9kernel_45iE1s[23552];
	ld.param.u32 	%r4, [_Z9kernel_45i_param_0];
	mov.u32 	%r5, %tid.x;
	mov.u32 	%r6, _ZZ9kernel_45iE1s;
	add.s32 	%r1, %r6, %r5;
	mov.b16 	%rs6, 0;
	st.shared.u8 	[%r1], %rs6;
	setp.lt.s32 	%p1, %r4, 1;
	@%p1 bra 	$L__BB44_5;
	cvt.u16.u32 	%rs1, %r4;
	shl.b16 	%rs8, %rs1, 1;
	add.s16 	%rs2, %rs8, %rs1;
	mov.b32 	%r8, 0;
	mov.b16 	%rs9, 0;
$L__BB44_2:
	add.s16 	%rs4, %rs9, %rs1;
	setp.eq.s32 	%p2, %r8, 44;
	@%p2 bra 	$L__BB44_4;
	add.s16 	%rs9, %rs4, %rs2;
	add.s32 	%r8, %r8, 4;
	bra.uni 	$L__BB44_2;
$L__BB44_4:
	st.shared.u8 	[%r1], %rs4;
$L__BB44_5:
	ret;

}
	// .globl	_Z9kernel_46i
.visible .entry _Z9kernel_46i(
	.param .u32 _Z9kernel_46i_param_0
)
{
	.reg .pred 	%p<3>;
	.reg .b16 	%rs<10>;
	.reg .b32 	%r<9>;
	// demoted variable
	.shared .align 1 .b8 _ZZ9kernel_46iE1s[31744];
	ld.param.u32 	%r4, [_Z9kernel_46i_param_0];
	mov.u32 	%r5, %tid.x;
	mov.u32 	%r6, _ZZ9kernel_46iE1s;
	add.s32 	%r1, %r6, %r5;
	mov.b16 	%rs6, 0;
	st.shared.u8 	[%r1], %rs6;
	setp.lt.s32 	%p1, %r4, 1;
	@%p1 bra 	$L__BB45_5;
	cvt.u16.u32 	%rs1, %r4;
	shl.b16 	%rs8, %rs1, 1;
	add.s16 	%rs2, %rs8, %rs1;
	mov.b32 	%r8, 0;
	mov.b16 	%rs9, 0;
$L__BB45_2:
	add.s16 	%rs4, %rs9, %rs1;
	setp.eq.s32 	%p2, %r8, 44;
	@%p2 bra 	$L__BB45_4;
	add.s16 	%rs9, %rs4, %rs2;
	add.s32 	%r8, %r8, 4;
	bra.uni 	$L__BB45_2;
$L__BB45_4:
	st.shared.u8 	[%r1], %rs4;
$L__BB45_5:
	ret;

}
	// .globl	_Z9kernel_47i
.visible .entry _Z9kernel_47i(
	.param .u32 _Z9kernel_47i_param_0
)
{
	.reg .pred 	%p<3>;
	.reg .b16 	%rs<10>;
	.reg .b32 	%r<9>;
	// demoted variable
	.shared .align 1 .b8 _ZZ9kernel_47iE1s[10240];
	ld.param.u32 	%r4, [_Z9kernel_47i_param_0];
	mov.u32 	%r5, %tid.x;
	mov.u32 	%r6, _ZZ9kernel_47iE1s;
	add.s32 	%r1, %r6, %r5;
	mov.b16 	%rs6, 0;
	st.shared.u8 	[%r1], %rs6;
	setp.lt.s32 	%p1, %r4, 1;
	@%p1 bra 	$L__BB46_5;
	cvt.u16.u32 	%rs1, %r4;
	shl.b16 	%rs8, %rs1, 1;
	add.s16 	%rs2, %rs8, %rs1;
	mov.b32 	%r8, 0;
	mov.b16 	%rs9, 0;
$L__BB46_2:
	add.s16 	%rs4, %rs9, %rs1;
	setp.eq.s32 	%p2, %r8, 44;
	@%p2 bra 	$L__BB46_4;
	add.s16 	%rs9, %rs4, %rs2;
	add.s32 	%r8, %r8, 4;
	bra.uni 	$L__BB46_2;
$L__BB46_4:
	st.shared.u8 	[%r1], %rs4;
$L__BB46_5:
	ret;

}
	// .globl	_Z9kernel_48i
.visible .entry _Z9kernel_48i(
	.param .u32 _Z9kernel_48i_param_0
)
{
	.reg .pred 	%p<3>;
	.reg .b16 	%rs<10>;
	.reg .b32 	%r<9>;
	// demoted variable
	.shared .align 1 .b8 _ZZ9kernel_48iE1s[12288];
	ld.param.u32 	%r4, [_Z9kernel_48i_param_0];
	mov.u32 	%r5, %tid.x;
	mov.u32 	%r6, _ZZ9kernel_48iE1s;
	add.s32 	%r1, %r6, %r5;
	mov.b16 	%rs6, 0;
	st.shared.u8 	[%r1], %rs6;
	setp.lt.s32 	%p1, %r4, 1;
	@%p1 bra 	$L__BB47_5;
	cvt.u16.u32 	%rs1, %r4;
	shl.b16 	%rs8, %rs1, 1;
	add.s16 	%rs2, %rs8, %rs1;
	mov.b32 	%r8, 0;
	mov.b16 	%rs9, 0;
$L__BB47_2:
	add.s16 	%rs4, %rs9, %rs1;
	setp.eq.s32 	%p2, %r8, 44;
	@%p2 bra 	$L__BB47_4;
	add.s16 	%rs9, %rs4, %rs2;
	add.s32 	%r8, %r8, 4;
	bra.uni 	$L__BB47_2;
$L__BB47_4:
	st.shared.u8 	[%r1], %rs4;
$L__BB47_5:
	ret;

}
	// .globl	_Z9kernel_49i
.visible .entry _Z9kernel_49i(
	.param .u32 _Z9kernel_49i_param_0
)
{
	.reg .pred 	%p<3>;
	.reg .b16 	%rs<10>;
	.reg .b32 	%r<9>;
	// demoted variable
	.shared .align 1 .b8 _ZZ9kernel_49iE1s[34816];
	ld.param.u32 	%r4, [_Z9kernel_49i_param_0];
	mov.u32 	%r5, %tid.x;
	mov.u32 	%r6, _ZZ9kernel_49iE1s;
	add.s32 	%r1, %r6, %r5;
	mov.b16 	%rs6, 0;
	st.shared.u8 	[%r1], %rs6;
	setp.lt.s32 	%p1, %r4, 1;
	@%p1 bra 	$L__BB48_5;
	cvt.u16.u32 	%rs1, %r4;
	shl.b16 	%rs8, %rs1, 1;
	add.s16 	%rs2, %rs8, %rs1;
	mov.b32 	%r8, 0;
	mov.b16 	%rs9, 0;
$L__BB48_2:
	add.s16 	%rs4, %rs9, %rs1;
	setp.eq.s32 	%p2, %r8, 44;
	@%p2 bra 	$L__BB48_4;
	add.s16 	%rs9, %rs4, %rs2;
	add.s32 	%r8, %r8, 4;
	bra.uni 	$L__BB48_2;
$L__BB48_4:
	st.shared.u8 	[%r1], %rs4;
$L__BB48_5:
	ret;

}
	// .globl	_Z9kernel_50i
.visible .entry _Z9kernel_50i(
	.param .u32 _Z9kernel_50i_param_0
)
{
	.reg .pred 	%p<3>;
	.reg .b16 	%rs<10>;
	.reg .b32 	%r<9>;
	// demoted variable
	.shared .align 1 .b8 _ZZ9kernel_50iE1s[23552];
	ld.param.u32 	%r4, [_Z9kernel_50i_param_0];
	mov.u32 	%r5, %tid.x;
	mov.u32 	%r6, _ZZ9kernel_50iE1s;
	add.s32 	%r1, %r6, %r5;
	mov.b16 	%rs6, 0;
	st.shared.u8 	[%r1], %rs6;
	setp.lt.s32 	%p1, %r4, 1;
	@%p1 bra 	$L__BB49_5;
	cvt.u16.u32 	%rs1, %r4;
	shl.b16 	%rs8, %rs1, 1;
	add.s16 	%rs2, %rs8, %rs1;
	mov.b32 	%r8, 0;
	mov.b16 	%rs9, 0;
$L__BB49_2:
	add.s16 	%rs4, %rs9, %rs1;
	setp.eq.s32 	%p2, %r8, 44;
	@%p2 bra 	$L__BB49_4;
	add.s16 	%rs9, %rs4, %rs2;
	add.s32 	%r8, %r8, 4;
	bra.uni 	$L__BB49_2;
$L__BB49_4:
	st.shared.u8 	[%r1], %rs4;
$L__BB49_5:
	ret;

}
	// .globl	_Z9kernel_51i
.visible .entry _Z9kernel_51i(
	.param .u32 _Z9kernel_51i_param_0
)
{
	.reg .pred 	%p<3>;
	.reg .b16 	%rs<10>;
	.reg .b32 	%r<9>;
	// demoted variable
	.shared .align 1 .b8 _ZZ9kernel_51iE1s[27648];
	ld.param.u32 	%r4, [_Z9kernel_51i_param_0];
	mov.u32 	%r5, %tid.x;
	mov.u32 	%r6, _ZZ9kernel_51iE1s;
	add.s32 	%r1, %r6, %r5;
	mov.b16 	%rs6, 0;
	st.shared.u8 	[%r1], %rs6;
	setp.lt.s32 	%p1, %r4, 1;
	@%p1 bra 	$L__BB50_5;
	cvt.u16.u32 	%rs1, %r4;
	shl.b16 	%rs8, %rs1, 1;
	add.s16 	%rs2, %rs8, %rs1;
	mov.b32 	%r8, 0;
	mov.b16 	%rs9, 0;
$L__BB50_2:
	add.s16 	%rs4, %rs9, %rs1;
	setp.eq.s32 	%p2, %r8, 44;
	@%p2 bra 	$L__BB50_4;
	add.s16 	%rs9, %rs4, %rs2;
	add.s32 	%r8, %r8, 4;
	bra.uni 	$L__BB50_2;
$L__BB50_4:
	st.shared.u8 	[%r1], %rs4;
$L__BB50_5:
	ret;

}
	// .globl	_Z9kernel_52i
.visible .entry _Z9kernel_52i(
	.param .u32 _Z9kernel_52i_param_0
)
{
	.reg .pred 	%p<3>;
	.reg .b16 	%rs<10>;
	.reg .b32 	%r<9>;
	// demoted variable
	.shared .align 1 .b8 _ZZ9kernel_52iE1s[1024];
	ld.param.u32 	%r4, [_Z9kernel_52i_param_0];
	mov.u32 	%r5, %tid.x;
	mov.u32 	%r6, _ZZ9kernel_52iE1s;
	add.s32 	%r1, %r6, %r5;
	mov.b16 	%rs6, 0;
	st.shared.u8 	[%r1], %rs6;
	setp.lt.s32 	%p1, %r4, 1;
	@%p1 bra 	$L__BB51_5;
	cvt.u16.u32 	%rs1, %r4;
	shl.b16 	%rs8, %rs1, 1;
	add.s16 	%rs2, %rs8, %rs1;
	mov.b32 	%r8, 0;
	mov.b16 	%rs9, 0;
$L__BB51_2:
	add.s16 	%rs4, %rs9, %rs1;
	setp.eq.s32 	%p2, %r8, 44;
	@%p2 bra 	$L__BB51_4;
	add.s16 	%rs9, %rs4, %rs2;
	add.s32 	%r8, %r8, 4;
	bra.uni 	$L__BB51_2;
$L__BB51_4:
	st.shared.u8 	[%r1], %rs4;
$L__BB51_5:
	ret;

}
	// .globl	_Z9kernel_53i
.visible .entry _Z9kernel_53i(
	.param .u32 _Z9kernel_53i_param_0
)
{
	.reg .pred 	%p<3>;
	.reg .b16 	%rs<10>;
	.reg .b32 	%r<9>;
	// demoted variable
	.shared .align 1 .b8 _ZZ9kernel_53iE1s[32768];
	ld.param.u32 	%r4, [_Z9kernel_53i_param_0];
	mov.u32 	%r5, %tid.x;
	mov.u32 	%r6, _ZZ9kernel_53iE1s;
	add.s32 	%r1, %r6, %r5;
	mov.b16 	%rs6, 0;
	st.shared.u8 	[%r1], %rs6;
	setp.lt.s32 	%p1, %r4, 1;
	@%p1 bra 	$L__BB52_5;
	cvt.u16.u32 	%rs1, %r4;
	shl.b16 	%rs8, %rs1, 1;
	add.s16 	%rs2, %rs8, %rs1;
	mov.b32 	%r8, 0;
	mov.b16 	%rs9, 0;
$L__BB52_2:
	add.s16 	%rs4, %rs9, %rs1;
	setp.eq.s32 	%p2, %r8, 44;
	@%p2 bra 	$L__BB52_4;
	add.s16 	%rs9, %rs4, %rs2;
	add.s32 	%r8, %r8, 4;
	bra.uni 	$L__BB52_2;
$L__BB52_4:
	st.shared.u8 	[%r1], %rs4;
$L__BB52_5:
	ret;

}
	// .globl	_Z9kernel_54i
.visible .entry _Z9kernel_54i(
	.param .u32 _Z9kernel_54i_param_0
)
{
	.reg .pred 	%p<3>;
	.reg .b16 	%rs<10>;
	.reg .b32 	%r<9>;
	// demoted variable
	.shared .align 1 .b8 _ZZ9kernel_54iE1s[16384];
	ld.param.u32 	%r4, [_Z9kernel_54i_param_0];
	mov.u32 	%r5, %tid.x;
	mov.u32 	%r6, _ZZ9kernel_54iE1s;
	add.s32 	%r1, %r6, %r5;
	mov.b16 	%rs6, 0;
	st.shared.u8 	[%r1], %rs6;
	setp.lt.s32 	%p1, %r4, 1;
	@%p1 bra 	$L__BB53_5;
	cvt.u16.u32 	%rs1, %r4;
	shl.b16 	%rs8, %rs1, 1;
	add.s16 	%rs2, %rs8, %rs1;
	mov.b32 	%r8, 0;
	mov.b16 	%rs9, 0;
$L__BB53_2:
	add.s16 	%rs4, %rs9, %rs1;
	setp.eq.s32 	%p2, %r8, 44;
	@%p2 bra 	$L__BB53_4;
	add.s16 	%rs9, %rs4, %rs2;
	add.s32 	%r8, %r8, 4;
	bra.uni 	$L__BB53_2;
$L__BB53_4:
	st.shared.u8 	[%r1], %rs4;
$L__BB53_5:
	ret;

}
	// .globl	_Z9kernel_55i
.visible .entry _Z9kernel_55i(
	.param .u32 _Z9kernel_55i_param_0
)
{
	.reg .pred 	%p<3>;
	.reg .b16 	%rs<10>;
	.reg .b32 	%r<9>;
	// demoted variable
	.shared .align 1 .b8 _ZZ9kernel_55iE1s[30720];
	ld.param.u32 	%r4, [_Z9kernel_55i_param_0];
	mov.u32 	%r5, %tid.x;
	mov.u32 	%r6, _ZZ9kernel_55iE1s;
	add.s32 	%r1, %r6, %r5;
	mov.b16 	%rs6, 0;
	st.shared.u8 	[%r1], %rs6;
	setp.lt.s32 	%p1, %r4, 1;
	@%p1 bra 	$L__BB54_5;
	cvt.u16.u32 	%rs1, %r4;
	shl.b16 	%rs8, %rs1, 1;
	add.s16 	%rs2, %rs8, %rs1;
	mov.b32 	%r8, 0;
	mov.b16 	%rs9, 0;
$L__BB54_2:
	add.s16 	%rs4, %rs9, %rs1;
	setp.eq.s32 	%p2, %r8, 44;
	@%p2 bra 	$L__BB54_4;
	add.s16 	%rs9, %rs4, %rs2;
	add.s32 	%r8, %r8, 4;
	bra.uni 	$L__BB54_2;
$L__BB54_4:
	st.shared.u8 	[%r1], %rs4;
$L__BB54_5:
	ret;

}
	// .globl	_Z9kernel_56i
.visible .entry _Z9kernel_56i(
	.param .u32 _Z9kernel_56i_param_0
)
{
	.reg .pred 	%p<3>;
	.reg .b16 	%rs<10>;
	.reg .b32 	%r<9>;
	// demoted variable
	.shared .align 1 .b8 _ZZ9kernel_56iE1s[24576];
	ld.param.u32 	%r4, [_Z9kernel_56i_param_0];
	mov.u32 	%r5, %tid.x;
	mov.u32 	%r6, _ZZ9kernel_56iE1s;
	add.s32 	%r1, %r6, %r5;
	mov.b16 	%rs6, 0;
	st.shared.u8 	[%r1], %rs6;
	setp.lt.s32 	%p1, %r4, 1;
	@%p1 bra 	$L__BB55_5;
	cvt.u16.u32 	%rs1, %r4;
	shl.b16 	%rs8, %rs1, 1;
	add.s16 	%rs2, %rs8, %rs1;
	mov.b32 	%r8, 0;
	mov.b16 	%rs9, 0;
$L__BB55_2:
	add.s16 	%rs4, %rs9, %rs1;
	setp.eq.s32 	%p2, %r8, 44;
	@%p2 bra 	$L__BB55_4;
	add.s16 	%rs9, %rs4, %rs2;
	add.s32 	%r8, %r8, 4;
	bra.uni 	$L__BB55_2;
$L__BB55_4:
	st.shared.u8 	[%r1], %rs4;
$L__BB55_5:
	ret;

}
	// .globl	_Z9kernel_57i
.visible .entry _Z9kernel_57i(
	.param .u32 _Z9kernel_57i_param_0
)
{
	.reg .pred 	%p<3>;
	.reg .b16 	%rs<10>;
	.reg .b32 	%r<9>;
	// demoted variable
	.shared .align 1 .b8 _ZZ9kernel_57iE1s[19456];
	ld.param.u32 	%r4, [_Z9kernel_57i_param_0];
	mov.u32 	%r5, %tid.x;
	mov.u32 	%r6, _ZZ9kernel_57iE1s;
	add.s32 	%r1, %r6, %r5;
	mov.b16 	%rs6, 0;
	st.shared.u8 	[%r1], %rs6;
	setp.lt.s32 	%p1, %r4, 1;
	@%p1 bra 	$L__BB56_5;
	cvt.u16.u32 	%rs1, %r4;
	shl.b16 	%rs8, %rs1, 1;
	add.s16 	%rs2, %rs8, %rs1;
	mov.b32 	%r8, 0;
	mov.b16 	%rs9, 0;
$L__BB56_2:
	add.s16 	%rs4, %rs9, %rs1;
	setp.eq.s32 	%p2, %r8, 44;
	@%p2 bra 	$L__BB56_4;
	add.s16 	%rs9, %rs4, %rs2;
	add.s32 	%r8, %r8, 4;
	bra.uni 	$L__BB56_2;
$L__BB56_4:
	st.shared.u8 	[%r1], %rs4;
$L__BB56_5:
	ret;

}
	// .globl	_Z9kernel_58i
.visible .entry _Z9kernel_58i(
	.param .u32 _Z9kernel_58i_param_0
)
{
	.reg .pred 	%p<3>;
	.reg .b16 	%rs<10>;
	.reg .b32 	%r<9>;
	// demoted variable
	.shared .align 1 .b8 _ZZ9kernel_58iE1s[27648];
	ld.param.u32 	%r4, [_Z9kernel_58i_param_0];
	mov.u32 	%r5, %tid.x;
	mov.u32 	%r6, _ZZ9kernel_58iE1s;
	add.s32 	%r1, %r6, %r5;
	mov.b16 	%rs6, 0;
	st.shared.u8 	[%r1], %rs6;
	setp.lt.s32 	%p1, %r4, 1;
	@%p1 bra 	$L__BB57_5;
	cvt.u16.u32 	%rs1, %r4;
	shl.b16 	%rs8, %rs1, 1;
	add.s16 	%rs2, %rs8, %rs1;
	mov.b32 	%r8, 0;
	mov.b16 	%rs9, 0;
$L__BB57_2:
	add.s16 	%rs4, %rs9, %rs1;
	setp.eq.s32 	%p2, %r8, 44;
	@%p2 bra 	$L__BB57_4;
	add.s16 	%rs9, %rs4, %rs2;
	add.s32 	%r8, %r8, 4;
	bra.uni 	$L__BB57_2;
$L__BB57_4:
	st.shared.u8 	[%r1], %rs4;
$L__BB57_5:
	ret;

}
	// .globl	_Z9kernel_59i
.visible .entry _Z9kernel_59i(
	.param .u32 _Z9kernel_59i_param_0
)
{
	.reg .pred 	%p<3>;
	.reg .b16 	%rs<10>;
	.reg .b32 	%r<9>;
	// demoted variable
	.shared .align 1 .b8 _ZZ9kernel_59iE1s[25600];
	ld.param.u32 	%r4, [_Z9kernel_59i_param_0];
	mov.u32 	%r5, %tid.x;
	mov.u32 	%r6, _ZZ9kernel_59iE1s;
	add.s32 	%r1, %r6, %r5;
	mov.b16 	%rs6, 0;
	st.shared.u8 	[%r1], %rs6;
	setp.lt.s32 	%p1, %r4, 1;
	@%p1 bra 	$L__BB58_5;
	cvt.u16.u32 	%rs1, %r4;
	shl.b16 	%rs8, %rs1, 1;
	add.s16 	%rs2, %rs8, %rs1;
	mov.b32 	%r8, 0;
	mov.b16 	%rs9, 0;
$L__BB58_2:
	add.s16 	%rs4, %rs9, %rs1;
	setp.eq.s32 	%p2, %r8, 44;
	@%p2 bra 	$L__BB58_4;
	add.s16 	%rs9, %rs4, %rs2;
	add.s32 	%r8, %r8, 4;
	bra.uni 	$L__BB58_2;
$L__BB58_4:
	st.shared.u8 	[%r1], %rs4;
$L__BB58_5:
	ret;

}
	// .globl	_Z9kernel_60i
.visible .entry _Z9kernel_60i(
	.param .u32 _Z9kernel_60i_param_0
)
{
	.reg .pred 	%p<3>;
	.reg .b16 	%rs<10>;
	.reg .b32 	%r<9>;
	// demoted variable
	.shared .align 1 .b8 _ZZ9kernel_60iE1s[20480];
	ld.param.u32 	%r4, [_Z9kernel_60i_param_0];
	mov.u32 	%r5, %tid.x;
	mov.u32 	%r6, _ZZ9kernel_60iE1s;
	add.s32 	%r1, %r6, %r5;
	mov.b16 	%rs6, 0;
	st.shared.u8 	[%r1], %rs6;
	setp.lt.s32 	%p1, %r4, 1;
	@%p1 bra 	$L__BB59_5;
	cvt.u16.u32 	%rs1, %r4;
	shl.b16 	%rs8, %rs1, 1;
	add.s16 	%rs2, %rs8, %rs1;
	mov.b32 	%r8, 0;
	mov.b16 	%rs9, 0;
$L__BB59_2:
	add.s16 	%rs4, %rs9, %rs1;
	setp.eq.s32 	%p2, %r8, 44;
	@%p2 bra 	$L__BB59_4;
	add.s16 	%rs9, %rs4, %rs2;
	add.s32 	%r8, %r8, 4;
	bra.uni 	$L__BB59_2;
$L__BB59_4:
	st.shared.u8 	[%r1], %rs4;
$L__BB59_5:
	ret;

}
	// .globl	_Z9kernel_61i
.visible .entry _Z9kernel_61i(
	.param .u32 _Z9kernel_61i_param_0
)
{
	.reg .pred 	%p<3>;
	.reg .b16 	%rs<10>;
	.reg .b32 	%r<9>;
	// demoted variable
	.shared .align 1 .b8 _ZZ9kernel_61iE1s[9216];
	ld.param.u32 	%r4, [_Z9kernel_61i_param_0];
	mov.u32 	%r5, %tid.x;
	mov.u32 	%r6, _ZZ9kernel_61iE1s;
	add.s32 	%r1, %r6, %r5;
	mov.b16 	%rs6, 0;
	st.shared.u8 	[%r1], %rs6;
	setp.lt.s32 	%p1, %r4, 1;
	@%p1 bra 	$L__BB60_5;
	cvt.u16.u32 	%rs1, %r4;
	shl.b16 	%rs8, %rs1, 1;
	add.s16 	%rs2, %rs8, %rs1;
	mov.b32 	%r8, 0;
	mov.b16 	%rs9, 0;
$L__BB60_2:
	add.s16 	%rs4, %rs9, %rs1;
	setp.eq.s32 	%p2, %r8, 44;
	@%p2 bra 	$L__BB60_4;
	add.s16 	%rs9, %rs4, %rs2;
	add.s32 	%r8, %r8, 4;
	bra.uni 	$L__BB60_2;
$L__BB60_4:
	st.shared.u8 	[%r1], %rs4;
$L__BB60_5:
	ret;

}
	// .globl	_Z9kernel_62i
.visible .entry _Z9kernel_62i(
	.param .u32 _Z9kernel_62i_param_0
)
{
	.reg .pred 	%p<3>;
	.reg .b16 	%rs<10>;
	.reg .b32 	%r<9>;
	// demoted variable
	.shared .align 1 .b8 _ZZ9kernel_62iE1s[20480];
	ld.param.u32 	%r4, [_Z9kernel_62i_param_0];
	mov.u32 	%r5, %tid.x;
	mov.u32 	%r6, _ZZ9kernel_62iE1s;
	add.s32 	%r1, %r6, %r5;
	mov.b16 	%rs6, 0;
	st.shared.u8 	[%r1], %rs6;
	setp.lt.s32 	%p1, %r4, 1;
	@%p1 bra 	$L__BB61_5;
	cvt.u16.u32 	%rs1, %r4;
	shl.b16 	%rs8, %rs1, 1;
	add.s16 	%rs2, %rs8, %rs1;
	mov.b32 	%r8, 0;
	mov.b16 	%rs9, 0;
$L__BB61_2:
	add.s16 	%rs4, %rs9, %rs1;
	setp.eq.s32 	%p2, %r8, 44;
	@%p2 bra 	$L__BB61_4;
	add.s16 	%rs9, %rs4, %rs2;
	add.s32 	%r8, %r8, 4;
	bra.uni 	$L__BB61_2;
$L__BB61_4:
	st.shared.u8 	[%r1], %rs4;
$L__BB61_5:
	ret;

}
	// .globl	_Z9kernel_63i
.visible .entry _Z9kernel_63i(
	.param .u32 _Z9kernel_63i_param_0
)
{
	.reg .pred 	%p<3>;
	.reg .b16 	%rs<10>;
	.reg .b32 	%r<9>;
	// demoted variable
	.shared .align 1 .b8 _ZZ9kernel_63iE1s[27648];
	ld.param.u32 	%r4, [_Z9kernel_63i_param_0];
	mov.u32 	%r5, %tid.x;
	mov.u32 	%r6, _ZZ9kernel_63iE1s;
	add.s32 	%r1, %r6, %r5;
	mov.b16 	%rs6, 0;
	st.shared.u8 	[%r1], %rs6;
	setp.lt.s32 	%p1, %r4, 1;
	@%p1 bra 	$L__BB62_5;
	cvt.u16.u32 	%rs1, %r4;
	shl.b16 	%rs8, %rs1, 1;
	add.s16 	%rs2, %rs8, %rs1;
	mov.b32 	%r8, 0;
	mov.b16 	%rs9, 0;
$L__BB62_2:
	add.s16 	%rs4, %rs9, %rs1;
	setp.eq.s32 	%p2, %r8, 44;
	@%p2 bra 	$L__BB62_4;
	add.s16 	%rs9, %rs4, %rs2;
	add.s32 	%r8, %r8, 4;
	bra.uni 	$L__BB62_2;
$L__BB62_4:
	st.shared.u8 	[%r1], %rs4;
$L__BB62_5:
	ret;

}
	// .globl	_Z9kernel_64i
.visible .entry _Z9kernel_64i(
	.param .u32 _Z9kernel_64i_param_0
)
{
	.reg .pred 	%p<3>;
	.reg .b16 	%rs<10>;
	.reg .b32 	%r<9>;
	// demoted variable
	.shared .align 1 .b8 _ZZ9kernel_64iE1s[22528];
	ld.param.u32 	%r4, [_Z9kernel_64i_param_0];
	mov.u32 	%r5, %tid.x;
	mov.u32 	%r6, _ZZ9kernel_64iE1s;
	add.s32 	%r1, %r6, %r5;
	mov.b16 	%rs6, 0;
	st.shared.u8 	[%r1], %rs6;
	setp.lt.s32 	%p1, %r4, 1;
	@%p1 bra 	$L__BB63_5;
	cvt.u16.u32 	%rs1, %r4;
	shl.b16 	%rs8, %rs1, 1;
	add.s16 	%rs2, %rs8, %rs1;
	mov.b32 	%r8, 0;
	mov.b16 	%rs9, 0;
$L__BB63_2:
	add.s16 	%rs4, %rs9, %rs1;
	setp.eq.s32 	%p2, %r8, 44;
	@%p2 bra 	$L__BB63_4;
	add.s16 	%rs9, %rs4, %rs2;
	add.s32 	%r8, %r8, 4;
	bra.uni 	$L__BB63_2;
$L__BB63_4:
	st.shared.u8 	[%r1], %rs4;
$L__BB63_5:
	ret;

}
	// .globl	_Z9kernel_65i
.visible .entry _Z9kernel_65i(
	.param .u32 _Z9kernel_65i_param_0
)
{
	.reg .pred 	%p<3>;
	.reg .b16 	%rs<10>;
	.reg .b32 	%r<9>;
	// demoted variable
	.shared .align 1 .b8 _ZZ9kernel_65iE1s[18432];
	ld.param.u32 	%r4, [_Z9kernel_65i_param_0];
	mov.u32 	%r5, %tid.x;
	mov.u32 	%r6, _ZZ9kernel_65iE1s;
	add.s32 	%r1, %r6, %r5;
	mov.b16 	%rs6, 0;
	st.shared.u8 	[%r1], %rs6;
	setp.lt.s32 	%p1, %r4, 1;
	@%p1 bra 	$L__BB64_5;
	cvt.u16.u32 	%rs1, %r4;
	shl.b16 	%rs8, %rs1, 1;
	add.s16 	%rs2, %rs8, %rs1;
	mov.b32 	%r8, 0;
	mov.b16 	%rs9, 0;
$L__BB64_2:
	add.s16 	%rs4, %rs9, %rs1;
	setp.eq.s32 	%p2, %r8, 44;
	@%p2 bra 	$L__BB64_4;
	add.s16 	%rs9, %rs4, %rs2;
	add.s32 	%r8, %r8, 4;
	bra.uni 	$L__BB64_2;
$L__BB64_4:
	st.shared.u8 	[%r1], %rs4;
$L__BB64_5:
	ret;

}
	// .globl	_Z9kernel_66i
.visible .entry _Z9kernel_66i(
	.param .u32 _Z9kernel_66i_param_0
)
{
	.reg .pred 	%p<3>;
	.reg .b16 	%rs<10>;
	.reg .b32 	%r<9>;
	// demoted variable
	.shared .align 1 .b8 _ZZ9kernel_66iE1s[20480];
	ld.param.u32 	%r4, [_Z9kernel_66i_param_0];
	mov.u32 	%r5, %tid.x;
	mov.u32 	%r6, _ZZ9kernel_66iE1s;
	add.s32 	%r1, %r6, %r5;
	mov.b16 	%rs6, 0;
	st.shared.u8 	[%r1], %rs6;
	setp.lt.s32 	%p1, %r4, 1;
	@%p1 bra 	$L__BB65_5;
	cvt.u16.u32 	%rs1, %r4;
	shl.b16 	%rs8, %rs1, 1;
	add.s16 	%rs2, %rs8, %rs1;
	mov.b32 	%r8, 0;
	mov.b16 	%rs9, 0;
$L__BB65_2:
	add.s16 	%rs4, %rs9, %rs1;
	setp.eq.s32 	%p2, %r8, 44;
	@%p2 bra 	$L__BB65_4;
	add.s16 	%rs9, %rs4, %rs2;
	add.s32 	%r8, %r8, 4;
	bra.uni 	$L__BB65_2;
$L__BB65_4:
	st.shared.u8 	[%r1], %rs4;
$L__BB65_5:
	ret;

}
	// .globl	_Z9kernel_67i
.visible .entry _Z9kernel_67i(
	.param .u32 _Z9kernel_67i_param_0
)
{
	.reg .pred 	%p<3>;
	.reg .b16 	%rs<10>;
	.reg .b32 	%r<9>;
	// demoted variable
	.shared .align 1 .b8 _ZZ9kernel_67iE1s[18432];
	ld.param.u32 	%r4, [_Z9kernel_67i_param_0];
	mov.u32 	%r5, %tid.x;
	mov.u32 	%r6, _ZZ9kernel_67iE1s;
	add.s32 	%r1, %r6, %r5;
	mov.b16 	%rs6, 0;
	st.shared.u8 	[%r1], %rs6;
	setp.lt.s32 	%p1, %r4, 1;
	@%p1 bra 	$L__BB66_5;
	cvt.u16.u32 	%rs1, %r4;
	shl.b16 	%rs8, %rs1, 1;
	add.s16 	%rs2, %rs8, %rs1;
	mov.b32 	%r8, 0;
	mov.b16 	%rs9, 0;
$L__BB66_2:
	add.s16 	%rs4, %rs9, %rs1;
	setp.eq.s32 	%p2, %r8, 44;
	@%p2 bra 	$L__BB66_4;
	add.s16 	%rs9, %rs4, %rs2;
	add.s32 	%r8, %r8, 4;
	bra.uni 	$L__BB66_2;
$L__BB66_4:
	st.shared.u8 	[%r1], %rs4;
$L__BB66_5:
	ret;

}
	// .globl	_Z9kernel_68i
.visible .entry _Z9kernel_68i(
	.param .u32 _Z9kernel_68i_param_0
)
{
	.reg .pred 	%p<3>;
	.reg .b16 	%rs<10>;
	.reg .b32 	%r<9>;
	// demoted variable
	.shared .align 1 .b8 _ZZ9kernel_68iE1s[19456];
	ld.param.u32 	%r4, [_Z9kernel_68i_param_0];
	mov.u32 	%r5, %tid.x;
	mov.u32 	%r6, _ZZ9kernel_68iE1s;
	add.s32 	%r1, %r6, %r5;
	mov.b16 	%rs6, 0;
	st.shared.u8 	[%r1], %rs6;
	setp.lt.s32 	%p1, %r4, 1;
	@%p1 bra 	$L__BB67_5;
	cvt.u16.u32 	%rs1, %r4;
	shl.b16 	%rs8, %rs1, 1;
	add.s16 	%rs2, %rs8, %rs1;
	mov.b32 	%r8, 0;
	mov.b16 	%rs9, 0;
$L__BB67_2:
	add.s16 	%rs4, %rs9, %rs1;
	setp.eq.s32 	%p2, %r8, 44;
	@%p2 bra 	$L__BB67_4;
	add.s16 	%rs9, %rs4, %rs2;
	add.s32 	%r8, %r8, 4;
	bra.uni 	$L__BB67_2;
$L__BB67_4:
	st.shared.u8 	[%r1], %rs4;
$L__BB67_5:
	ret;

}
	// .globl	_Z9kernel_69i
.visible .entry _Z9kernel_69i(
	.param .u32 _Z9kernel_69i_param_0
)
{
	.reg .pred 	%p<3>;
	.reg .b16 	%rs<10>;
	.reg .b32 	%r<9>;
	// demoted variable
	.shared .align 1 .b8 _ZZ9kernel_69iE1s[2048];
	ld.param.u32 	%r4, [_Z9kernel_69i_param_0];
	mov.u32 	%r5, %tid.x;
	mov.u32 	%r6, _ZZ9kernel_69iE1s;
	add.s32 	%r1, %r6, %r5;
	mov.b16 	%rs6, 0;
	st.shared.u8 	[%r1], %rs6;
	setp.lt.s32 	%p1, %r4, 1;
	@%p1 bra 	$L__BB68_5;
	cvt.u16.u32 	%rs1, %r4;
	shl.b16 	%rs8, %rs1, 1;
	add.s16 	%rs2, %rs8, %rs1;
	mov.b32 	%r8, 0;
	mov.b16 	%rs9, 0;
$L__BB68_2:
	add.s16 	%rs4, %rs9, %rs1;
	setp.eq.s32 	%p2, %r8, 44;
	@%p2 bra 	$L__BB68_4;
	add.s16 	%rs9, %rs4, %rs2;
	add.s32 	%r8, %r8, 4;
	bra.uni 	$L__BB68_2;
$L__BB68_4:
	st.shared.u8 	[%r1], %rs4;
$L__BB68_5:
	ret;

}
	// .globl	_Z9kernel_70i
.visible .entry _Z9kernel_70i(
	.param .u32 _Z9kernel_70i_param_0
)
{
	.reg .pred 	%p<3>;
	.reg .b16 	%rs<10>;
	.reg .b32 	%r<9>;
	// demoted variable
	.shared .align 1 .b8 _ZZ9kernel_70iE1s[19456];
	ld.param.u32 	%r4, [_Z9kernel_70i_param_0];
	mov.u32 	%r5, %tid.x;
	mov.u32 	%r6, _ZZ9kernel_70iE1s;
	add.s32 	%r1, %r6, %r5;
	mov.b16 	%rs6, 0;
	st.shared.u8 	[%r1], %rs6;
	setp.lt.s32 	%p1, %r4, 1;
	@%p1 bra 	$L__BB69_5;
	cvt.u16.u32 	%rs1, %r4;
	shl.b16 	%rs8, %rs1, 1;
	add.s16 	%rs2, %rs8, %rs1;
	mov.b32 	%r8, 0;
	mov.b16 	%rs9, 0;
$L__BB69_2:
	add.s16 	%rs4, %rs9, %rs1;
	setp.eq.s32 	%p2, %r8, 44;
	@%p2 bra 	$L__BB69_4;
	add.s16 	%rs9, %rs4, %rs2;
	add.s32 	%r8, %r8, 4;
	bra.uni 	$L__BB69_2;
$L__BB69_4:
	st.shared.u8 	[%r1], %rs4;
$L__BB69_5:
	ret;

}
	// .globl	_Z9kernel_71i
.visible .entry _Z9kernel_71i(
	.param .u32 _Z9kernel_71i_param_0
)
{
	.reg .pred 	%p<3>;
	.reg .b16 	%rs<10>;
	.reg .b32 	%r<9>;
	// demoted variable
	.shared .align 1 .b8 _ZZ9kernel_71iE1s[40960];
	ld.param.u32 	%r4, [_Z9kernel_71i_param_0];
	mov.u32 	%r5, %tid.x;
	mov.u32 	%r6, _ZZ9kernel_71iE1s;
	add.s32 	%r1, %r6, %r5;
	mov.b16 	%rs6, 0;
	st.shared.u8 	[%r1], %rs6;
	setp.lt.s32 	%p1, %r4, 1;
	@%p1 bra 	$L__BB70_5;
	cvt.u16.u32 	%rs1, %r4;
	shl.b16 	%rs8, %rs1, 1;
	add.s16 	%rs2, %rs8, %rs1;
	mov.b32 	%r8, 0;
	mov.b16 	%rs9, 0;
$L__BB70_2:
	add.s16 	%rs4, %rs9, %rs1;
	setp.eq.s32 	%p2, %r8, 44;
	@%p2 bra 	$L__BB70_4;
	add.s16 	%rs9, %rs4, %rs2;
	add.s32 	%r8, %r8, 4;
	bra.uni 	$L__BB70_2;
$L__BB70_4:
	st.shared.u8 	[%r1], %rs4;
$L__BB70_5:
	ret;

}
	// .globl	_Z9kernel_72i
.visible .entry _Z9kernel_72i(
	.param .u32 _Z9kernel_72i_param_0
)
{
	.reg .pred 	%p<3>;
	.reg .b16 	%rs<10>;
	.reg .b32 	%r<9>;
	// demoted variable
	.shared .align 1 .b8 _ZZ9kernel_72iE1s[1024];
	ld.param.u32 	%r4, [_Z9kernel_72i_param_0];
	mov.u32 	%r5, %tid.x;
	mov.u32 	%r6, _ZZ9kernel_72iE1s;
	add.s32 	%r1, %r6, %r5;
	mov.b16 	%rs6, 0;
	st.shared.u8 	[%r1], %rs6;
	setp.lt.s32 	%p1, %r4, 1;
	@%p1 bra 	$L__BB71_5;
	cvt.u16.u32 	%rs1, %r4;
	shl.b16 	%rs8, %rs1, 1;
	add.s16 	%rs2, %rs8, %rs1;
	mov.b32 	%r8, 0;
	mov.b16 	%rs9, 0;
$L__BB71_2:
	add.s16 	%rs4, %rs9, %rs1;
	setp.eq.s32 	%p2, %r8, 44;
	@%p2 bra 	$L__BB71_4;
	add.s16 	%rs9, %rs4, %rs2;
	add.s32 	%r8, %r8, 4;
	bra.uni 	$L__BB71_2;
$L__BB71_4:
	st.shared.u8 	[%r1], %rs4;
$L__BB71_5:
	ret;

}
	// .globl	_Z9kernel_73i
.visible .entry _Z9kernel_73i(
	.param .u32 _Z9kernel_73i_param_0
)
{
	.reg .pred 	%p<3>;
	.reg .b16 	%rs<10>;
	.reg .b32 	%r<9>;
	// demoted variable
	.shared .align 1 .b8 _ZZ9kernel_73iE1s[3072];
	ld.param.u32 	%r4, [_Z9kernel_73i_param_0];
	mov.u32 	%r5, %tid.x;
	mov.u32 	%r6, _ZZ9kernel_73iE1s;
	add.s32 	%r1, %r6, %r5;
	mov.b16 	%rs6, 0;
	st.shared.u8 	[%r1], %rs6;
	setp.lt.s32 	%p1, %r4, 1;
	@%p1 bra 	$L__BB72_5;
	cvt.u16.u32 	%rs1, %r4;
	shl.b16 	%rs8, %rs1, 1;
	add.s16 	%rs2, %rs8, %rs1;
	mov.b32 	%r8, 0;
	mov.b16 	%rs9, 0;
$L__BB72_2:
	add.s16 	%rs4, %rs9, %rs1;
	setp.eq.s32 	%p2, %r8, 44;
	@%p2 bra 	$L__BB72_4;
	add.s16 	%rs9, %rs4, %rs2;
	add.s32 	%r8, %r8, 4;
	bra.uni 	$L__BB72_2;
$L__BB72_4:
	st.shared.u8 	[%r1], %rs4;
$L__BB72_5:
	ret;

}
	// .globl	_Z9kernel_74i
.visible .entry _Z9kernel_74i(
	.param .u32 _Z9kernel_74i_param_0
)
{
	.reg .pred 	%p<3>;
	.reg .b16 	%rs<10>;
	.reg .b32 	%r<9>;
	// demoted variable
	.shared .align 1 .b8 _ZZ9kernel_74iE1s[34816];
	ld.param.u32 	%r4, [_Z9kernel_74i_param_0];
	mov.u32 	%r5, %tid.x;
	mov.u32 	%r6, _ZZ9kernel_74iE1s;
	add.s32 	%r1, %r6, %r5;
	mov.b16 	%rs6, 0;
	st.shared.u8 	[%r1], %rs6;
	setp.lt.s32 	%p1, %r4, 1;
	@%p1 bra 	$L__BB73_5;
	cvt.u16.u32 	%rs1, %r4;
	shl.b16 	%rs8, %rs1, 1;
	add.s16 	%rs2, %rs8, %rs1;
	mov.b32 	%r8, 0;
	mov.b16 	%rs9, 0;
$L__BB73_2:
	add.s16 	%rs4, %rs9, %rs1;
	setp.eq.s32 	%p2, %r8, 44;
	@%p2 bra 	$L__BB73_4;
	add.s16 	%rs9, %rs4, %rs2;
	add.s32 	%r8, %r8, 4;
	bra.uni 	$L__BB73_2;
$L__BB73_4:
	st.shared.u8 	[%r1], %rs4;
$L__BB73_5:
	ret;

}
	// .globl	_Z9kernel_75i
.visible .entry _Z9kernel_75i(
	.param .u32 _Z9kernel_75i_param_0
)
{
	.reg .pred 	%p<3>;
	.reg .b16 	%rs<10>;
	.reg .b32 	%r<9>;
	// demoted variable
	.shared .align 1 .b8 _ZZ9kernel_75iE1s[38912];
	ld.param.u32 	%r4, [_Z9kernel_75i_param_0];
	mov.u32 	%r5, %tid.x;
	mov.u32 	%r6, _ZZ9kernel_75iE1s;
	add.s32 	%r1, %r6, %r5;
	mov.b16 	%rs6, 0;
	st.shared.u8 	[%r1], %rs6;
	setp.lt.s32 	%p1, %r4, 1;
	@%p1 bra 	$L__BB74_5;
	cvt.u16.u32 	%rs1, %r4;
	shl.b16 	%rs8, %rs1, 1;
	add.s16 	%rs2, %rs8, %rs1;
	mov.b32 	%r8, 0;
	mov.b16 	%rs9, 0;
$L__BB74_2:
	add.s16 	%rs4, %rs9, %rs1;
	setp.eq.s32 	%p2, %r8, 44;
	@%p2 bra 	$L__BB74_4;
	add.s16 	%rs9, %rs4, %rs2;
	add.s32 	%r8, %r8, 4;
	bra.uni 	$L__BB74_2;
$L__BB74_4:
	st.shared.u8 	[%r1], %rs4;
$L__BB74_5:
	ret;

}
	// .globl	_Z9kernel_76i
.visible .entry _Z9kernel_76i(
	.param .u32 _Z9kernel_76i_param_0
)
{
	.reg .pred 	%p<3>;
	.reg .b16 	%rs<10>;
	.reg .b32 	%r<9>;
	// demoted variable
	.shared .align 1 .b8 _ZZ9kernel_76iE1s[13312];
	ld.param.u32 	%r4, [_Z9kernel_76i_param_0];
	mov.u32 	%r5, %tid.x;
	mov.u32 	%r6, _ZZ9kernel_76iE1s;
	add.s32 	%r1, %r6, %r5;
	mov.b16 	%rs6, 0;
	st.shared.u8 	[%r1], %rs6;
	setp.lt.s32 	%p1, %r4, 1;
	@%p1 bra 	$L__BB75_5;
	cvt.u16.u32 	%rs1, %r4;
	shl.b16 	%rs8, %rs1, 1;
	add.s16 	%rs2, %rs8, %rs1;
	mov.b32 	%r8, 0;
	mov.b16 	%rs9, 0;
$L__BB75_2:
	add.s16 	%rs4, %rs9, %rs1;
	setp.eq.s32 	%p2, %r8, 44;
	@%p2 bra 	$L__BB75_4;
	add.s16 	%rs9, %rs4, %rs2;
	add.s32 	%r8, %r8, 4;
	bra.uni 	$L__BB75_2;
$L__BB75_4:
	st.shared.u8 	[%r1], %rs4;
$L__BB75_5:
	ret;

}
	// .globl	_Z9kernel_77i
.visible .entry _Z9kernel_77i(
	.param .u32 _Z9kernel_77i_param_0
)
{
	.reg .pred 	%p<3>;
	.reg .b16 	%rs<10>;
	.reg .b32 	%r<9>;
	// demoted variable
	.shared .align 1 .b8 _ZZ9kernel_77iE1s[41984];
	ld.param.u32 	%r4, [_Z9kernel_77i_param_0];
	mov.u32 	%r5, %tid.x;
	mov.u32 	%r6, _ZZ9kernel_77iE1s;
	add.s32 	%r1, %r6, %r5;
	mov.b16 	%rs6, 0;
	st.shared.u8 	[%r1], %rs6;
	setp.lt.s32 	%p1, %r4, 1;
	@%p1 bra 	$L__BB76_5;
	cvt.u16.u32 	%rs1, %r4;
	shl.b16 	%rs8, %rs1, 1;
	add.s16 	%rs2, %rs8, %rs1;
	mov.b32 	%r8, 0;
	mov.b16 	%rs9, 0;
$L__BB76_2:
	add.s16 	%rs4, %rs9, %rs1;
	setp.eq.s32 	%p2, %r8, 44;
	@%p2 bra 	$L__BB76_4;
	add.s16 	%rs9, %rs4, %rs2;
	add.s32 	%r8, %r8, 4;
	bra.uni 	$L__BB76_2;
$L__BB76_4:
	st.shared.u8 	[%r1], %rs4;
$L__BB76_5:
	ret;

}
	// .globl	_Z9kernel_78i
.visible .entry _Z9kernel_78i(
	.param .u32 _Z9kernel_78i_param_0
)
{
	.reg .pred 	%p<3>;
	.reg .b16 	%rs<10>;
	.reg .b32 	%r<9>;
	// demoted variable
	.shared .align 1 .b8 _ZZ9kernel_78iE1s[23552];
	ld.param.u32 	%r4, [_Z9kernel_78i_param_0];
	mov.u32 	%r5, %tid.x;
	mov.u32 	%r6, _ZZ9kernel_78iE1s;
	add.s32 	%r1, %r6, %r5;
	mov.b16 	%rs6, 0;
	st.shared.u8 	[%r1], %rs6;
	setp.lt.s32 	%p1, %r4, 1;
	@%p1 bra 	$L__BB77_5;
	cvt.u16.u32 	%rs1, %r4;
	shl.b16 	%rs8, %rs1, 1;
	add.s16 	%rs2, %rs8, %rs1;
	mov.b32 	%r8, 0;
	mov.b16 	%rs9, 0;
$L__BB77_2:
	add.s16 	%rs4, %rs9, %rs1;
	setp.eq.s32 	%p2, %r8, 44;
	@%p2 bra 	$L__BB77_4;
	add.s16 	%rs9, %rs4, %rs2;
	add.s32 	%r8, %r8, 4;
	bra.uni 	$L__BB77_2;
$L__BB77_4:
	st.shared.u8 	[%r1], %rs4;
$L__BB77_5:
	ret;

}
	// .globl	_Z9kernel_79i
.visible .entry _Z9kernel_79i(
	.param .u32 _Z9kernel_79i_param_0
)
{
	.reg .pred 	%p<3>;
	.reg .b16 	%rs<10>;
	.reg .b32 	%r<9>;
	// demoted variable
	.shared .align 1 .b8 _ZZ9kernel_79iE1s[26624];
	ld.param.u32 	%r4, [_Z9kernel_79i_param_0];
	mov.u32 	%r5, %tid.x;
	mov.u32 	%r6, _ZZ9kernel_79iE1s;
	add.s32 	%r1, %r6, %r5;
	mov.b16 	%rs6, 0;
	st.shared.u8 	[%r1], %rs6;
	setp.lt.s32 	%p1, %r4, 1;
	@%p1 bra 	$L__BB78_5;
	cvt.u16.u32 	%rs1, %r4;
	shl.b16 	%rs8, %rs1, 1;
	add.s16 	%rs2, %rs8, %rs1;
	mov.b32 	%r8, 0;
	mov.b16 	%rs9, 0;
$L__BB78_2:
	add.s16 	%rs4, %rs9, %rs1;
	setp.eq.s32 	%p2, %r8, 44;
	@%p2 bra 	$L__BB78_4;
	add.s16 	%rs9, %rs4, %rs2;
	add.s32 	%r8, %r8, 4;
	bra.uni 	$L__BB78_2;
$L__BB78_4:
	st.shared.u8 	[%r1], %rs4;
$L__BB78_5:
	ret;

}
	// .globl	_Z9kernel_80i
.visible .entry _Z9kernel_80i(
	.param .u32 _Z9kernel_80i_param_0
)
{
	.reg .pred 	%p<3>;
	.reg .b16 	%rs<10>;
	.reg .b32 	%r<9>;
	// demoted variable
	.shared .align 1 .b8 _ZZ9kernel_80iE1s[9216];
	ld.param.u32 	%r4, [_Z9kernel_80i_param_0];
	mov.u32 	%r5, %tid.x;
	mov.u32 	%r6, _ZZ9kernel_80iE1s;
	add.s32 	%r1, %r6, %r5;
	mov.b16 	%rs6, 0;
	st.shared.u8 	[%r1], %rs6;
	setp.lt.s32 	%p1, %r4, 1;
	@%p1 bra 	$L__BB79_5;
	cvt.u16.u32 	%rs1, %r4;
	shl.b16 	%rs8, %rs1, 1;
	add.s16 	%rs2, %rs8, %rs1;
	mov.b32 	%r8, 0;
	mov.b16 	%rs9, 0;
$L__BB79_2:
	add.s16 	%rs4, %rs9, %rs1;
	setp.eq.s32 	%p2, %r8, 44;
	@%p2 bra 	$L__BB79_4;
	add.s16 	%rs9, %rs4, %rs2;
	add.s32 	%r8, %r8, 4;
	bra.uni 	$L__BB79_2;
$L__BB79_4:
	st.shared.u8 	[%r1], %rs4;
$L__BB79_5:
	ret;

}
	// .globl	_Z9kernel_81i
.visible .entry _Z9kernel_81i(
	.param .u32 _Z9kernel_81i_param_0
)
{
	.reg .pred 	%p<3>;
	.reg .b16 	%rs<10>;
	.reg .b32 	%r<9>;
	// demoted variable
	.shared .align 1 .b8 _ZZ9kernel_81iE1s[19456];
	ld.param.u32 	%r4, [_Z9kernel_81i_param_0];
	mov.u32 	%r5, %tid.x;
	mov.u32 	%r6, _ZZ9kernel_81iE1s;
	add.s32 	%r1, %r6, %r5;
	mov.b16 	%rs6, 0;
	st.shared.u8 	[%r1], %rs6;
	setp.lt.s32 	%p1, %r4, 1;
	@%p1 bra 	$L__BB80_5;
	cvt.u16.u32 	%rs1, %r4;
	shl.b16 	%rs8, %rs1, 1;
	add.s16 	%rs2, %rs8, %rs1;
	mov.b32 	%r8, 0;
	mov.b16 	%rs9, 0;
$L__BB80_2:
	add.s16 	%rs4, %rs9, %rs1;
	setp.eq.s32 	%p2, %r8, 44;
	@%p2 bra 	$L__BB80_4;
	add.s16 	%rs9, %rs4, %rs2;
	add.s32 	%r8, %r8, 4;
	bra.uni 	$L__BB80_2;
$L__BB80_4:
	st.shared.u8 	[%r1], %rs4;
$L__BB80_5:
	ret;

}
	// .globl	_Z9kernel_82i
.visible .entry _Z9kernel_82i(
	.param .u32 _Z9kernel_82i_param_0
)
{
	.reg .pred 	%p<3>;
	.reg .b16 	%rs<10>;
	.reg .b32 	%r<9>;
	// demoted variable
	.shared .align 1 .b8 _ZZ9kernel_82iE1s[24576];
	ld.param.u32 	%r4, [_Z9kernel_82i_param_0];
	mov.u32 	%r5, %tid.x;
	mov.u32 	%r6, _ZZ9kernel_82iE1s;
	add.s32 	%r1, %r6, %r5;
	mov.b16 	%rs6, 0;
	st.shared.u8 	[%r1], %rs6;
	setp.lt.s32 	%p1, %r4, 1;
	@%p1 bra 	$L__BB81_5;
	cvt.u16.u32 	%rs1, %r4;
	shl.b16 	%rs8, %rs1, 1;
	add.s16 	%rs2, %rs8, %rs1;
	mov.b32 	%r8, 0;
	mov.b16 	%rs9, 0;
$L__BB81_2:
	add.s16 	%rs4, %rs9, %rs1;
	setp.eq.s32 	%p2, %r8, 44;
	@%p2 bra 	$L__BB81_4;
	add.s16 	%rs9, %rs4, %rs2;
	add.s32 	%r8, %r8, 4;
	bra.uni 	$L__BB81_2;
$L__BB81_4:
	st.shared.u8 	[%r1], %rs4;
$L__BB81_5:
	ret;

}
	// .globl	_Z9kernel_83i
.visible .entry _Z9kernel_83i(
	.param .u32 _Z9kernel_83i_param_0
)
{
	.reg .pred 	%p<3>;
	.reg .b16 	%rs<10>;
	.reg .b32 	%r<9>;
	// demoted variable
	.shared .align 1 .b8 _ZZ9kernel_83iE1s[23552];
	ld.param.u32 	%r4, [_Z9kernel_83i_param_0];
	mov.u32 	%r5, %tid.x;
	mov.u32 	%r6, _ZZ9kernel_83iE1s;
	add.s32 	%r1, %r6, %r5;
	mov.b16 	%rs6, 0;
	st.shared.u8 	[%r1], %rs6;
	setp.lt.s32 	%p1, %r4, 1;
	@%p1 bra 	$L__BB82_5;
	cvt.u16.u32 	%rs1, %r4;
	shl.b16 	%rs8, %rs1, 1;
	add.s16 	%rs2, %rs8, %rs1;
	mov.b32 	%r8, 0;
	mov.b16 	%rs9, 0;
$L__BB82_2:
	add.s16 	%rs4, %rs9, %rs1;
	setp.eq.s32 	%p2, %r8, 44;
	@%p2 bra 	$L__BB82_4;
	add.s16 	%rs9, %rs4, %rs2;
	add.s32 	%r8, %r8, 4;
	bra.uni 	$L__BB82_2;
$L__BB82_4:
	st.shared.u8 	[%r1], %rs4;
$L__BB82_5:
	ret;

}
	// .globl	_Z9kernel_84i
.visible .entry _Z9kernel_84i(
	.param .u32 _Z9kernel_84i_param_0
)
{
	.reg .pred 	%p<3>;
	.reg .b16 	%rs<10>;
	.reg .b32 	%r<9>;
	// demoted variable
	.shared .align 1 .b8 _ZZ9kernel_84iE1s[9216];
	ld.param.u32 	%r4, [_Z9kernel_84i_param_0];
	mov.u32 	%r5, %tid.x;
	mov.u32 	%r6, _ZZ9kernel_84iE1s;
	add.s32 	%r1, %r6, %r5;
	mov.b16 	%rs6, 0;
	st.shared.u8 	[%r1], %rs6;
	setp.lt.s32 	%p1, %r4, 1;
	@%p1 bra 	$L__BB83_5;
	cvt.u16.u32 	%rs1, %r4;
	shl.b16 	%rs8, %rs1, 1;
	add.s16 	%rs2, %rs8, %rs1;
	mov.b32 	%r8, 0;
	mov.b16 	%rs9, 0;
$L__BB83_2:
	add.s16 	%rs4, %rs9, %rs1;
	setp.eq.s32 	%p2, %r8, 44;
	@%p2 bra 	$L__BB83_4;
	add.s16 	%rs9, %rs4, %rs2;
	add.s32 	%r8, %r8, 4;
	bra.uni 	$L__BB83_2;
$L__BB83_4:
	st.shared.u8 	[%r1], %rs4;
$L__BB83_5:
	ret;

}
	// .globl	_Z9kernel_85i
.visible .entry _Z9kernel_85i(
	.param .u32 _Z9kernel_85i_param_0
)
{
	.reg .pred 	%p<3>;
	.reg .b16 	%rs<10>;
	.reg .b32 	%r<9>;
	// demoted variable
	.shared .align 1 .b8 _ZZ9kernel_85iE1s[7168];
	ld.param.u32 	%r4, [_Z9kernel_85i_param_0];
	mov.u32 	%r5, %tid.x;
	mov.u32 	%r6, _ZZ9kernel_85iE1s;
	add.s32 	%r1, %r6, %r5;
	mov.b16 	%rs6, 0;
	st.shared.u8 	[%r1], %rs6;
	setp.lt.s32 	%p1, %r4, 1;
	@%p1 bra 	$L__BB84_5;
	cvt.u16.u32 	%rs1, %r4;
	shl.b16 	%rs8, %rs1, 1;
	add.s16 	%rs2, %rs8, %rs1;
	mov.b32 	%r8, 0;
	mov.b16 	%rs9, 0;
$L__BB84_2:
	add.s16 	%rs4, %rs9, %rs1;
	setp.eq.s32 	%p2, %r8, 44;
	@%p2 bra 	$L__BB84_4;
	add.s16 	%rs9, %rs4, %rs2;
	add.s32 	%r8, %r8, 4;
	bra.uni 	$L__BB84_2;
$L__BB84_4:
	st.shared.u8 	[%r1], %rs4;
$L__BB84_5:
	ret;

}
	// .globl	_Z9kernel_86i
.visible .entry _Z9kernel_86i(
	.param .u32 _Z9kernel_86i_param_0
)
{
	.reg .pred 	%p<3>;
	.reg .b16 	%rs<10>;
	.reg .b32 	%r<9>;
	// demoted variable
	.shared .align 1 .b8 _ZZ9kernel_86iE1s[37888];
	ld.param.u32 	%r4, [_Z9kernel_86i_param_0];
	mov.u32 	%r5, %tid.x;
	mov.u32 	%r6, _ZZ9kernel_86iE1s;
	add.s32 	%r1, %r6, %r5;
	mov.b16 	%rs6, 0;
	st.shared.u8 	[%r1], %rs6;
	setp.lt.s32 	%p1, %r4, 1;
	@%p1 bra 	$L__BB85_5;
	cvt.u16.u32 	%rs1, %r4;
	shl.b16 	%rs8, %rs1, 1;
	add.s16 	%rs2, %rs8, %rs1;
	mov.b32 	%r8, 0;
	mov.b16 	%rs9, 0;
$L__BB85_2:
	add.s16 	%rs4, %rs9, %rs1;
	setp.eq.s32 	%p2, %r8, 44;
	@%p2 bra 	$L__BB85_4;
	add.s16 	%rs9, %rs4, %rs2;
	add.s32 	%r8, %r8, 4;
	bra.uni 	$L__BB85_2;
$L__BB85_4:
	st.shared.u8 	[%r1], %rs4;
$L__BB85_5:
	ret;

}
	// .globl	_Z9kernel_87i
.visible .entry _Z9kernel_87i(
	.param .u32 _Z9kernel_87i_param_0
)
{
	.reg .pred 	%p<3>;
	.reg .b16 	%rs<10>;
	.reg .b32 	%r<9>;
	// demoted variable
	.shared .align 1 .b8 _ZZ9kernel_87iE1s[15360];
	ld.param.u32 	%r4, [_Z9kernel_87i_param_0];
	mov.u32 	%r5, %tid.x;
	mov.u32 	%r6, _ZZ9kernel_87iE1s;
	add.s32 	%r1, %r6, %r5;
	mov.b16 	%rs6, 0;
	st.shared.u8 	[%r1], %rs6;
	setp.lt.s32 	%p1, %r4, 1;
	@%p1 bra 	$L__BB86_5;
	cvt.u16.u32 	%rs1, %r4;
	shl.b16 	%rs8, %rs1, 1;
	add.s16 	%rs2, %rs8, %rs1;
	mov.b32 	%r8, 0;
	mov.b16 	%rs9, 0;
$L__BB86_2:
	add.s16 	%rs4, %rs9, %rs1;
	setp.eq.s32 	%p2, %r8, 44;
	@%p2 bra 	$L__BB86_4;
	add.s16 	%rs9, %rs4, %rs2;
	add.s32 	%r8, %r8, 4;
	bra.uni 	$L__BB86_2;
$L__BB86_4:
	st.shared.u8 	[%r1], %rs4;
$L__BB86_5:
	ret;

}
	// .globl	_Z9kernel_88i
.visible .entry _Z9kernel_88i(
	.param .u32 _Z9kernel_88i_param_0
)
{
	.reg .pred 	%p<3>;
	.reg .b16 	%rs<10>;
	.reg .b32 	%r<9>;
	// demoted variable
	.shared .align 1 .b8 _ZZ9kernel_88iE1s[28672];
	ld.param.u32 	%r4, [_Z9kernel_88i_param_0];
	mov.u32 	%r5, %tid.x;
	mov.u32 	%r6, _ZZ9kernel_88iE1s;
	add.s32 	%r1, %r6, %r5;
	mov.b16 	%rs6, 0;
	st.shared.u8 	[%r1], %rs6;
	setp.lt.s32 	%p1, %r4, 1;
	@%p1 bra 	$L__BB87_5;
	cvt.u16.u32 	%rs1, %r4;
	shl.b16 	%rs8, %rs1, 1;
	add.s16 	%rs2, %rs8, %rs1;
	mov.b32 	%r8, 0;
	mov.b16 	%rs9, 0;
$L__BB87_2:
	add.s16 	%rs4, %rs9, %rs1;
	setp.eq.s32 	%p2, %r8, 44;
	@%p2 bra 	$L__BB87_4;
	add.s16 	%rs9, %rs4, %rs2;
	add.s32 	%r8, %r8, 4;
	bra.uni 	$L__BB87_2;
$L__BB87_4:
	st.shared.u8 	[%r1], %rs4;
$L__BB87_5:
	ret;

}
	// .globl	_Z9kernel_89i
.visible .entry _Z9kernel_89i(
	.param .u32 _Z9kernel_89i_param_0
)
{
	.reg .pred 	%p<3>;
	.reg .b16 	%rs<10>;
	.reg .b32 	%r<9>;
	// demoted variable
	.shared .align 1 .b8 _ZZ9kernel_89iE1s[10240];
	ld.param.u32 	%r4, [_Z9kernel_89i_param_0];
	mov.u32 	%r5, %tid.x;
	mov.u32 	%r6, _ZZ9kernel_89iE1s;
	add.s32 	%r1, %r6, %r5;
	mov.b16 	%rs6, 0;
	st.shared.u8 	[%r1], %rs6;
	setp.lt.s32 	%p1, %r4, 1;
	@%p1 bra 	$L__BB88_5;
	cvt.u16.u32 	%rs1, %r4;
	shl.b16 	%rs8, %rs1, 1;
	add.s16 	%rs2, %rs8, %rs1;
	mov.b32 	%r8, 0;
	mov.b16 	%rs9, 0;
$L__BB88_2:
	add.s16 	%rs4, %rs9, %rs1;
	setp.eq.s32 	%p2, %r8, 44;
	@%p2 bra 	$L__BB88_4;
	add.s16 	%rs9, %rs4, %rs2;
	add.s32 	%r8, %r8, 4;
	bra.uni 	$L__BB88_2;
$L__BB88_4:
	st.shared.u8 	[%r1], %rs4;
$L__BB88_5:
	ret;

}
	// .globl	_Z9kernel_90i
.visible .entry _Z9kernel_90i(
	.param .u32 _Z9kernel_90i_param_0
)
{
	.reg .pred 	%p<3>;
	.reg .b16 	%rs<10>;
	.reg .b32 	%r<9>;
	// demoted variable
	.shared .align 1 .b8 _ZZ9kernel_90iE1s[40960];
	ld.param.u32 	%r4, [_Z9kernel_90i_param_0];
	mov.u32 	%r5, %tid.x;
	mov.u32 	%r6, _ZZ9kernel_90iE1s;
	add.s32 	%r1, %r6, %r5;
	mov.b16 	%rs6, 0;
	st.shared.u8 	[%r1], %rs6;
	setp.lt.s32 	%p1, %r4, 1;
	@%p1 bra 	$L__BB89_5;
	cvt.u16.u32 	%rs1, %r4;
	shl.b16 	%rs8, %rs1, 1;
	add.s16 	%rs2, %rs8, %rs1;
	mov.b32 	%r8, 0;
	mov.b16 	%rs9, 0;
$L__BB89_2:
	add.s16 	%rs4, %rs9, %rs1;
	setp.eq.s32 	%p2, %r8, 44;
	@%p2 bra 	$L__BB89_4;
	add.s16 	%rs9, %rs4, %rs2;
	add.s32 	%r8, %r8, 4;
	bra.uni 	$L__BB89_2;
$L__BB89_4:
	st.shared.u8 	[%r1], %rs4;
$L__BB89_5:
	ret;

}
	// .globl	_Z9kernel_91i
.visible .entry _Z9kernel_91i(
	.param .u32 _Z9kernel_91i_param_0
)
{
	.reg .pred 	%p<3>;
	.reg .b16 	%rs<10>;
	.reg .b32 	%r<9>;
	// demoted variable
	.shared .align 1 .b8 _ZZ9kernel_91iE1s[39936];
	ld.param.u32 	%r4, [_Z9kernel_91i_param_0];
	mov.u32 	%r5, %tid.x;
	mov.u32 	%r6, _ZZ9kernel_91iE1s;
	add.s32 	%r1, %r6, %r5;
	mov.b16 	%rs6, 0;
	st.shared.u8 	[%r1], %rs6;
	setp.lt.s32 	%p1, %r4, 1;
	@%p1 bra 	$L__BB90_5;
	cvt.u16.u32 	%rs1, %r4;
	shl.b16 	%rs8, %rs1, 1;
	add.s16 	%rs2, %rs8, %rs1;
	mov.b32 	%r8, 0;
	mov.b16 	%rs9, 0;
$L__BB90_2:
	add.s16 	%rs4, %rs9, %rs1;
	setp.eq.s32 	%p2, %r8, 44;
	@%p2 bra 	$L__BB90_4;
	add.s16 	%rs9, %rs4, %rs2;
	add.s32 	%r8, %r8, 4;
	bra.uni 	$L__BB90_2;
$L__BB90_4:
	st.shared.u8 	[%r1], %rs4;
$L__BB90_5:
	ret;

}
	// .globl	_Z9kernel_92i
.visible .entry _Z9kernel_92i(
	.param .u32 _Z9kernel_92i_param_0
)
{
	.reg .pred 	%p<3>;
	.reg .b16 	%rs<10>;
	.reg .b32 	%r<9>;
	// demoted variable
	.shared .align 1 .b8 _ZZ9kernel_92iE1s[37888];
	ld.param.u32 	%r4, [_Z9kernel_92i_param_0];
	mov.u32 	%r5, %tid.x;
	mov.u32 	%r6, _ZZ9kernel_92iE1s;
	add.s32 	%r1, %r6, %r5;
	mov.b16 	%rs6, 0;
	st.shared.u8 	[%r1], %rs6;
	setp.lt.s32 	%p1, %r4, 1;
	@%p1 bra 	$L__BB91_5;
	cvt.u16.u32 	%rs1, %r4;
	shl.b16 	%rs8, %rs1, 1;
	add.s16 	%rs2, %rs8, %rs1;
	mov.b32 	%r8, 0;
	mov.b16 	%rs9, 0;
$L__BB91_2:
	add.s16 	%rs4, %rs9, %rs1;
	setp.eq.s32 	%p2, %r8, 44;
	@%p2 bra 	$L__BB91_4;
	add.s16 	%rs9, %rs4, %rs2;
	add.s32 	%r8, %r8, 4;
	bra.uni 	$L__BB91_2;
$L__BB91_4:
	st.shared.u8 	[%r1], %rs4;
$L__BB91_5:
	ret;

}
	// .globl	_Z9kernel_93i
.visible .entry _Z9kernel_93i(
	.param .u32 _Z9kernel_93i_param_0
)
{
	.reg .pred 	%p<3>;
	.reg .b16 	%rs<10>;
	.reg .b32 	%r<9>;
	// demoted variable
	.shared .align 1 .b8 _ZZ9kernel_93iE1s[29696];
	ld.param.u32 	%r4, [_Z9kernel_93i_param_0];
	mov.u32 	%r5, %tid.x;
	mov.u32 	%r6, _ZZ9kernel_93iE1s;
	add.s32 	%r1, %r6, %r5;
	mov.b16 	%rs6, 0;
	st.shared.u8 	[%r1], %rs6;
	setp.lt.s32 	%p1, %r4, 1;
	@%p1 bra 	$L__BB92_5;
	cvt.u16.u32 	%rs1, %r4;
	shl.b16 	%rs8, %rs1, 1;
	add.s16 	%rs2, %rs8, %rs1;
	mov.b32 	%r8, 0;
	mov.b16 	%rs9, 0;
$L__BB92_2:
	add.s16 	%rs4, %rs9, %rs1;
	setp.eq.s32 	%p2, %r8, 44;
	@%p2 bra 	$L__BB92_4;
	add.s16 	%rs9, %rs4, %rs2;
	add.s32 	%r8, %r8, 4;
	bra.uni 	$L__BB92_2;
$L__BB92_4:
	st.shared.u8 	[%r1], %rs4;
$L__BB92_5:
	ret;

}
	// .globl	_Z9kernel_94i
.visible .entry _Z9kernel_94i(
	.param .u32 _Z9kernel_94i_param_0
)
{
	.reg .pred 	%p<3>;
	.reg .b16 	%rs<10>;
	.reg .b32 	%r<9>;
	// demoted variable
	.shared .align 1 .b8 _ZZ9kernel_94iE1s[14336];
	ld.param.u32 	%r4, [_Z9kernel_94i_param_0];
	mov.u32 	%r5, %tid.x;
	mov.u32 	%r6, _ZZ9kernel_94iE1s;
	add.s32 	%r1, %r6, %r5;
	mov.b16 	%rs6, 0;
	st.shared.u8 	[%r1], %rs6;
	setp.lt.s32 	%p1, %r4, 1;
	@%p1 bra 	$L__BB93_5;
	cvt.u16.u32 	%rs1, %r4;
	shl.b16 	%rs8, %rs1, 1;
	add.s16 	%rs2, %rs8, %rs1;
	mov.b32 	%r8, 0;
	mov.b16 	%rs9, 0;
$L__BB93_2:
	add.s16 	%rs4, %rs9, %rs1;
	setp.eq.s32 	%p2, %r8, 44;
	@%p2 bra 	$L__BB93_4;
	add.s16 	%rs9, %rs4, %rs2;
	add.s32 	%r8, %r8, 4;
	bra.uni 	$L__BB93_2;
$L__BB93_4:
	st.shared.u8 	[%r1], %rs4;
$L__BB93_5:
	ret;

}
	// .globl	_Z9kernel_95i
.visible .entry _Z9kernel_95i(
	.param .u32 _Z9kernel_95i_param_0
)
{
	.reg .pred 	%p<3>;
	.reg .b16 	%rs<10>;
	.reg .b32 	%r<9>;
	// demoted variable
	.shared .align 1 .b8 _ZZ9kernel_95iE1s[24576];
	ld.param.u32 	%r4, [_Z9kernel_95i_param_0];
	mov.u32 	%r5, %tid.x;
	mov.u32 	%r6, _ZZ9kernel_95iE1s;
	add.s32 	%r1, %r6, %r5;
	mov.b16 	%rs6, 0;
	st.shared.u8 	[%r1], %rs6;
	setp.lt.s32 	%p1, %r4, 1;
	@%p1 bra 	$L__BB94_5;
	cvt.u16.u32 	%rs1, %r4;
	shl.b16 	%rs8, %rs1, 1;
	add.s16 	%rs2, %rs8, %rs1;
	mov.b32 	%r8, 0;
	mov.b16 	%rs9, 0;
$L__BB94_2:
	add.s16 	%rs4, %rs9, %rs1;
	setp.eq.s32 	%p2, %r8, 44;
	@%p2 bra 	$L__BB94_4;
	add.s16 	%rs9, %rs4, %rs2;
	add.s32 	%r8, %r8, 4;
	bra.uni 	$L__BB94_2;
$L__BB94_4:
	st.shared.u8 	[%r1], %rs4;
$L__BB94_5:
	ret;

}
	// .globl	_Z9kernel_96i
.visible .entry _Z9kernel_96i(
	.param .u32 _Z9kernel_96i_param_0
)
{
	.reg .pred 	%p<3>;
	.reg .b16 	%rs<10>;
	.reg .b32 	%r<9>;
	// demoted variable
	.shared .align 1 .b8 _ZZ9kernel_96iE1s[16384];
	ld.param.u32 	%r4, [_Z9kernel_96i_param_0];
	mov.u32 	%r5, %tid.x;
	mov.u32 	%r6, _ZZ9kernel_96iE1s;
	add.s32 	%r1, %r6, %r5;
	mov.b16 	%rs6, 0;
	st.shared.u8 	[%r1], %rs6;
	setp.lt.s32 	%p1, %r4, 1;
	@%p1 bra 	$L__BB95_5;
	cvt.u16.u32 	%rs1, %r4;
	shl.b16 	%rs8, %rs1, 1;
	add.s16 	%rs2, %rs8, %rs1;
	mov.b32 	%r8, 0;
	mov.b16 	%rs9, 0;
$L__BB95_2:
	add.s16 	%rs4, %rs9, %rs1;
	setp.eq.s32 	%p2, %r8, 44;
	@%p2 bra 	$L__BB95_4;
	add.s16 	%rs9, %rs4, %rs2;
	add.s32 	%r8, %r8, 4;
	bra.uni 	$L__BB95_2;
$L__BB95_4:
	st.shared.u8 	[%r1], %rs4;
$L__BB95_5:
	ret;

}
	// .globl	_Z9kernel_97i
.visible .entry _Z9kernel_97i(
	.param .u32 _Z9kernel_97i_param_0
)
{
	.reg .pred 	%p<3>;
	.reg .b16 	%rs<10>;
	.reg .b32 	%r<9>;
	// demoted variable
	.shared .align 1 .b8 _ZZ9kernel_97iE1s[38912];
	ld.param.u32 	%r4, [_Z9kernel_97i_param_0];
	mov.u32 	%r5, %tid.x;
	mov.u32 	%r6, _ZZ9kernel_97iE1s;
	add.s32 	%r1, %r6, %r5;
	mov.b16 	%rs6, 0;
	st.shared.u8 	[%r1], %rs6;
	setp.lt.s32 	%p1, %r4, 1;
	@%p1 bra 	$L__BB96_5;
	cvt.u16.u32 	%rs1, %r4;
	shl.b16 	%rs8, %rs1, 1;
	add.s16 	%rs2, %rs8, %rs1;
	mov.b32 	%r8, 0;
	mov.b16 	%rs9, 0;
$L__BB96_2:
	add.s16 	%rs4, %rs9, %rs1;
	setp.eq.s32 	%p2, %r8, 44;
	@%p2 bra 	$L__BB96_4;
	add.s16 	%rs9, %rs4, %rs2;
	add.s32 	%r8, %r8, 4;
	bra.uni 	$L__BB96_2;
$L__BB96_4:
	st.shared.u8 	[%r1], %rs4;
$L__BB96_5:
	ret;

}
	// .globl	_Z9kernel_98i
.visible .entry _Z9kernel_98i(
	.param .u32 _Z9kernel_98i_param_0
)
{
	.reg .pred 	%p<3>;
	.reg .b16 	%rs<10>;
	.reg .b32 	%r<9>;
	// demoted variable
	.shared .align 1 .b8 _ZZ9kernel_98iE1s[17408];
	ld.param.u32 	%r4, [_Z9kernel_98i_param_0];
	mov.u32 	%r5, %tid.x;
	mov.u32 	%r6, _ZZ9kernel_98iE1s;
	add.s32 	%r1, %r6, %r5;
	mov.b16 	%rs6, 0;
	st.shared.u8 	[%r1], %rs6;
	setp.lt.s32 	%p1, %r4, 1;
	@%p1 bra 	$L__BB97_5;
	cvt.u16.u32 	%rs1, %r4;
	shl.b16 	%rs8, %rs1, 1;
	add.s16 	%rs2, %rs8, %rs1;
	mov.b32 	%r8, 0;
	mov.b16 	%rs9, 0;
$L__BB97_2:
	add.s16 	%rs4, %rs9, %rs1;
	setp.eq.s32 	%p2, %r8, 44;
	@%p2 bra 	$L__BB97_4;
	add.s16 	%rs9, %rs4, %rs2;
	add.s32 	%r8, %r8, 4;
	bra.uni 	$L__BB97_2;
$L__BB97_4:
	st.shared.u8 	[%r1], %rs4;
$L__BB97_5:
	ret;

}
	// .globl	_Z9kernel_99i
.visible .entry _Z9kernel_99i(
	.param .u32 _Z9kernel_99i_param_0
)
{
	.reg .pred 	%p<3>;
	.reg .b16 	%rs<10>;
	.reg .b32 	%r<9>;
	// demoted variable
	.shared .align 1 .b8 _ZZ9kernel_99iE1s[32768];
	ld.param.u32 	%r4, [_Z9kernel_99i_param_0];
	mov.u32 	%r5, %tid.x;
	mov.u32 	%r6, _ZZ9kernel_99iE1s;
	add.s32 	%r1, %r6, %r5;
	mov.b16 	%rs6, 0;
	st.shared.u8 	[%r1], %rs6;
	setp.lt.s32 	%p1, %r4, 1;
	@%p1 bra 	$L__BB98_5;
	cvt.u16.u32 	%rs1, %r4;
	shl.b16 	%rs8, %rs1, 1;
	add.s16 	%rs2, %rs8, %rs1;
	mov.b32 	%r8, 0;
	mov.b16 	%rs9, 0;
$L__BB98_2:
	add.s16 	%rs4, %rs9, %rs1;
	setp.eq.s32 	%p2, %r8, 44;
	@%p2 bra 	$L__BB98_4;
	add.s16 	%rs9, %rs4, %rs2;
	add.s32 	%r8, %r8, 4;
	bra.uni 	$L__BB98_2;
$L__BB98_4:
	st.shared.u8 	[%r1], %rs4;
$L__BB98_5:
	ret;

}
	// .globl	_Z10kernel_100i
.visible .entry _Z10kernel_100i(
	.param .u32 _Z10kernel_100i_param_0
)
{
	.reg .pred 	%p<3>;
	.reg .b16 	%rs<10>;
	.reg .b32 	%r<9>;
	// demoted variable
	.shared .align 1 .b8 _ZZ10kernel_100iE1s[33792];
	ld.param.u32 	%r4, [_Z10kernel_100i_param_0];
	mov.u32 	%r5, %tid.x;
	mov.u32 	%r6, _ZZ10kernel_100iE1s;
	add.s32 	%r1, %r6, %r5;
	mov.b16 	%rs6, 0;
	st.shared.u8 	[%r1], %rs6;
	setp.lt.s32 	%p1, %r4, 1;
	@%p1 bra 	$L__BB99_5;
	cvt.u16.u32 	%rs1, %r4;
	shl.b16 	%rs8, %rs1, 1;
	add.s16 	%rs2, %rs8, %rs1;
	mov.b32 	%r8, 0;
	mov.b16 	%rs9, 0;
$L__BB99_2:
	add.s16 	%rs4, %rs9, %rs1;
	setp.eq.s32 	%p2, %r8, 44;
	@%p2 bra 	$L__BB99_4;
	add.s16 	%rs9, %rs4, %rs2;
	add.s32 	%r8, %r8, 4;
	bra.uni 	$L__BB99_2;
$L__BB99_4:
	st.shared.u8 	[%r1], %rs4;
$L__BB99_5:
	ret;

}
	// .globl	_Z10kernel_101i
.visible .entry _Z10kernel_101i(
	.param .u32 _Z10kernel_101i_param_0
)
{
	.reg .pred 	%p<3>;
	.reg .b16 	%rs<10>;
	.reg .b32 	%r<9>;
	// demoted variable
	.shared .align 1 .b8 _ZZ10kernel_101iE1s[32768];
	ld.param.u32 	%r4, [_Z10kernel_101i_param_0];
	mov.u32 	%r5, %tid.x;
	mov.u32 	%r6, _ZZ10kernel_101iE1s;
	add.s32 	%r1, %r6, %r5;
	mov.b16 	%rs6, 0;
	st.shared.u8 	[%r1], %rs6;
	setp.lt.s32 	%p1, %r4, 1;
	@%p1 bra 	$L__BB100_5;
	cvt.u16.u32 	%rs1, %r4;
	shl.b16 	%rs8, %rs1, 1;
	add.s16 	%rs2, %rs8, %rs1;
	mov.b32 	%r8, 0;
	mov.b16 	%rs9, 0;
$L__BB100_2:
	add.s16 	%rs4, %rs9, %rs1;
	setp.eq.s32 	%p2, %r8, 44;
	@%p2 bra 	$L__BB100_4;
	add.s16 	%rs9, %rs4, %rs2;
	add.s32 	%r8, %r8, 4;
	bra.uni 	$L__BB100_2;
$L__BB100_4:
	st.shared.u8 	[%r1], %rs4;
$L__BB100_5:
	ret;

}
	// .globl	_Z10kernel_102i
.visible .entry _Z10kernel_102i(
	.param .u32 _Z10kernel_102i_param_0
)
{
	.reg .pred 	%p<3>;
	.reg .b16 	%rs<10>;
	.reg .b32 	%r<9>;
	// demoted variable
	.shared .align 1 .b8 _ZZ10kernel_102iE1s[10240];
	ld.param.u32 	%r4, [_Z10kernel_102i_param_0];
	mov.u32 	%r5, %tid.x;
	mov.u32 	%r6, _ZZ10kernel_102iE1s;
	add.s32 	%r1, %r6, %r5;
	mov.b16 	%rs6, 0;
	st.shared.u8 	[%r1], %rs6;
	setp.lt.s32 	%p1, %r4, 1;
	@%p1 bra 	$L__BB101_5;
	cvt.u16.u32 	%rs1, %r4;
	shl.b16 	%rs8, %rs1, 1;
	add.s16 	%rs2, %rs8, %rs1;
	mov.b32 	%r8, 0;
	mov.b16 	%rs9, 0;
$L__BB101_2:
	add.s16 	%rs4, %rs9, %rs1;
	setp.eq.s32 	%p2, %r8, 44;
	@%p2 bra 	$L__BB101_4;
	add.s16 	%rs9, %rs4, %rs2;
	add.s32 	%r8, %r8, 4;
	bra.uni 	$L__BB101_2;
$L__BB101_4:
	st.shared.u8 	[%r1], %rs4;
$L__BB101_5:
	ret;

}
	// .globl	_Z10kernel_103i
.visible .entry _Z10kernel_103i(
	.param .u32 _Z10kernel_103i_param_0
)
{
	.reg .pred 	%p<3>;
	.reg .b16 	%rs<10>;
	.reg .b32 	%r<9>;
	// demoted variable
	.shared .align 1 .b8 _ZZ10kernel_103iE1s[32768];
	ld.param.u32 	%r4, [_Z10kernel_103i_param_0];
	mov.u32 	%r5, %tid.x;
	mov.u32 	%r6, _ZZ10kernel_103iE1s;
	add.s32 	%r1, %r6, %r5;
	mov.b16 	%rs6, 0;
	st.shared.u8 	[%r1], %rs6;
	setp.lt.s32 	%p1, %r4, 1;
	@%p1 bra 	$L__BB102_5;
	cvt.u16.u32 	%rs1, %r4;
	shl.b16 	%rs8, %rs1, 1;
	add.s16 	%rs2, %rs8, %rs1;
	mov.b32 	%r8, 0;
	mov.b16 	%rs9, 0;
$L__BB102_2:
	add.s16 	%rs4, %rs9, %rs1;
	setp.eq.s32 	%p2, %r8, 44;
	@%p2 bra 	$L__BB102_4;
	add.s16 	%rs9, %rs4, %rs2;
	add.s32 	%r8, %r8, 4;
	bra.uni 	$L__BB102_2;
$L__BB102_4:
	st.shared.u8 	[%r1], %rs4;
$L__BB102_5:
	ret;

}
	// .globl	_Z10kernel_104i
.visible .entry _Z10kernel_104i(
	.param .u32 _Z10kernel_104i_param_0
)
{
	.reg .pred 	%p<3>;
	.reg .b16 	%rs<10>;
	.reg .b32 	%r<9>;
	// demoted variable
	.shared .align 1 .b8 _ZZ10kernel_104iE1s[9216];
	ld.param.u32 	%r4, [_Z10kernel_104i_param_0];
	mov.u32 	%r5, %tid.x;
	mov.u32 	%r6, _ZZ10kernel_104iE1s;
	add.s32 	%r1, %r6, %r5;
	mov.b16 	%rs6, 0;
	st.shared.u8 	[%r1], %rs6;
	setp.lt.s32 	%p1, %r4, 1;
	@%p1 bra 	$L__BB103_5;
	cvt.u16.u32 	%rs1, %r4;
	shl.b16 	%rs8, %rs1, 1;
	add.s16 	%rs2, %rs8, %rs1;
	mov.b32 	%r8, 0;
	mov.b16 	%rs9, 0;
$L__BB103_2:
	add.s16 	%rs4, %rs9, %rs1;
	setp.eq.s32 	%p2, %r8, 44;
	@%p2 bra 	$L__BB103_4;
	add.s16 	%rs9, %rs4, %rs2;
	add.s32 	%r8, %r8, 4;
	bra.uni 	$L__BB103_2;
$L__BB103_4:
	st.shared.u8 	[%r1], %rs4;
$L__BB103_5:
	ret;

}
	// .globl	_Z10kernel_105i
.visible .entry _Z10kernel_105i(
	.param .u32 _Z10kernel_105i_param_0
)
{
	.reg .pred 	%p<3>;
	.reg .b16 	%rs<10>;
	.reg .b32 	%r<9>;
	// demoted variable
	.shared .align 1 .b8 _ZZ10kernel_105iE1s[17408];
	ld.param.u32 	%r4, [_Z10kernel_105i_param_0];
	mov.u32 	%r5, %tid.x;
	mov.u32 	%r6, _ZZ10kernel_105iE1s;
	add.s32 	%r1, %r6, %r5;
	mov.b16 	%rs6, 0;
	st.shared.u8 	[%r1], %rs6;
	setp.lt.s32 	%p1, %r4, 1;
	@%p1 bra 	$L__BB104_5;
	cvt.u16.u32 	%rs1, %r4;
	shl.b16 	%rs8, %rs1, 1;
	add.s16 	%rs2, %rs8, %rs1;
	mov.b32 	%r8, 0;
	mov.b16 	%rs9, 0;
$L__BB104_2:
	add.s16 	%rs4, %rs9, %rs1;
	setp.eq.s32 	%p2, %r8, 44;
	@%p2 bra 	$L__BB104_4;
	add.s16 	%rs9, %rs4, %rs2;
	add.s32 	%r8, %r8, 4;
	bra.uni 	$L__BB104_2;
$L__BB104_4:
	st.shared.u8 	[%r1], %rs4;
$L__BB104_5:
	ret;

}
	// .globl	_Z10kernel_106i
.visible .entry _Z10kernel_106i(
	.param .u32 _Z10kernel_106i_param_0
)
{
	.reg .pred 	%p<3>;
	.reg .b16 	%rs<10>;
	.reg .b32 	%r<9>;
	// demoted variable
	.shared .align 1 .b8 _ZZ10kernel_106iE1s[32768];
	ld.param.u32 	%r4, [_Z10kernel_106i_param_0];
	mov.u32 	%r5, %tid.x;
	mov.u32 	%r6, _ZZ10kernel_106iE1s;
	add.s32 	%r1, %r6, %r5;
	mov.b16 	%rs6, 0;
	st.shared.u8 	[%r1], %rs6;
	setp.lt.s32 	%p1, %r4, 1;
	@%p1 bra 	$L__BB105_5;
	cvt.u16.u32 	%rs1, %r4;
	shl.b16 	%rs8, %rs1, 1;
	add.s16 	%rs2, %rs8, %rs1;
	mov.b32 	%r8, 0;
	mov.b16 	%rs9, 0;
$L__BB105_2:
	add.s16 	%rs4, %rs9, %rs1;
	setp.eq.s32 	%p2, %r8, 44;
	@%p2 bra 	$L__BB105_4;
	add.s16 	%rs9, %rs4, %rs2;
	add.s32 	%r8, %r8, 4;
	bra.uni 	$L__BB105_2;
$L__BB105_4:
	st.shared.u8 	[%r1], %rs4;
$L__BB105_5:
	ret;

}
	// .globl	_Z10kernel_107i
.visible .entry _Z10kernel_107i(
	.param .u32 _Z10kernel_107i_param_0
)
{
	.reg .pred 	%p<3>;
	.reg .b16 	%rs<10>;
	.reg .b32 	%r<9>;
	// demoted variable
	.shared .align 1 .b8 _ZZ10kernel_107iE1s[11264];
	ld.param.u32 	%r4, [_Z10kernel_107i_param_0];
	mov.u32 	%r5, %tid.x;
	mov.u32 	%r6, _ZZ10kernel_107iE1s;
	add.s32 	%r1, %r6, %r5;
	mov.b16 	%rs6, 0;
	st.shared.u8 	[%r1], %rs6;
	setp.lt.s32 	%p1, %r4, 1;
	@%p1 bra 	$L__BB106_5;
	cvt.u16.u32 	%rs1, %r4;
	shl.b16 	%rs8, %rs1, 1;
	add.s16 	%rs2, %rs8, %rs1;
	mov.b32 	%r8, 0;
	mov.b16 	%rs9, 0;
$L__BB106_2:
	add.s16 	%rs4, %rs9, %rs1;
	setp.eq.s32 	%p2, %r8, 44;
	@%p2 bra 	$L__BB106_4;
	add.s16 	%rs9, %rs4, %rs2;
	add.s32 	%r8, %r8, 4;
	bra.uni 	$L__BB106_2;
$L__BB106_4:
	st.shared.u8 	[%r1], %rs4;
$L__BB106_5:
	ret;

}
	// .globl	_Z10kernel_108i
.visible .entry _Z10kernel_108i(
	.param .u32 _Z10kernel_108i_param_0
)
{
	.reg .pred 	%p<3>;
	.reg .b16 	%rs<10>;
	.reg .b32 	%r<9>;
	// demoted variable
	.shared .align 1 .b8 _ZZ10kernel_108iE1s[28672];
	ld.param.u32 	%r4, [_Z10kernel_108i_param_0];
	mov.u32 	%r5, %tid.x;
	mov.u32 	%r6, _ZZ10kernel_108iE1s;
	add.s32 	%r1, %r6, %r5;
	mov.b16 	%rs6, 0;
	st.shared.u8 	[%r1], %rs6;
	setp.lt.s32 	%p1, %r4, 1;
	@%p1 bra 	$L__BB107_5;
	cvt.u16.u32 	%rs1, %r4;
	shl.b16 	%rs8, %rs1, 1;
	add.s16 	%rs2, %rs8, %rs1;
	mov.b32 	%r8, 0;
	mov.b16 	%rs9, 0;
$L__BB107_2:
	add.s16 	%rs4, %rs9, %rs1;
	setp.eq.s32 	%p2, %r8, 44;
	@%p2 bra 	$L__BB107_4;
	add.s16 	%rs9, %rs4, %rs2;
	add.s32 	%r8, %r8, 4;
	bra.uni 	$L__BB107_2;
$L__BB107_4:
	st.shared.u8 	[%r1], %rs4;
$L__BB107_5:
	ret;

}
	// .globl	_Z10kernel_109i
.visible .entry _Z10kernel_109i(
	.param .u32 _Z10kernel_109i_param_0
)
{
	.reg .pred 	%p<3>;
	.reg .b16 	%rs<10>;
	.reg .b32 	%r<9>;
	// demoted variable
	.shared .align 1 .b8 _ZZ10kernel_109iE1s[9216];
	ld.param.u32 	%r4, [_Z10kernel_109i_param_0];
	mov.u32 	%r5, %tid.x;
	mov.u32 	%r6, _ZZ10kernel_109iE1s;
	add.s32 	%r1, %r6, %r5;
	mov.b16 	%rs6, 0;
	st.shared.u8 	[%r1], %rs6;
	setp.lt.s32 	%p1, %r4, 1;
	@%p1 bra 	$L__BB108_5;
	cvt.u16.u32 	%rs1, %r4;
	shl.b16 	%rs8, %rs1, 1;
	add.s16 	%rs2, %rs8, %rs1;
	mov.b32 	%r8, 0;
	mov.b16 	%rs9, 0;
$L__BB108_2:
	add.s16 	%rs4, %rs9, %rs1;
	setp.eq.s32 	%p2, %r8, 44;
	@%p2 bra 	$L__BB108_4;
	add.s16 	%rs9, %rs4, %rs2;
	add.s32 	%r8, %r8, 4;
	bra.uni 	$L__BB108_2;
$L__BB108_4:
	st.shared.u8 	[%r1], %rs4;
$L__BB108_5:
	ret;

}
	// .globl	_Z10kernel_110i
.visible .entry _Z10kernel_110i(
	.param .u32 _Z10kernel_110i_param_0
)
{
	.reg .pred 	%p<3>;
	.reg .b16 	%rs<10>;
	.reg .b32 	%r<9>;
	// demoted variable
	.shared .align 1 .b8 _ZZ10kernel_110iE1s[15360];
	ld.param.u32 	%r4, [_Z10kernel_110i_param_0];
	mov.u32 	%r5, %tid.x;
	mov.u32 	%r6, _ZZ10kernel_110iE1s;
	add.s32 	%r1, %r6, %r5;
	mov.b16 	%rs6, 0;
	st.shared.u8 	[%r1], %rs6;
	setp.lt.s32 	%p1, %r4, 1;
	@%p1 bra 	$L__BB109_5;
	cvt.u16.u32 	%rs1, %r4;
	shl.b16 	%rs8, %rs1, 1;
	add.s16 	%rs2, %rs8, %rs1;
	mov.b32 	%r8, 0;
	mov.b16 	%rs9, 0;
$L__BB109_2:
	add.s16 	%rs4, %rs9, %rs1;
	setp.eq.s32 	%p2, %r8, 44;
	@%p2 bra 	$L__BB109_4;
	add.s16 	%rs9, %rs4, %rs2;
	add.s32 	%r8, %r8, 4;
	bra.uni 	$L__BB109_2;
$L__BB109_4:
	st.shared.u8 	[%r1], %rs4;
$L__BB109_5:
	ret;

}
	// .globl	_Z10kernel_111i
.visible .entry _Z10kernel_111i(
	.param .u32 _Z10kernel_111i_param_0
)
{
	.reg .pred 	%p<3>;
	.reg .b16 	%rs<10>;
	.reg .b32 	%r<9>;
	// demoted variable
	.shared .align 1 .b8 _ZZ10kernel_111iE1s[9216];
	ld.param.u32 	%r4, [_Z10kernel_111i_param_0];
	mov.u32 	%r5, %tid.x;
	mov.u32 	%r6, _ZZ10kernel_111iE1s;
	add.s32 	%r1, %r6, %r5;
	mov.b16 	%rs6, 0;
	st.shared.u8 	[%r1], %rs6;
	setp.lt.s32 	%p1, %r4, 1;
	@%p1 bra 	$L__BB110_5;
	cvt.u16.u32 	%rs1, %r4;
	shl.b16 	%rs8, %rs1, 1;
	add.s16 	%rs2, %rs8, %rs1;
	mov.b32 	%r8, 0;
	mov.b16 	%rs9, 0;
$L__BB110_2:
	add.s16 	%rs4, %rs9, %rs1;
	setp.eq.s32 	%p2, %r8, 44;
	@%p2 bra 	$L__BB110_4;
	add.s16 	%rs9, %rs4, %rs2;
	add.s32 	%r8, %r8, 4;
	bra.uni 	$L__BB110_2;
$L__BB110_4:
	st.shared.u8 	[%r1], %rs4;
$L__BB110_5:
	ret;

}
	// .globl	_Z10kernel_112i
.visible .entry _Z10kernel_112i(
	.param .u32 _Z10kernel_112i_param_0
)
{
	.reg .pred 	%p<3>;
	.reg .b16 	%rs<10>;
	.reg .b32 	%r<9>;
	// demoted variable
	.shared .align 1 .b8 _ZZ10kernel_112iE1s[34816];
	ld.param.u32 	%r4, [_Z10kernel_112i_param_0];
	mov.u32 	%r5, %tid.x;
	mov.u32 	%r6, _ZZ10kernel_112iE1s;
	add.s32 	%r1, %r6, %r5;
	mov.b16 	%rs6, 0;
	st.shared.u8 	[%r1], %rs6;
	setp.lt.s32 	%p1, %r4, 1;
	@%p1 bra 	$L__BB111_5;
	cvt.u16.u32 	%rs1, %r4;
	shl.b16 	%rs8, %rs1, 1;
	add.s16 	%rs2, %rs8, %rs1;
	mov.b32 	%r8, 0;
	mov.b16 	%rs9, 0;
$L__BB111_2:
	add.s16 	%rs4, %rs9, %rs1;
	setp.eq.s32 	%p2, %r8, 44;
	@%p2 bra 	$L__BB111_4;
	add.s16 	%rs9, %rs4, %rs2;
	add.s32 	%r8, %r8, 4;
	bra.uni 	$L__BB111_2;
$L__BB111_4:
	st.shared.u8 	[%r1], %rs4;
$L__BB111_5:
	ret;

}
	// .globl	_Z10kernel_113i
.visible .entry _Z10kernel_113i(
	.param .u32 _Z10kernel_113i_param_0
)
{
	.reg .pred 	%p<3>;
	.reg .b16 	%rs<10>;
	.reg .b32 	%r<9>;
	// demoted variable
	.shared .align 1 .b8 _ZZ10kernel_113iE1s[6144];
	ld.param.u32 	%r4, [_Z10kernel_113i_param_0];
	mov.u32 	%r5, %tid.x;
	mov.u32 	%r6, _ZZ10kernel_113iE1s;
	add.s32 	%r1, %r6, %r5;
	mov.b16 	%rs6, 0;
	st.shared.u8 	[%r1], %rs6;
	setp.lt.s32 	%p1, %r4, 1;
	@%p1 bra 	$L__BB112_5;
	cvt.u16.u32 	%rs1, %r4;
	shl.b16 	%rs8, %rs1, 1;
	add.s16 	%rs2, %rs8, %rs1;
	mov.b32 	%r8, 0;
	mov.b16 	%rs9, 0;
$L__BB112_2:
	add.s16 	%rs4, %rs9, %rs1;
	setp.eq.s32 	%p2, %r8, 44;
	@%p2 bra 	$L__BB112_4;
	add.s16 	%rs9, %rs4, %rs2;
	add.s32 	%r8, %r8, 4;
	bra.uni 	$L__BB112_2;
$L__BB112_4:
	st.shared.u8 	[%r1], %rs4;
$L__BB112_5:
	ret;

}
	// .globl	_Z10kernel_114i
.visible .entry _Z10kernel_114i(
	.param .u32 _Z10kernel_114i_param_0
)
{
	.reg .pred 	%p<3>;
	.reg .b16 	%rs<10>;
	.reg .b32 	%r<9>;
	// demoted variable
	.shared .align 1 .b8 _ZZ10kernel_114iE1s[1024];
	ld.param.u32 	%r4, [_Z10kernel_114i_param_0];
	mov.u32 	%r5, %tid.x;
	mov.u32 	%r6, _ZZ10kernel_114iE1s;
	add.s32 	%r1, %r6, %r5;
	mov.b16 	%rs6, 0;
	st.shared.u8 	[%r1], %rs6;
	setp.lt.s32 	%p1, %r4, 1;
	@%p1 bra 	$L__BB113_5;
	cvt.u16.u32 	%rs1, %r4;
	shl.b16 	%rs8, %rs1, 1;
	add.s16 	%rs2, %rs8, %rs1;
	mov.b32 	%r8, 0;
	mov.b16 	%rs9, 0;
$L__BB113_2:
	add.s16 	%rs4, %rs9, %rs1;
	setp.eq.s32 	%p2, %r8, 44;
	@%p2 bra 	$L__BB113_4;
	add.s16 	%rs9, %rs4, %rs2;
	add.s32 	%r8, %r8, 4;
	bra.uni 	$L__BB113_2;
$L__BB113_4:
	st.shared.u8 	[%r1], %rs4;
$L__BB113_5:
	ret;

}
	// .globl	_Z10kernel_115i
.visible .entry _Z10kernel_115i(
	.param .u32 _Z10kernel_115i_param_0
)
{
	.reg .pred 	%p<3>;
	.reg .b16 	%rs<10>;
	.reg .b32 	%r<9>;
	// demoted variable
	.shared .align 1 .b8 _ZZ10kernel_115iE1s[11264];
	ld.param.u32 	%r4, [_Z10kernel_115i_param_0];
	mov.u32 	%r5, %tid.x;
	mov.u32 	%r6, _ZZ10kernel_115iE1s;
	add.s32 	%r1, %r6, %r5;
	mov.b16 	%rs6, 0;
	st.shared.u8 	[%r1], %rs6;
	setp.lt.s32 	%p1, %r4, 1;
	@%p1 bra 	$L__BB114_5;
	cvt.u16.u32 	%rs1, %r4;
	shl.b16 	%rs8, %rs1, 1;
	add.s16 	%rs2, %rs8, %rs1;
	mov.b32 	%r8, 0;
	mov.b16 	%rs9, 0;
$L__BB114_2:
	add.s16 	%rs4, %rs9, %rs1;
	setp.eq.s32 	%p2, %r8, 44;
	@%p2 bra 	$L__BB114_4;
	add.s16 	%rs9, %rs4, %rs2;
	add.s32 	%r8, %r8, 4;
	bra.uni 	$L__BB114_2;
$L__BB114_4:
	st.shared.u8 	[%r1], %rs4;
$L__BB114_5:
	ret;

}
	// .globl	_Z10kernel_116i
.visible .entry _Z10kernel_116i(
	.param .u32 _Z10kernel_116i_param_0
)
{
	.reg .pred 	%p<3>;
	.reg .b16 	%rs<10>;
	.reg .b32 	%r<9>;
	// demoted variable
	.shared .align 1 .b8 _ZZ10kernel_116iE1s[17408];
	ld.param.u32 	%r4, [_Z10kernel_116i_param_0];
	mov.u32 	%r5, %tid.x;
	mov.u32 	%r6, _ZZ10kernel_116iE1s;
	add.s32 	%r1, %r6, %r5;
	mov.b16 	%rs6, 0;
	st.shared.u8 	[%r1], %rs6;
	setp.lt.s32 	%p1, %r4, 1;
	@%p1 bra 	$L__BB115_5;
	cvt.u16.u32 	%rs1, %r4;
	shl.b16 	%rs8, %rs1, 1;
	add.s16 	%rs2, %rs8, %rs1;
	mov.b32 	%r8, 0;
	mov.b16 	%rs9, 0;
$L__BB115_2:
	add.s16 	%rs4, %rs9, %rs1;
	setp.eq.s32 	%p2, %r8, 44;
	@%p2 bra 	$L__BB115_4;
	add.s16 	%rs9, %rs4, %rs2;
	add.s32 	%r8, %r8, 4;
	bra.uni 	$L__BB115_2;
$L__BB115_4:
	st.shared.u8 	[%r1], %rs4;
$L__BB115_5:
	ret;

}
	// .globl	_Z10kernel_117i
.visible .entry _Z10kernel_117i(
	.param .u32 _Z10kernel_117i_param_0
)
{
	.reg .pred 	%p<3>;
	.reg .b16 	%rs<10>;
	.reg .b32 	%r<9>;
	// demoted variable
	.shared .align 1 .b8 _ZZ10kernel_117iE1s[30720];
	ld.param.u32 	%r4, [_Z10kernel_117i_param_0];
	mov.u32 	%r5, %tid.x;
	mov.u32 	%r6, _ZZ10kernel_117iE1s;
	add.s32 	%r1, %r6, %r5;
	mov.b16 	%rs6, 0;
	st.shared.u8 	[%r1], %rs6;
	setp.lt.s32 	%p1, %r4, 1;
	@%p1 bra 	$L__BB116_5;
	cvt.u16.u32 	%rs1, %r4;
	shl.b16 	%rs8, %rs1, 1;
	add.s16 	%rs2, %rs8, %rs1;
	mov.b32 	%r8, 0;
	mov.b16 	%rs9, 0;
$L__BB116_2:
	add.s16 	%rs4, %rs9, %rs1;
	setp.eq.s32 	%p2, %r8, 44;
	@%p2 bra 	$L__BB116_4;
	add.s16 	%rs9, %rs4, %rs2;
	add.s32 	%r8, %r8, 4;
	bra.uni 	$L__BB116_2;
$L__BB116_4:
	st.shared.u8 	[%r1], %rs4;
$L__BB116_5:
	ret;

}
	// .globl	_Z10kernel_118i
.visible .entry _Z10kernel_118i(
	.param .u32 _Z10kernel_118i_param_0
)
{
	.reg .pred 	%p<3>;
	.reg .b16 	%rs<10>;
	.reg .b32 	%r<9>;
	// demoted variable
	.shared .align 1 .b8 _ZZ10kernel_118iE1s[26624];
	ld.param.u32 	%r4, [_Z10kernel_118i_param_0];
	mov.u32 	%r5, %tid.x;
	mov.u32 	%r6, _ZZ10kernel_118iE1s;
	add.s32 	%r1, %r6, %r5;
	mov.b16 	%rs6, 0;
	st.shared.u8 	[%r1], %rs6;
	setp.lt.s32 	%p1, %r4, 1;
	@%p1 bra 	$L__BB117_5;
	cvt.u16.u32 	%rs1, %r4;
	shl.b16 	%rs8, %rs1, 1;
	add.s16 	%rs2, %rs8, %rs1;
	mov.b32 	%r8, 0;
	mov.b16 	%rs9, 0;
$L__BB117_2:
	add.s16 	%rs4, %rs9, %rs1;
	setp.eq.s32 	%p2, %r8, 44;
	@%p2 bra 	$L__BB117_4;
	add.s16 	%rs9, %rs4, %rs2;
	add.s32 	%r8, %r8, 4;
	bra.uni 	$L__BB117_2;
$L__BB117_4:
	st.shared.u8 	[%r1], %rs4;
$L__BB117_5:
	ret;

}
	// .globl	_Z10kernel_119i
.visible .entry _Z10kernel_119i(
	.param .u32 _Z10kernel_119i_param_0
)
{
	.reg .pred 	%p<3>;
	.reg .b16 	%rs<10>;
	.reg .b32 	%r<9>;
	// demoted variable
	.shared .align 1 .b8 _ZZ10kernel_119iE1s[15360];
	ld.param.u32 	%r4, [_Z10kernel_119i_param_0];
	mov.u32 	%r5, %tid.x;
	mov.u32 	%r6, _ZZ10kernel_119iE1s;
	add.s32 	%r1, %r6, %r5;
	mov.b16 	%rs6, 0;
	st.shared.u8 	[%r1], %rs6;
	setp.lt.s32 	%p1, %r4, 1;
	@%p1 bra 	$L__BB118_5;
	cvt.u16.u32 	%rs1, %r4;
	shl.b16 	%rs8, %rs1, 1;
	add.s16 	%rs2, %rs8, %rs1;
	mov.b32 	%r8, 0;
	mov.b16 	%rs9, 0;
$L__BB118_2:
	add.s16 	%rs4, %rs9, %rs1;
	setp.eq.s32 	%p2, %r8, 44;
	@%p2 bra 	$L__BB118_4;
	add.s16 	%rs9, %rs4, %rs2;
	add.s32 	%r8, %r8, 4;
	bra.uni 	$L__BB118_2;
$L__BB118_4:
	st.shared.u8 	[%r1], %rs4;
$L__BB118_5:
	ret;

}
	// .globl	_Z10kernel_120i
.visible .entry _Z10kernel_120i(
	.param .u32 _Z10kernel_120i_param_0
)
{
	.reg .pred 	%p<3>;
	.reg .b16 	%rs<10>;
	.reg .b32 	%r<9>;
	// demoted variable
	.shared .align 1 .b8 _ZZ10kernel_120iE1s[29696];
	ld.param.u32 	%r4, [_Z10kernel_120i_param_0];
	mov.u32 	%r5, %tid.x;
	mov.u32 	%r6, _ZZ10kernel_120iE1s;
	add.s32 	%r1, %r6, %r5;
	mov.b16 	%rs6, 0;
	st.shared.u8 	[%r1], %rs6;
	setp.lt.s32 	%p1, %r4, 1;
	@%p1 bra 	$L__BB119_5;
	cvt.u16.u32 	%rs1, %r4;
	shl.b16 	%rs8, %rs1, 1;
	add.s16 	%rs2, %rs8, %rs1;
	mov.b32 	%r8, 0;
	mov.b16 	%rs9, 0;
$L__BB119_2:
	add.s16 	%rs4, %rs9, %rs1;
	setp.eq.s32 	%p2, %r8, 44;
	@%p2 bra 	$L__BB119_4;
	add.s16 	%rs9, %rs4, %rs2;
	add.s32 	%r8, %r8, 4;
	bra.uni 	$L__BB119_2;
$L__BB119_4:
	st.shared.u8 	[%r1], %rs4;
$L__BB119_5:
	ret;

}
	// .globl	_Z10kernel_121i
.visible .entry _Z10kernel_121i(
	.param .u32 _Z10kernel_121i_param_0
)
{
	.reg .pred 	%p<3>;
	.reg .b16 	%rs<10>;
	.reg .b32 	%r<9>;
	// demoted variable
	.shared .align 1 .b8 _ZZ10kernel_121iE1s[30720];
	ld.param.u32 	%r4, [_Z10kernel_121i_param_0];
	mov.u32 	%r5, %tid.x;
	mov.u32 	%r6, _ZZ10kernel_121iE1s;
	add.s32 	%r1, %r6, %r5;
	mov.b16 	%rs6, 0;
	st.shared.u8 	[%r1], %rs6;
	setp.lt.s32 	%p1, %r4, 1;
	@%p1 bra 	$L__BB120_5;
	cvt.u16.u32 	%rs1, %r4;
	shl.b16 	%rs8, %rs1, 1;
	add.s16 	%rs2, %rs8, %rs1;
	mov.b32 	%r8, 0;
	mov.b16 	%rs9, 0;
$L__BB120_2:
	add.s16 	%rs4, %rs9, %rs1;
	setp.eq.s32 	%p2, %r8, 44;
	@%p2 bra 	$L__BB120_4;
	add.s16 	%rs9, %rs4, %rs2;
	add.s32 	%r8, %r8, 4;
	bra.uni 	$L__BB120_2;
$L__BB120_4:
	st.shared.u8 	[%r1], %rs4;
$L__BB120_5:
	ret;

}
	// .globl	_Z10kernel_122i
.visible .entry _Z10kernel_122i(
	.param .u32 _Z10kernel_122i_param_0
)
{
	.reg .pred 	%p<3>;
	.reg .b16 	%rs<10>;
	.reg .b32 	%r<9>;
	// demoted variable
	.shared .align 1 .b8 _ZZ10kernel_122iE1s[15360];
	ld.param.u32 	%r4, [_Z10kernel_122i_param_0];
	mov.u32 	%r5, %tid.x;
	mov.u32 	%r6, _ZZ10kernel_122iE1s;
	add.s32 	%r1, %r6, %r5;
	mov.b16 	%rs6, 0;
	st.shared.u8 	[%r1], %rs6;
	setp.lt.s32 	%p1, %r4, 1;
	@%p1 bra 	$L__BB121_5;
	cvt.u16.u32 	%rs1, %r4;
	shl.b16 	%rs8, %rs1, 1;
	add.s16 	%rs2, %rs8, %rs1;
	mov.b32 	%r8, 0;
	mov.b16 	%rs9, 0;
$L__BB121_2:
	add.s16 	%rs4, %rs9, %rs1;
	setp.eq.s32 	%p2, %r8, 44;
	@%p2 bra 	$L__BB121_4;
	add.s16 	%rs9, %rs4, %rs2;
	add.s32 	%r8, %r8, 4;
	bra.uni 	$L__BB121_2;
$L__BB121_4:
	st.shared.u8 	[%r1], %rs4;
$L__BB121_5:
	ret;

}
	// .globl	_Z10kernel_123i
.visible .entry _Z10kernel_123i(
	.param .u32 _Z10kernel_123i_param_0
)
{
	.reg .pred 	%p<3>;
	.reg .b16 	%rs<10>;
	.reg .b32 	%r<9>;
	// demoted variable
	.shared .align 1 .b8 _ZZ10kernel_123iE1s[29696];
	ld.param.u32 	%r4, [_Z10kernel_123i_param_0];
	mov.u32 	%r5, %tid.x;
	mov.u32 	%r6, _ZZ10kernel_123iE1s;
	add.s32 	%r1, %r6, %r5;
	mov.b16 	%rs6, 0;
	st.shared.u8 	[%r1], %rs6;
	setp.lt.s32 	%p1, %r4, 1;
	@%p1 bra 	$L__BB122_5;
	cvt.u16.u32 	%rs1, %r4;
	shl.b16 	%rs8, %rs1, 1;
	add.s16 	%rs2, %rs8, %rs1;
	mov.b32 	%r8, 0;
	mov.b16 	%rs9, 0;
$L__BB122_2:
	add.s16 	%rs4, %rs9, %rs1;
	setp.eq.s32 	%p2, %r8, 44;
	@%p2 bra 	$L__BB122_4;
	add.s16 	%rs9, %rs4, %rs2;
	add.s32 	%r8, %r8, 4;
	bra.uni 	$L__BB122_2;
$L__BB122_4:
	st.shared.u8 	[%r1], %rs4;
$L__BB122_5:
	ret;

}
	// .globl	_Z10kernel_124i
.visible .entry _Z10kernel_124i(
	.param .u32 _Z10kernel_124i_param_0
)
{
	.reg .pred 	%p<3>;
	.reg .b16 	%rs<10>;
	.reg .b32 	%r<9>;
	// demoted variable
	.shared .align 1 .b8 _ZZ10kernel_124iE1s[4096];
	ld.param.u32 	%r4, [_Z10kernel_124i_param_0];
	mov.u32 	%r5, %tid.x;
	mov.u32 	%r6, _ZZ10kernel_124iE1s;
	add.s32 	%r1, %r6, %r5;
	mov.b16 	%rs6, 0;
	st.shared.u8 	[%r1], %rs6;
	setp.lt.s32 	%p1, %r4, 1;
	@%p1 bra 	$L__BB123_5;
	cvt.u16.u32 	%rs1, %r4;
	shl.b16 	%rs8, %rs1, 1;
	add.s16 	%rs2, %rs8, %rs1;
	mov.b32 	%r8, 0;
	mov.b16 	%rs9, 0;
$L__BB123_2:
	add.s16 	%rs4, %rs9, %rs1;
	setp.eq.s32 	%p2, %r8, 44;
	@%p2 bra 	$L__BB123_4;
	add.s16 	%rs9, %rs4, %rs2;
	add.s32 	%r8, %r8, 4;
	bra.uni 	$L__BB123_2;
$L__BB123_4:
	st.shared.u8 	[%r1], %rs4;
$L__BB123_5:
	ret;

}
	// .globl	_Z10kernel_125i
.visible .entry _Z10kernel_125i(
	.param .u32 _Z10kernel_125i_param_0
)
{
	.reg .pred 	%p<3>;
	.reg .b16 	%rs<10>;
	.reg .b32 	%r<9>;
	// demoted variable
	.shared .align 1 .b8 _ZZ10kernel_125iE1s[6144];
	ld.param.u32 	%r4, [_Z10kernel_125i_param_0];
	mov.u32 	%r5, %tid.x;
	mov.u32 	%r6, _ZZ10kernel_125iE1s;
	add.s32 	%r1, %r6, %r5;
	mov.b16 	%rs6, 0;
	st.shared.u8 	[%r1], %rs6;
	setp.lt.s32 	%p1, %r4, 1;
	@%p1 bra 	$L__BB124_5;
	cvt.u16.u32 	%rs1, %r4;
	shl.b16 	%rs8, %rs1, 1;
	add.s16 	%rs2, %rs8, %rs1;
	mov.b32 	%r8, 0;
	mov.b16 	%rs9, 0;
$L__BB124_2:
	add.s16 	%rs4, %rs9, %rs1;
	setp.eq.s32 	%p2, %r8, 44;
	@%p2 bra 	$L__BB124_4;
	add.s16 	%rs9, %rs4, %rs2;
	add.s32 	%r8, %r8, 4;
	bra.uni 	$L__BB124_2;
$L__BB124_4:
	st.shared.u8 	[%r1], %rs4;
$L__BB124_5:
	ret;

}
	// .globl	_Z10kernel_126i
.visible .entry _Z10kernel_126i(
	.param .u32 _Z10kernel_126i_param_0
)
{
	.reg .pred 	%p<3>;
	.reg .b16 	%rs<10>;
	.reg .b32 	%r<9>;
	// demoted variable
	.shared .align 1 .b8 _ZZ10kernel_126iE1s[13312];
	ld.param.u32 	%r4, [_Z10kernel_126i_param_0];
	mov.u32 	%r5, %tid.x;
	mov.u32 	%r6, _ZZ10kernel_126iE1s;
	add.s32 	%r1, %r6, %r5;
	mov.b16 	%rs6, 0;
	st.shared.u8 	[%r1], %rs6;
	setp.lt.s32 	%p1, %r4, 1;
	@%p1 bra 	$L__BB125_5;
	cvt.u16.u32 	%rs1, %r4;
	shl.b16 	%rs8, %rs1, 1;
	add.s16 	%rs2, %rs8, %rs1;
	mov.b32 	%r8, 0;
	mov.b16 	%rs9, 0;
$L__BB125_2:
	add.s16 	%rs4, %rs9, %rs1;
	setp.eq.s32 	%p2, %r8, 44;
	@%p2 bra 	$L__BB125_4;
	add.s16 	%rs9, %rs4, %rs2;
	add.s32 	%r8, %r8, 4;
	bra.uni 	$L__BB125_2;
$L__BB125_4:
	st.shared.u8 	[%r1], %rs4;
$L__BB125_5:
	ret;

}
	// .globl	_Z10kernel_127i
.visible .entry _Z10kernel_127i(
	.param .u32 _Z10kernel_127i_param_0
)
{
	.reg .pred 	%p<3>;
	.reg .b16 	%rs<10>;
	.reg .b32 	%r<9>;
	// demoted variable
	.shared .align 1 .b8 _ZZ10kernel_127iE1s[8192];
	ld.param.u32 	%r4, [_Z10kernel_127i_param_0];
	mov.u32 	%r5, %tid.x;
	mov.u32 	%r6, _ZZ10kernel_127iE1s;
	add.s32 	%r1, %r6, %r5;
	mov.b16 	%rs6, 0;
	st.shared.u8 	[%r1], %rs6;
	setp.lt.s32 	%p1, %r4, 1;
	@%p1 bra 	$L__BB126_5;
	cvt.u16.u32 	%rs1, %r4;
	shl.b16 	%rs8, %rs1, 1;
	add.s16 	%rs2, %rs8, %rs1;
	mov.b32 	%r8, 0;
	mov.b16 	%rs9, 0;
$L__BB126_2:
	add.s16 	%rs4, %rs9, %rs1;
	setp.eq.s32 	%p2, %r8, 44;
	@%p2 bra 	$L__BB126_4;
	add.s16 	%rs9, %rs4, %rs2;
	add.s32 	%r8, %r8, 4;
	bra.uni 	$L__BB126_2;
$L__BB126_4:
	st.shared.u8 	[%r1], %rs4;
$L__BB126_5:
	ret;

}
	// .globl	_Z10kernel_128i
.visible .entry _Z10kernel_128i(
	.param .u32 _Z10kernel_128i_param_0
)
{
	.reg .pred 	%p<3>;
	.reg .b16 	%rs<10>;
	.reg .b32 	%r<9>;
	// demoted variable
	.shared .align 1 .b8 _ZZ10kernel_128iE1s[11264];
	ld.param.u32 	%r4, [_Z10kernel_128i_param_0];
	mov.u32 	%r5, %tid.x;
	mov.u32 	%r6, _ZZ10kernel_128iE1s;
	add.s32 	%r1, %r6, %r5;
	mov.b16 	%rs6, 0;
	st.shared.u8 	[%r1], %rs6;
	setp.lt.s32 	%p1, %r4, 1;
	@%p1 bra 	$L__BB127_5;
	cvt.u16.u32 	%rs1, %r4;
	shl.b16 	%rs8, %rs1, 1;
	add.s16 	%rs2, %rs8, %rs1;
	mov.b32 	%r8, 0;
	mov.b16 	%rs9, 0;
$L__BB127_2:
	add.s16 	%rs4, %rs9, %rs1;
	setp.eq.s32 	%p2, %r8, 44;
	@%p2 bra 	$L__BB127_4;
	add.s16 	%rs9, %rs4, %rs2;
	add.s32 	%r8, %r8, 4;
	bra.uni 	$L__BB127_2;
$L__BB127_4:
	st.shared.u8 	[%r1], %rs4;
$L__BB127_5:
	ret;

}


// ===== COMPILED SASS (sm_100) =====

	.target	sm_100

	.elftype	@"ET_EXEC"


//--------------------- .note.nv.tkinfo           --------------------------
	.section	.note.nv.tkinfo,"",@"SHT_NOTE"
	.sectionflags	@"SHF_NOTE_NV_TKINFO"
	.tkinfo
        /*0018*/ 	.word	0x00000002
        /*0030*/ 	.string	""
        /*0030*/ 	.string	"ptxas"
        /*0030*/ 	.string	"Cuda compilation tools, release 13.0, V13.0.88"
        /*0030*/ 	.string	"Build cuda_13.0.r13.0/compiler.36424714_0"
        /*0030*/ 	.string	"-arch sm_100 -m 64 "



//--------------------- .note.nv.cuinfo           --------------------------
	.section	.note.nv.cuinfo,"",@"SHT_NOTE"
	.sectionflags	@"SHF_NOTE_NV_CUINFO"
        /*0018*/ 	.short	0x0002
        /*001a*/ 	.short	0x0064
        /*001c*/ 	.short	0x0082
	.zero		2


//--------------------- .nv.info                  --------------------------
	.section	.nv.info,"",@"SHT_CUDA_INFO"
	.align	4


	//----- nvinfo : EIATTR_REGCOUNT
	.align		4
        /*0000*/ 	.byte	0x04, 0x2f
        /*0002*/ 	.short	(.L_1 - .L_0)
	.align		4
.L_0:
        /*0004*/ 	.word	index@(_Z8kernel_1i)
        /*0008*/ 	.word	0x00000007


	//----- nvinfo : EIATTR_FRAME_SIZE
	.align		4
.L_1:
        /*000c*/ 	.byte	0x04, 0x11
        /*000e*/ 	.short	(.L_3 - .L_2)
	.align		4
.L_2:
        /*0010*/ 	.word	index@(_Z8kernel_1i)
        /*0014*/ 	.word	0x00000000


	//----- nvinfo : EIATTR_REGCOUNT
	.align		4
.L_3:
        /*0018*/ 	.byte	0x04, 0x2f
        /*001a*/ 	.short	(.L_5 - .L_4)
	.align		4
.L_4:
        /*001c*/ 	.word	index@(_Z8kernel_2i)
        /*0020*/ 	.word	0x00000007


	//----- nvinfo : EIATTR_FRAME_SIZE
	.align		4
.L_5:
        /*0024*/ 	.byte	0x04, 0x11
        /*0026*/ 	.short	(.L_7 - .L_6)
	.align		4
.L_6:
        /*0028*/ 	.word	index@(_Z8kernel_2i)
        /*002c*/ 	.word	0x00000000


	//----- nvinfo : EIATTR_REGCOUNT
	.align		4
.L_7:
        /*0030*/ 	.byte	0x04, 0x2f
        /*0032*/ 	.short	(.L_9 - .L_8)
	.align		4
.L_8:
        /*0034*/ 	.word	index@(_Z8kernel_3i)
        /*0038*/ 	.word	0x00000007


	//----- nvinfo : EIATTR_FRAME_SIZE
	.align		4
.L_9:
        /*003c*/ 	.byte	0x04, 0x11
        /*003e*/ 	.short	(.L_11 - .L_10)
	.align		4
.L_10:
        /*0040*/ 	.word	index@(_Z8kernel_3i)
        /*0044*/ 	.word	0x00000000


	//----- nvinfo : EIATTR_REGCOUNT
	.align		4
.L_11:
        /*0048*/ 	.byte	0x04, 0x2f
        /*004a*/ 	.short	(.L_13 - .L_12)
	.align		4
.L_12:
        /*004c*/ 	.word	index@(_Z8kernel_4i)
        /*0050*/ 	.word	0x00000007


	//----- nvinfo : EIATTR_FRAME_SIZE
	.align		4
.L_13:
        /*0054*/ 	.byte	0x04, 0x11
        /*0056*/ 	.short	(.L_15 - .L_14)
	.align		4
.L_14:
        /*0058*/ 	.word	index@(_Z8kernel_4i)
        /*005c*/ 	.word	0x00000000


	//----- nvinfo : EIATTR_REGCOUNT
	.align		4
.L_15:
        /*0060*/ 	.byte	0x04, 0x2f
        /*0062*/ 	.short	(.L_17 - .L_16)
	.align		4
.L_16:
        /*0064*/ 	.word	index@(_Z8kernel_5i)
        /*0068*/ 	.word	0x00000007


	//----- nvinfo : EIATTR_FRAME_SIZE
	.align		4
.L_17:
        /*006c*/ 	.byte	0x04, 0x11
        /*006e*/ 	.short	(.L_19 - .L_18)
	.align		4
.L_18:
        /*0070*/ 	.word	index@(_Z8kernel_5i)
        /*0074*/ 	.word	0x00000000


	//----- nvinfo : EIATTR_REGCOUNT
	.align		4
.L_19:
        /*0078*/ 	.byte	0x04, 0x2f
        /*007a*/ 	.short	(.L_21 - .L_20)
	.align		4
.L_20:
        /*007c*/ 	.word	index@(_Z8kernel_6i)
        /*0080*/ 	.word	0x00000007


	//----- nvinfo : EIATTR_FRAME_SIZE
	.align		4
.L_21:
        /*0084*/ 	.byte	0x04, 0x11
        /*0086*/ 	.short	(.L_23 - .L_22)
	.align		4
.L_22:
        /*0088*/ 	.word	index@(_Z8kernel_6i)
        /*008c*/ 	.word	0x00000000


	//----- nvinfo : EIATTR_REGCOUNT
	.align		4
.L_23:
        /*0090*/ 	.byte	0x04, 0x2f
        /*0092*/ 	.short	(.L_25 - .L_24)
	.align		4
.L_24:
        /*0094*/ 	.word	index@(_Z8kernel_7i)
        /*0098*/ 	.word	0x00000007


	//----- nvinfo : EIATTR_FRAME_SIZE
	.align		4
.L_25:
        /*009c*/ 	.byte	0x04, 0x11
        /*009e*/ 	.short	(.L_27 - .L_26)
	.align		4
.L_26:
        /*00a0*/ 	.word	index@(_Z8kernel_7i)
        /*00a4*/ 	.word	0x00000000


	//----- nvinfo : EIATTR_REGCOUNT
	.align		4
.L_27:
        /*00a8*/ 	.byte	0x04, 0x2f
        /*00aa*/ 	.short	(.L_29 - .L_28)
	.align		4
.L_28:
        /*00ac*/ 	.word	index@(_Z8kernel_8i)
        /*00b0*/ 	.word	0x00000007


	//----- nvinfo : EIATTR_FRAME_SIZE
	.align		4
.L_29:
        /*00b4*/ 	.byte	0x04, 0x11
        /*00b6*/ 	.short	(.L_31 - .L_30)
	.align		4
.L_30:
        /*00b8*/ 	.word	index@(_Z8kernel_8i)
        /*00bc*/ 	.word	0x00000000


	//----- nvinfo : EIATTR_REGCOUNT
	.align		4
.L_31:
        /*00c0*/ 	.byte	0x04, 0x2f
        /*00c2*/ 	.short	(.L_33 - .L_32)
	.align		4
.L_32:
        /*00c4*/ 	.word	index@(_Z8kernel_9i)
        /*00c8*/ 	.word	0x00000007


	//----- nvinfo : EIATTR_FRAME_SIZE
	.align		4
.L_33:
        /*00cc*/ 	.byte	0x04, 0x11
        /*00ce*/ 	.short	(.L_35 - .L_34)
	.align		4
.L_34:
        /*00d0*/ 	.word	index@(_Z8kernel_9i)
        /*00d4*/ 	.word	0x00000000


	//----- nvinfo : EIATTR_REGCOUNT
	.align		4
.L_35:
        /*00d8*/ 	.byte	0x04, 0x2f
        /*00da*/ 	.short	(.L_37 - .L_36)
	.align		4
.L_36:
        /*00dc*/ 	.word	index@(_Z9kernel_10i)
        /*00e0*/ 	.word	0x00000007


	//----- nvinfo : EIATTR_FRAME_SIZE
	.align		4
.L_37:
        /*00e4*/ 	.byte	0x04, 0x11
        /*00e6*/ 	.short	(.L_39 - .L_38)
	.align		4
.L_38:
        /*00e8*/ 	.word	index@(_Z9kernel_10i)
        /*00ec*/ 	.word	0x00000000


	//----- nvinfo : EIATTR_REGCOUNT
	.align		4
.L_39:
        /*00f0*/ 	.byte	0x04, 0x2f
        /*00f2*/ 	.short	(.L_41 - .L_40)
	.align		4
.L_40:
        /*00f4*/ 	.word	index@(_Z9kernel_11i)
        /*00f8*/ 	.word	0x00000007


	//----- nvinfo : EIATTR_FRAME_SIZE
	.align		4
.L_41:
        /*00fc*/ 	.byte	0x04, 0x11
        /*00fe*/ 	.short	(.L_43 - .L_42)
	.align		4
.L_42:
        /*0100*/ 	.word	index@(_Z9kernel_11i)
        /*0104*/ 	.word	0x00000000


	//----- nvinfo : EIATTR_REGCOUNT
	.align		4
.L_43:
        /*0108*/ 	.byte	0x04, 0x2f
        /*010a*/ 	.short	(.L_45 - .L_44)
	.align		4
.L_44:
        /*010c*/ 	.word	index@(_Z9kernel_12i)
        /*0110*/ 	.word	0x00000007


	//----- nvinfo : EIATTR_FRAME_SIZE
	.align		4
.L_45:
        /*0114*/ 	.byte	0x04, 0x11
        /*0116*/ 	.short	(.L_47 - .L_46)
	.align		4
.L_46:
        /*0118*/ 	.word	index@(_Z9kernel_12i)
        /*011c*/ 	.word	0x00000000


	//----- nvinfo : EIATTR_REGCOUNT
	.align		4
.L_47:
        /*0120*/ 	.byte	0x04, 0x2f
        /*0122*/ 	.short	(.L_49 - .L_48)
	.align		4
.L_48:
        /*0124*/ 	.word	index@(_Z9kernel_13i)
        /*0128*/ 	.word	0x00000007


	//----- nvinfo : EIATTR_FRAME_SIZE
	.align		4
.L_49:
        /*012c*/ 	.byte	0x04, 0x11
        /*012e*/ 	.short	(.L_51 - .L_50)
	.align		4
.L_50:
        /*0130*/ 	.word	index@(_Z9kernel_13i)
        /*0134*/ 	.word	0x00000000


	//----- nvinfo : EIATTR_REGCOUNT
	.align		4
.L_51:
        /*0138*/ 	.byte	0x04, 0x2f
        /*013a*/ 	.short	(.L_53 - .L_52)
	.align		4
.L_52:
        /*013c*/ 	.word	index@(_Z9kernel_14i)
        /*0140*/ 	.word	0x00000007


	//----- nvinfo : EIATTR_FRAME_SIZE
	.align		4
.L_53:
        /*0144*/ 	.byte	0x04, 0x11
        /*0146*/ 	.short	(.L_55 - .L_54)
	.align		4
.L_54:
        /*0148*/ 	.word	index@(_Z9kernel_14i)
        /*014c*/ 	.word	0x00000000


	//----- nvinfo : EIATTR_REGCOUNT
	.align		4
.L_55:
        /*0150*/ 	.byte	0x04, 0x2f
        /*0152*/ 	.short	(.L_57 - .L_56)
	.align		4
.L_56:
        /*0154*/ 	.word	index@(_Z9kernel_15i)
        /*0158*/ 	.word	0x00000007


	//----- nvinfo : EIATTR_FRAME_SIZE
	.align		4
.L_57:
        /*015c*/ 	.byte	0x04, 0x11
        /*015e*/ 	.short	(.L_59 - .L_58)
	.align		4
.L_58:
        /*0160*/ 	.word	index@(_Z9kernel_15i)
        /*0164*/ 	.word	0x00000000


	//----- nvinfo : EIATTR_REGCOUNT
	.align		4
.L_59:
        /*0168*/ 	.byte	0x04, 0x2f
        /*016a*/ 	.short	(.L_61 - .L_60)
	.align		4
.L_60:
        /*016c*/ 	.word	index@(_Z9kernel_16i)
        /*0170*/ 	.word	0x00000007


	//----- nvinfo : EIATTR_FRAME_SIZE
	.align		4
.L_61:
        /*0174*/ 	.byte	0x04, 0x11
        /*0176*/ 	.short	(.L_63 - .L_62)
	.align		4
.L_62:
        /*0178*/ 	.word	index@(_Z9kernel_16i)
        /*017c*/ 	.word	0x00000000


	//----- nvinfo : EIATTR_REGCOUNT
	.align		4
.L_63:
        /*0180*/ 	.byte	0x04, 0x2f
        /*0182*/ 	.short	(.L_65 - .L_64)
	.align		4
.L_64:
        /*0184*/ 	.word	index@(_Z9kernel_17i)
        /*0188*/ 	.word	0x00000007


	//----- nvinfo : EIATTR_FRAME_SIZE
	.align		4
.L_65:
        /*018c*/ 	.byte	0x04, 0x11
        /*018e*/ 	.short	(.L_67 - .L_66)
	.align		4
.L_66:
        /*0190*/ 	.word	index@(_Z9kernel_17i)
        /*0194*/ 	.word	0x00000000


	//----- nvinfo : EIATTR_REGCOUNT
	.align		4
.L_67:
        /*0198*/ 	.byte	0x04, 0x2f
        /*019a*/ 	.short	(.L_69 - .L_68)
	.align		4
.L_68:
        /*019c*/ 	.word	index@(_Z9kernel_18i)
        /*01a0*/ 	.word	0x00000007


	//----- nvinfo : EIATTR_FRAME_SIZE
	.align		4
.L_69:
        /*01a4*/ 	.byte	0x04, 0x11
        /*01a6*/ 	.short	(.L_71 - .L_70)
	.align		4
.L_70:
        /*01a8*/ 	.word	index@(_Z9kernel_18i)
        /*01ac*/ 	.word	0x00000000


	//----- nvinfo : EIATTR_REGCOUNT
	.align		4
.L_71:
        /*01b0*/ 	.byte	0x04, 0x2f
        /*01b2*/ 	.short	(.L_73 - .L_72)
	.align		4
.L_72:
        /*01b4*/ 	.word	index@(_Z9kernel_19i)
        /*01b8*/ 	.word	0x00000007


	//----- nvinfo : EIATTR_FRAME_SIZE
	.align		4
.L_73:
        /*01bc*/ 	.byte	0x04, 0x11
        /*01be*/ 	.short	(.L_75 - .L_74)
	.align		4
.L_74:
        /*01c0*/ 	.word	index@(_Z9kernel_19i)
        /*01c4*/ 	.word	0x00000000


	//----- nvinfo : EIATTR_REGCOUNT
	.align		4
.L_75:
        /*01c8*/ 	.byte	0x04, 0x2f
        /*01ca*/ 	.short	(.L_77 - .L_76)
	.align		4
.L_76:
        /*01cc*/ 	.word	index@(_Z9kernel_20i)
        /*01d0*/ 	.word	0x00000007


	//----- nvinfo : EIATTR_FRAME_SIZE
	.align		4
.L_77:
        /*01d4*/ 	.byte	0x04, 0x11
        /*01d6*/ 	.short	(.L_79 - .L_78)
	.align		4
.L_78:
        /*01d8*/ 	.word	index@(_Z9kernel_20i)
        /*01dc*/ 	.word	0x00000000


	//----- nvinfo : EIATTR_REGCOUNT
	.align		4
.L_79:
        /*01e0*/ 	.byte	0x04, 0x2f
        /*01e2*/ 	.short	(.L_81 - .L_80)
	.align		4
.L_80:
        /*01e4*/ 	.word	index@(_Z9kernel_21i)
        /*01e8*/ 	.word	0x00000007


	//----- nvinfo : EIATTR_FRAME_SIZE
	.align		4
.L_81:
        /*01ec*/ 	.byte	0x04, 0x11
        /*01ee*/ 	.short	(.L_83 - .L_82)
	.align		4
.L_82:
        /*01f0*/ 	.word	index@(_Z9kernel_21i)
        /*01f4*/ 	.word	0x00000000


	//----- nvinfo : EIATTR_REGCOUNT
	.align		4
.L_83:
        /*01f8*/ 	.byte	0x04, 0x2f
        /*01fa*/ 	.short	(.L_85 - .L_84)
	.align		4
.L_84:
        /*01fc*/ 	.word	index@(_Z9kernel_22i)
        /*0200*/ 	.word	0x00000007


	//----- nvinfo : EIATTR_FRAME_SIZE
	.align		4
.L_85:
        /*0204*/ 	.byte	0x04, 0x11
        /*0206*/ 	.short	(.L_87 - .L_86)
	.align		4
.L_86:
        /*0208*/ 	.word	index@(_Z9kernel_22i)
        /*020c*/ 	.word	0x00000000


	//----- nvinfo : EIATTR_REGCOUNT
	.align		4
.L_87:
        /*0210*/ 	.byte	0x04, 0x2f
        /*0212*/ 	.short	(.L_89 - .L_88)
	.align		4
.L_88:
        /*0214*/ 	.word	index@(_Z9kernel_23i)
        /*0218*/ 	.word	0x00000007


	//----- nvinfo : EIATTR_FRAME_SIZE
	.align		4
.L_89:
        /*021c*/ 	.byte	0x04, 0x11
        /*021e*/ 	.short	(.L_91 - .L_90)
	.align		4
.L_90:
        /*0220*/ 	.word	index@(_Z9kernel_23i)
        /*0224*/ 	.word	0x00000000


	//----- nvinfo : EIATTR_REGCOUNT
	.align		4
.L_91:
        /*0228*/ 	.byte	0x04, 0x2f
        /*022a*/ 	.short	(.L_93 - .L_92)
	.align		4
.L_92:
        /*022c*/ 	.word	index@(_Z9kernel_24i)
        /*0230*/ 	.word	0x00000007


	//----- nvinfo : EIATTR_FRAME_SIZE
	.align		4
.L_93:
        /*0234*/ 	.byte	0x04, 0x11
        /*0236*/ 	.short	(.L_95 - .L_94)
	.align		4
.L_94:
        /*0238*/ 	.word	index@(_Z9kernel_24i)
        /*023c*/ 	.word	0x00000000


	//----- nvinfo : EIATTR_REGCOUNT
	.align		4
.L_95:
        /*0240*/ 	.byte	0x04, 0x2f
        /*0242*/ 	.short	(.L_97 - .L_96)
	.align		4
.L_96:
        /*0244*/ 	.word	index@(_Z9kernel_25i)
        /*0248*/ 	.word	0x00000007


	//----- nvinfo : EIATTR_FRAME_SIZE
	.align		4
.L_97:
        /*024c*/ 	.byte	0x04, 0x11
        /*024e*/ 	.short	(.L_99 - .L_98)
	.align		4
.L_98:
        /*0250*/ 	.word	index@(_Z9kernel_25i)
        /*0254*/ 	.word	0x00000000


	//----- nvinfo : EIATTR_REGCOUNT
	.align		4
.L_99:
        /*0258*/ 	.byte	0x04, 0x2f
        /*025a*/ 	.short	(.L_101 - .L_100)
	.align		4
.L_100:
        /*025c*/ 	.word	index@(_Z9kernel_26i)
        /*0260*/ 	.word	0x00000007


	//----- nvinfo : EIATTR_FRAME_SIZE
	.align		4
.L_101:
        /*0264*/ 	.byte	0x04, 0x11
        /*0266*/ 	.short	(.L_103 - .L_102)
	.align		4
.L_102:
        /*0268*/ 	.word	index@(_Z9kernel_26i)
        /*026c*/ 	.word	0x00000000


	//----- nvinfo : EIATTR_REGCOUNT
	.align		4
.L_103:
        /*0270*/ 	.byte	0x04, 0x2f
        /*0272*/ 	.short	(.L_105 - .L_104)
	.align		4
.L_104:
        /*0274*/ 	.word	index@(_Z9kernel_27i)
        /*0278*/ 	.word	0x00000007


	//----- nvinfo : EIATTR_FRAME_SIZE
	.align		4
.L_105:
        /*027c*/ 	.byte	0x04, 0x11
        /*027e*/ 	.short	(.L_107 - .L_106)
	.align		4
.L_106:
        /*0280*/ 	.word	index@(_Z9kernel_27i)
        /*0284*/ 	.word	0x00000000


	//----- nvinfo : EIATTR_REGCOUNT
	.align		4
.L_107:
        /*0288*/ 	.byte	0x04, 0x2f
        /*028a*/ 	.short	(.L_109 - .L_108)
	.align		4
.L_108:
        /*028c*/ 	.word	index@(_Z9kernel_28i)
        /*0290*/ 	.word	0x00000007


	//----- nvinfo : EIATTR_FRAME_SIZE
	.align		4
.L_109:
        /*0294*/ 	.byte	0x04, 0x11
        /*0296*/ 	.short	(.L_111 - .L_110)
	.align		4
.L_110:
        /*0298*/ 	.word	index@(_Z9kernel_28i)
        /*029c*/ 	.word	0x00000000


	//----- nvinfo : EIATTR_REGCOUNT
	.align		4
.L_111:
        /*02a0*/ 	.byte	0x04, 0x2f
        /*02a2*/ 	.short	(.L_113 - .L_112)
	.align		4
.L_112:
        /*02a4*/ 	.word	index@(_Z9kernel_29i)
        /*02a8*/ 	.word	0x00000007


	//----- nvinfo : EIATTR_FRAME_SIZE
	.align		4
.L_113:
        /*02ac*/ 	.byte	0x04, 0x11
        /*02ae*/ 	.short	(.L_115 - .L_114)
	.align		4
.L_114:
        /*02b0*/ 	.word	index@(_Z9kernel_29i)
        /*02b4*/ 	.word	0x00000000


	//----- nvinfo : EIATTR_REGCOUNT
	.align		4
.L_115:
        /*02b8*/ 	.byte	0x04, 0x2f
        /*02ba*/ 	.short	(.L_117 - .L_116)
	.align		4
.L_116:
        /*02bc*/ 	.word	index@(_Z9kernel_30i)
        /*02c0*/ 	.word	0x00000007


	//----- nvinfo : EIATTR_FRAME_SIZE
	.align		4
.L_117:
        /*02c4*/ 	.byte	0x04, 0x11
        /*02c6*/ 	.short	(.L_119 - .L_118)
	.align		4
.L_118:
        /*02c8*/ 	.word	index@(_Z9kernel_30i)
        /*02cc*/ 	.word	0x00000000


	//----- nvinfo : EIATTR_REGCOUNT
	.align		4
.L_119:
        /*02d0*/ 	.byte	0x04, 0x2f
        /*02d2*/ 	.short	(.L_121 - .L_120)
	.align		4
.L_120:
        /*02d4*/ 	.word	index@(_Z9kernel_31i)
        /*02d8*/ 	.word	0x00000007


	//----- nvinfo : EIATTR_FRAME_SIZE
	.align		4
.L_121:
        /*02dc*/ 	.byte	0x04, 0x11
        /*02de*/ 	.short	(.L_123 - .L_122)
	.align		4
.L_122:
        /*02e0*/ 	.word	index@(_Z9kernel_31i)
        /*02e4*/ 	.word	0x00000000


	//----- nvinfo : EIATTR_REGCOUNT
	.align		4
.L_123:
        /*02e8*/ 	.byte	0x04, 0x2f
        /*02ea*/ 	.short	(.L_125 - .L_124)
	.align		4
.L_124:
        /*02ec*/ 	.word	index@(_Z9kernel_32i)
        /*02f0*/ 	.word	0x00000007


	//----- nvinfo : EIATTR_FRAME_SIZE
	.align		4
.L_125:
        /*02f4*/ 	.byte	0x04, 0x11
        /*02f6*/ 	.short	(.L_127 - .L_126)
	.align		4
.L_126:
        /*02f8*/ 	.word	index@(_Z9kernel_32i)
        /*02fc*/ 	.word	0x00000000


	//----- nvinfo : EIATTR_REGCOUNT
	.align		4
.L_127:
        /*0300*/ 	.byte	0x04, 0x2f
        /*0302*/ 	.short	(.L_129 - .L_128)
	.align		4
.L_128:
        /*0304*/ 	.word	index@(_Z9kernel_33i)
        /*0308*/ 	.word	0x00000007


	//----- nvinfo : EIATTR_FRAME_SIZE
	.align		4
.L_129:
        /*030c*/ 	.byte	0x04, 0x11
        /*030e*/ 	.short	(.L_131 - .L_130)
	.align		4
.L_130:
        /*0310*/ 	.word	index@(_Z9kernel_33i)
        /*0314*/ 	.word	0x00000000


	//----- nvinfo : EIATTR_REGCOUNT
	.align		4
.L_131:
        /*0318*/ 	.byte	0x04, 0x2f
        /*031a*/ 	.short	(.L_133 - .L_132)
	.align		4
.L_132:
        /*031c*/ 	.word	index@(_Z9kernel_34i)
        /*0320*/ 	.word	0x00000007


	//----- nvinfo : EIATTR_FRAME_SIZE
	.align		4
.L_133:
        /*0324*/ 	.byte	0x04, 0x11
        /*0326*/ 	.short	(.L_135 - .L_134)
	.align		4
.L_134:
        /*0328*/ 	.word	index@(_Z9kernel_34i)
        /*032c*/ 	.word	0x00000000


	//----- nvinfo : EIATTR_REGCOUNT
	.align		4
.L_135:
        /*0330*/ 	.byte	0x04, 0x2f
        /*0332*/ 	.short	(.L_137 - .L_136)
	.align		4
.L_136:
        /*0334*/ 	.word	index@(_Z9kernel_35i)
        /*0338*/ 	.word	0x00000007


	//----- nvinfo : EIATTR_FRAME_SIZE
	.align		4
.L_137:
        /*033c*/ 	.byte	0x04, 0x11
        /*033e*/ 	.short	(.L_139 - .L_138)
	.align		4
.L_138:
        /*0340*/ 	.word	index@(_Z9kernel_35i)
        /*0344*/ 	.word	0x00000000


	//----- nvinfo : EIATTR_REGCOUNT
	.align		4
.L_139:
        /*0348*/ 	.byte	0x04, 0x2f
        /*034a*/ 	.short	(.L_141 - .L_140)
	.align		4
.L_140:
        /*034c*/ 	.word	index@(_Z9kernel_36i)
        /*0350*/ 	.word	0x00000007


	//----- nvinfo : EIATTR_FRAME_SIZE
	.align		4
.L_141:
        /*0354*/ 	.byte	0x04, 0x11
        /*0356*/ 	.short	(.L_143 - .L_142)
	.align		4
.L_142:
        /*0358*/ 	.word	index@(_Z9kernel_36i)
        /*035c*/ 	.word	0x00000000


	//----- nvinfo : EIATTR_REGCOUNT
	.align		4
.L_143:
        /*0360*/ 	.byte	0x04, 0x2f
        /*0362*/ 	.short	(.L_145 - .L_144)
	.align		4
.L_144:
        /*0364*/ 	.word	index@(_Z9kernel_37i)
        /*0368*/ 	.word	0x00000007


	//----- nvinfo : EIATTR_FRAME_SIZE
	.align		4
.L_145:
        /*036c*/ 	.byte	0x04, 0x11
        /*036e*/ 	.short	(.L_147 - .L_146)
	.align		4
.L_146:
        /*0370*/ 	.word	index@(_Z9kernel_37i)
        /*0374*/ 	.word	0x00000000


	//----- nvinfo : EIATTR_REGCOUNT
	.align		4
.L_147:
        /*0378*/ 	.byte	0x04, 0x2f
        /*037a*/ 	.short	(.L_149 - .L_148)
	.align		4
.L_148:
        /*037c*/ 	.word	index@(_Z9kernel_38i)
        /*0380*/ 	.word	0x00000007


	//----- nvinfo : EIATTR_FRAME_SIZE
	.align		4
.L_149:
        /*0384*/ 	.byte	0x04, 0x11
        /*0386*/ 	.short	(.L_151 - .L_150)
	.align		4
.L_150:
        /*0388*/ 	.word	index@(_Z9kernel_38i)
        /*038c*/ 	.word	0x00000000


	//----- nvinfo : EIATTR_REGCOUNT
	.align		4
.L_151:
        /*0390*/ 	.byte	0x04, 0x2f
        /*0392*/ 	.short	(.L_153 - .L_152)
	.align		4
.L_152:
        /*0394*/ 	.word	index@(_Z9kernel_39i)
        /*0398*/ 	.word	0x00000007


	//----- nvinfo : EIATTR_FRAME_SIZE
	.align		4
.L_153:
        /*039c*/ 	.byte	0x04, 0x11
        /*039e*/ 	.short	(.L_155 - .L_154)
	.align		4
.L_154:
        /*03a0*/ 	.word	index@(_Z9kernel_39i)
        /*03a4*/ 	.word	0x00000000


	//----- nvinfo : EIATTR_REGCOUNT
	.align		4
.L_155:
        /*03a8*/ 	.byte	0x04, 0x2f
        /*03aa*/ 	.short	(.L_157 - .L_156)
	.align		4
.L_156:
        /*03ac*/ 	.word	index@(_Z9kernel_40i)
        /*03b0*/ 	.word	0x00000007


	//----- nvinfo : EIATTR_FRAME_SIZE
	.align		4
.L_157:
        /*03b4*/ 	.byte	0x04, 0x11
        /*03b6*/ 	.short	(.L_159 - .L_158)
	.align		4
.L_158:
        /*03b8*/ 	.word	index@(_Z9kernel_40i)
        /*03bc*/ 	.word	0x00000000


	//----- nvinfo : EIATTR_REGCOUNT
	.align		4
.L_159:
        /*03c0*/ 	.byte	0x04, 0x2f
        /*03c2*/ 	.short	(.L_161 - .L_160)
	.align		4
.L_160:
        /*03c4*/ 	.word	index@(_Z9kernel_41i)
        /*03c8*/ 	.word	0x00000007


	//----- nvinfo : EIATTR_FRAME_SIZE
	.align		4
.L_161:
        /*03cc*/ 	.byte	0x04, 0x11
        /*03ce*/ 	.short	(.L_163 - .L_162)
	.align		4
.L_162:
        /*03d0*/ 	.word	index@(_Z9kernel_41i)
        /*03d4*/ 	.word	0x00000000


	//----- nvinfo : EIATTR_REGCOUNT
	.align		4
.L_163:
        /*03d8*/ 	.byte	0x04, 0x2f
        /*03da*/ 	.short	(.L_165 - .L_164)
	.align		4
.L_164:
        /*03dc*/ 	.word	index@(_Z9kernel_42i)
        /*03e0*/ 	.word	0x00000007


	//----- nvinfo : EIATTR_FRAME_SIZE
	.align		4
.L_165:
        /*03e4*/ 	.byte	0x04, 0x11
        /*03e6*/ 	.short	(.L_167 - .L_166)
	.align		4
.L_166:
        /*03e8*/ 	.word	index@(_Z9kernel_42i)
        /*03ec*/ 	.word	0x00000000


	//----- nvinfo : EIATTR_REGCOUNT
	.align		4
.L_167:
        /*03f0*/ 	.byte	0x04, 0x2f
        /*03f2*/ 	.short	(.L_169 - .L_168)
	.align		4
.L_168:
        /*03f4*/ 	.word	index@(_Z9kernel_43i)
        /*03f8*/ 	.word	0x00000007


	//----- nvinfo : EIATTR_FRAME_SIZE
	.align		4
.L_169:
        /*03fc*/ 	.byte	0x04, 0x11
        /*03fe*/ 	.short	(.L_171 - .L_170)
	.align		4
.L_170:
        /*0400*/ 	.word	index@(_Z9kernel_43i)
        /*0404*/ 	.word	0x00000000


	//----- nvinfo : EIATTR_REGCOUNT
	.align		4
.L_171:
        /*0408*/ 	.byte	0x04, 0x2f
        /*040a*/ 	.short	(.L_173 - .L_172)
	.align		4
.L_172:
        /*040c*/ 	.word	index@(_Z9kernel_44i)
        /*0410*/ 	.word	0x00000007


	//----- nvinfo : EIATTR_FRAME_SIZE
	.align		4
.L_173:
        /*0414*/ 	.byte	0x04, 0x11
        /*0416*/ 	.short	(.L_175 - .L_174)
	.align		4
.L_174:
        /*0418*/ 	.word	index@(_Z9kernel_44i)
        /*041c*/ 	.word	0x00000000


	//----- nvinfo : EIATTR_REGCOUNT
	.align		4
.L_175:
        /*0420*/ 	.byte	0x04, 0x2f
        /*0422*/ 	.short	(.L_177 - .L_176)
	.align		4
.L_176:
        /*0424*/ 	.word	index@(_Z9kernel_45i)
        /*0428*/ 	.word	0x00000007


	//----- nvinfo : EIATTR_FRAME_SIZE
	.align		4
.L_177:
        /*042c*/ 	.byte	0x04, 0x11
        /*042e*/ 	.short	(.L_179 - .L_178)
	.align		4
.L_178:
        /*0430*/ 	.word	index@(_Z9kernel_45i)
        /*0434*/ 	.word	0x00000000


	//----- nvinfo : EIATTR_REGCOUNT
	.align		4
.L_179:
        /*0438*/ 	.byte	0x04, 0x2f
        /*043a*/ 	.short	(.L_181 - .L_180)
	.align		4
.L_180:
        /*043c*/ 	.word	index@(_Z9kernel_46i)
        /*0440*/ 	.word	0x00000007


	//----- nvinfo : EIATTR_FRAME_SIZE
	.align		4
.L_181:
        /*0444*/ 	.byte	0x04, 0x11
        /*0446*/ 	.short	(.L_183 - .L_182)
	.align		4
.L_182:
        /*0448*/ 	.word	index@(_Z9kernel_46i)
        /*044c*/ 	.word	0x00000000


	//----- nvinfo : EIATTR_REGCOUNT
	.align		4
.L_183:
        /*0450*/ 	.byte	0x04, 0x2f
        /*0452*/ 	.short	(.L_185 - .L_184)
	.align		4
.L_184:
        /*0454*/ 	.word	index@(_Z9kernel_47i)
        /*0458*/ 	.word	0x00000007


	//----- nvinfo : EIATTR_FRAME_SIZE
	.align		4
.L_185:
        /*045c*/ 	.byte	0x04, 0x11
        /*045e*/ 	.short	(.L_187 - .L_186)
	.align		4
.L_186:
        /*0460*/ 	.word	index@(_Z9kernel_47i)
        /*0464*/ 	.word	0x00000000


	//----- nvinfo : EIATTR_REGCOUNT
	.align		4
.L_187:
        /*0468*/ 	.byte	0x04, 0x2f
        /*046a*/ 	.short	(.L_189 - .L_188)
	.align		4
.L_188:
        /*046c*/ 	.word	index@(_Z9kernel_48i)
        /*0470*/ 	.word	0x00000007


	//----- nvinfo : EIATTR_FRAME_SIZE
	.align		4
.L_189:
        /*0474*/ 	.byte	0x04, 0x11
        /*0476*/ 	.short	(.L_191 - .L_190)
	.align		4
.L_190:
        /*0478*/ 	.word	index@(_Z9kernel_48i)
        /*047c*/ 	.word	0x00000000


	//----- nvinfo : EIATTR_REGCOUNT
	.align		4
.L_191:
        /*0480*/ 	.byte	0x04, 0x2f
        /*0482*/ 	.short	(.L_193 - .L_192)
	.align		4
.L_192:
        /*0484*/ 	.word	index@(_Z9kernel_49i)
        /*0488*/ 	.word	0x00000007


	//----- nvinfo : EIATTR_FRAME_SIZE
	.align		4
.L_193:
        /*048c*/ 	.byte	0x04, 0x11
        /*048e*/ 	.short	(.L_195 - .L_194)
	.align		4
.L_194:
        /*0490*/ 	.word	index@(_Z9kernel_49i)
        /*0494*/ 	.word	0x00000000


	//----- nvinfo : EIATTR_REGCOUNT
	.align		4
.L_195:
        /*0498*/ 	.byte	0x04, 0x2f
        /*049a*/ 	.short	(.L_197 - .L_196)
	.align		4
.L_196:
        /*049c*/ 	.word	index@(_Z9kernel_50i)
        /*04a0*/ 	.word	0x00000007


	//----- nvinfo : EIATTR_FRAME_SIZE
	.align		4
.L_197:
        /*04a4*/ 	.byte	0x04, 0x11
        /*04a6*/ 	.short	(.L_199 - .L_198)
	.align		4
.L_198:
        /*04a8*/ 	.word	index@(_Z9kernel_50i)
        /*04ac*/ 	.word	0x00000000


	//----- nvinfo : EIATTR_REGCOUNT
	.align		4
.L_199:
        /*04b0*/ 	.byte	0x04, 0x2f
        /*04b2*/ 	.short	(.L_201 - .L_200)
	.align		4
.L_200:
        /*04b4*/ 	.word	index@(_Z9kernel_51i)
        /*04b8*/ 	.word	0x00000007


	//----- nvinfo : EIATTR_FRAME_SIZE
	.align		4
.L_201:
        /*04bc*/ 	.byte	0x04, 0x11
        /*04be*/ 	.short	(.L_203 - .L_202)
	.align		4
.L_202:
        /*04c0*/ 	.word	index@(_Z9kernel_51i)
        /*04c4*/ 	.word	0x00000000


	//----- nvinfo : EIATTR_REGCOUNT
	.align		4
.L_203:
        /*04c8*/ 	.byte	0x04, 0x2f
        /*04ca*/ 	.short	(.L_205 - .L_204)
	.align		4
.L_204:
        /*04cc*/ 	.word	index@(_Z9kernel_52i)
        /*04d0*/ 	.word	0x00000007


	//----- nvinfo : EIATTR_FRAME_SIZE
	.align		4
.L_205:
        /*04d4*/ 	.byte	0x04, 0x11
        /*04d6*/ 	.short	(.L_207 - .L_206)
	.align		4
.L_206:
        /*04d8*/ 	.word	index@(_Z9kernel_52i)
        /*04dc*/ 	.word	0x00000000


	//----- nvinfo : EIATTR_REGCOUNT
	.align		4
.L_207:
        /*04e0*/ 	.byte	0x04, 0x2f
        /*04e2*/ 	.short	(.L_209 - .L_208)
	.align		4
.L_208:
        /*04e4*/ 	.word	index@(_Z9kernel_53i)
        /*04e8*/ 	.word	0x00000007


	//----- nvinfo : EIATTR_FRAME_SIZE
	.align		4
.L_209:
        /*04ec*/ 	.byte	0x04, 0x11
        /*04ee*/ 	.short	(.L_211 - .L_210)
	.align		4
.L_210:
        /*04f0*/ 	.word	index@(_Z9kernel_53i)
        /*04f4*/ 	.word	0x00000000


	//----- nvinfo : EIATTR_REGCOUNT
	.align		4
.L_211:
        /*04f8*/ 	.byte	0x04, 0x2f
        /*04fa*/ 	.short	(.L_213 - .L_212)
	.align		4
.L_212:
        /*04fc*/ 	.word	index@(_Z9kernel_54i)
        /*0500*/ 	.word	0x00000007


	//----- nvinfo : EIATTR_FRAME_SIZE
	.align		4
.L_213:
        /*0504*/ 	.byte	0x04, 0x11
        /*0506*/ 	.short	(.L_215 - .L_214)
	.align		4
.L_214:
        /*0508*/ 	.word	index@(_Z9kernel_54i)
        /*050c*/ 	.word	0x00000000


	//----- nvinfo : EIATTR_REGCOUNT
	.align		4
.L_215:
        /*0510*/ 	.byte	0x04, 0x2f
        /*0512*/ 	.short	(.L_217 - .L_216)
	.align		4
.L_216:
        /*0514*/ 	.word	index@(_Z9kernel_55i)
        /*0518*/ 	.word	0x00000007


	//----- nvinfo : EIATTR_FRAME_SIZE
	.align		4
.L_217:
        /*051c*/ 	.byte	0x04, 0x11
        /*051e*/ 	.short	(.L_219 - .L_218)
	.align		4
.L_218:
        /*0520*/ 	.word	index@(_Z9kernel_55i)
        /*0524*/ 	.word	0x00000000


	//----- nvinfo : EIATTR_REGCOUNT
	.align		4
.L_219:
        /*0528*/ 	.byte	0x04, 0x2f
        /*052a*/ 	.short	(.L_221 - .L_220)
	.align		4
.L_220:
        /*052c*/ 	.word	index@(_Z9kernel_56i)
        /*0530*/ 	.word	0x00000007


	//----- nvinfo : EIATTR_FRAME_SIZE
	.align		4
.L_221:
        /*0534*/ 	.byte	0x04, 0x11
        /*0536*/ 	.short	(.L_223 - .L_222)
	.align		4
.L_222:
        /*0538*/ 	.word	index@(_Z9kernel_56i)
        /*053c*/ 	.word	0x00000000


	//----- nvinfo : EIATTR_REGCOUNT
	.align		4
.L_223:
        /*0540*/ 	.byte	0x04, 0x2f
        /*0542*/ 	.short	(.L_225 - .L_224)
	.align		4
.L_224:
        /*0544*/ 	.word	index@(_Z9kernel_57i)
        /*0548*/ 	.word	0x00000007


	//----- nvinfo : EIATTR_FRAME_SIZE
	.align		4
.L_225:
        /*054c*/ 	.byte	0x04, 0x11
        /*054e*/ 	.short	(.L_227 - .L_226)
	.align		4
.L_226:
        /*0550*/ 	.word	index@(_Z9kernel_57i)
        /*0554*/ 	.word	0x00000000


	//----- nvinfo : EIATTR_REGCOUNT
	.align		4
.L_227:
        /*0558*/ 	.byte	0x04, 0x2f
        /*055a*/ 	.short	(.L_229 - .L_228)
	.align		4
.L_228:
        /*055c*/ 	.word	index@(_Z9kernel_58i)
        /*0560*/ 	.word	0x00000007


	//----- nvinfo : EIATTR_FRAME_SIZE
	.align		4
.L_229:
        /*0564*/ 	.byte	0x04, 0x11
        /*0566*/ 	.short	(.L_231 - .L_230)
	.align		4
.L_230:
        /*0568*/ 	.word	index@(_Z9kernel_58i)
        /*056c*/ 	.word	0x00000000


	//----- nvinfo : EIATTR_REGCOUNT
	.align		4
.L_231:
        /*0570*/ 	.byte	0x04, 0x2f
        /*0572*/ 	.short	(.L_233 - .L_232)
	.align		4
.L_232:
        /*0574*/ 	.word	index@(_Z9kernel_59i)
        /*0578*/ 	.word	0x00000007


	//----- nvinfo : EIATTR_FRAME_SIZE
	.align		4
.L_233:
        /*057c*/ 	.byte	0x04, 0x11
        /*057e*/ 	.short	(.L_235 - .L_234)
	.align		4
.L_234:
        /*0580*/ 	.word	index@(_Z9kernel_59i)
        /*0584*/ 	.word	0x00000000


	//----- nvinfo : EIATTR_REGCOUNT
	.align		4
.L_235:
        /*0588*/ 	.byte	0x04, 0x2f
        /*058a*/ 	.short	(.L_237 - .L_236)
	.align		4
.L_236:
        /*058c*/ 	.word	index@(_Z9kernel_60i)
        /*0590*/ 	.word	0x00000007


	//----- nvinfo : EIATTR_FRAME_SIZE
	.align		4
.L_237:
        /*0594*/ 	.byte	0x04, 0x11
        /*0596*/ 	.short	(.L_239 - .L_238)
	.align		4
.L_238:
        /*0598*/ 	.word	index@(_Z9kernel_60i)
        /*059c*/ 	.word	0x00000000


	//----- nvinfo : EIATTR_REGCOUNT
	.align		4
.L_239:
        /*05a0*/ 	.byte	0x04, 0x2f
        /*05a2*/ 	.short	(.L_241 - .L_240)
	.align		4
.L_240:
        /*05a4*/ 	.word	index@(_Z9kernel_61i)
        /*05a8*/ 	.word	0x00000007


	//----- nvinfo : EIATTR_FRAME_SIZE
	.align		4
.L_241:
        /*05ac*/ 	.byte	0x04, 0x11
        /*05ae*/ 	.short	(.L_243 - .L_242)
	.align		4
.L_242:
        /*05b0*/ 	.word	index@(_Z9kernel_61i)
        /*05b4*/ 	.word	0x00000000


	//----- nvinfo : EIATTR_REGCOUNT
	.align		4
.L_243:
        /*05b8*/ 	.byte	0x04, 0x2f
        /*05ba*/ 	.short	(.L_245 - .L_244)
	.align		4
.L_244:
        /*05bc*/ 	.word	index@(_Z9kernel_62i)
        /*05c0*/ 	.word	0x00000007


	//----- nvinfo : EIATTR_FRAME_SIZE
	.align		4
.L_245:
        /*05c4*/ 	.byte	0x04, 0x11
        /*05c6*/ 	.short	(.L_247 - .L_246)
	.align		4
.L_246:
        /*05c8*/ 	.word	index@(_Z9kernel_62i)
        /*05cc*/ 	.word	0x00000000


	//----- nvinfo : EIATTR_REGCOUNT
	.align		4
.L_247:
        /*05d0*/ 	.byte	0x04, 0x2f
        /*05d2*/ 	.short	(.L_249 - .L_248)
	.align		4
.L_248:
        /*05d4*/ 	.word	index@(_Z9kernel_63i)
        /*05d8*/ 	.word	0x00000007


	//----- nvinfo : EIATTR_FRAME_SIZE
	.align		4
.L_249:
        /*05dc*/ 	.byte	0x04, 0x11
        /*05de*/ 	.short	(.L_251 - .L_250)
	.align		4
.L_250:
        /*05e0*/ 	.word	index@(_Z9kernel_63i)
        /*05e4*/ 	.word	0x00000000


	//----- nvinfo : EIATTR_REGCOUNT
	.align		4
.L_251:
        /*05e8*/ 	.byte	0x04, 0x2f
        /*05ea*/ 	.short	(.L_253 - .L_252)
	.align		4
.L_252:
        /*05ec*/ 	.word	index@(_Z9kernel_64i)
        /*05f0*/ 	.word	0x00000007


	//----- nvinfo : EIATTR_FRAME_SIZE
	.align		4
.L_253:
        /*05f4*/ 	.byte	0x04, 0x11
        /*05f6*/ 	.short	(.L_255 - .L_254)
	.align		4
.L_254:
        /*05f8*/ 	.word	index@(_Z9kernel_64i)
        /*05fc*/ 	.word	0x00000000


	//----- nvinfo : EIATTR_REGCOUNT
	.align		4
.L_255:
        /*0600*/ 	.byte	0x04, 0x2f
        /*0602*/ 	.short	(.L_257 - .L_256)
	.align		4
.L_256:
        /*0604*/ 	.word	index@(_Z9kernel_65i)
        /*0608*/ 	.word	0x00000007


	//----- nvinfo : EIATTR_FRAME_SIZE
	.align		4
.L_257:
        /*060c*/ 	.byte	0x04, 0x11
        /*060e*/ 	.short	(.L_259 - .L_258)
	.align		4
.L_258:
        /*0610*/ 	.word	index@(_Z9kernel_65i)
        /*0614*/ 	.word	0x00000000


	//----- nvinfo : EIATTR_REGCOUNT
	.align		4
.L_259:
        /*0618*/ 	.byte	0x04, 0x2f
        /*061a*/ 	.short	(.L_261 - .L_260)
	.align		4
.L_260:
        /*061c*/ 	.word	index@(_Z9kernel_66i)
        /*0620*/ 	.word	0x00000007


	//----- nvinfo : EIATTR_FRAME_SIZE
	.align		4
.L_261:
        /*0624*/ 	.byte	0x04, 0x11
        /*0626*/ 	.short	(.L_263 - .L_262)
	.align		4
.L_262:
        /*0628*/ 	.word	index@(_Z9kernel_66i)
        /*062c*/ 	.word	0x00000000


	//----- nvinfo : EIATTR_REGCOUNT
	.align		4
.L_263:
        /*0630*/ 	.byte	0x04, 0x2f
        /*0632*/ 	.short	(.L_265 - .L_264)
	.align		4
.L_264:
        /*0634*/ 	.word	index@(_Z9kernel_67i)
        /*0638*/ 	.word	0x00000007


	//----- nvinfo : EIATTR_FRAME_SIZE
	.align		4
.L_265:
        /*063c*/ 	.byte	0x04, 0x11
        /*063e*/ 	.short	(.L_267 - .L_266)
	.align		4
.L_266:
        /*0640*/ 	.word	index@(_Z9kernel_67i)
        /*0644*/ 	.word	0x00000000


	//----- nvinfo : EIATTR_REGCOUNT
	.align		4
.L_267:
        /*0648*/ 	.byte	0x04, 0x2f
        /*064a*/ 	.short	(.L_269 - .L_268)
	.align		4
.L_268:
        /*064c*/ 	.word	index@(_Z9kernel_68i)
        /*0650*/ 	.word	0x00000007


	//----- nvinfo : EIATTR_FRAME_SIZE
	.align		4
.L_269:
        /*0654*/ 	.byte	0x04, 0x11
        /*0656*/ 	.short	(.L_271 - .L_270)
	.align		4
.L_270:
        /*0658*/ 	.word	index@(_Z9kernel_68i)
        /*065c*/ 	.word	0x00000000


	//----- nvinfo : EIATTR_REGCOUNT
	.align		4
.L_271:
        /*0660*/ 	.byte	0x04, 0x2f
        /*0662*/ 	.short	(.L_273 - .L_272)
	.align		4
.L_272:
        /*0664*/ 	.word	index@(_Z9kernel_69i)
        /*0668*/ 	.word	0x00000007


	//----- nvinfo : EIATTR_FRAME_SIZE
	.align		4
.L_273:
        /*066c*/ 	.byte	0x04, 0x11
        /*066e*/ 	.short	(.L_275 - .L_274)
	.align		4
.L_274:
        /*0670*/ 	.word	index@(_Z9kernel_69i)
        /*0674*/ 	.word	0x00000000


	//----- nvinfo : EIATTR_REGCOUNT
	.align		4
.L_275:
        /*0678*/ 	.byte	0x04, 0x2f
        /*067a*/ 	.short	(.L_277 - .L_276)
	.align		4
.L_276:
        /*067c*/ 	.word	index@(_Z9kernel_70i)
        /*0680*/ 	.word	0x00000007


	//----- nvinfo : EIATTR_FRAME_SIZE
	.align		4
.L_277:
        /*0684*/ 	.byte	0x04, 0x11
        /*0686*/ 	.short	(.L_279 - .L_278)
	.align		4
.L_278:
        /*0688*/ 	.word	index@(_Z9kernel_70i)
        /*068c*/ 	.word	0x00000000


	//----- nvinfo : EIATTR_REGCOUNT
	.align		4
.L_279:
        /*0690*/ 	.byte	0x04, 0x2f
        /*0692*/ 	.short	(.L_281 - .L_280)
	.align		4
.L_280:
        /*0694*/ 	.word	index@(_Z9kernel_71i)
        /*0698*/ 	.word	0x00000007


	//----- nvinfo : EIATTR_FRAME_SIZE
	.align		4
.L_281:
        /*069c*/ 	.byte	0x04, 0x11
        /*069e*/ 	.short	(.L_283 - .L_282)
	.align		4
.L_282:
        /*06a0*/ 	.word	index@(_Z9kernel_71i)
        /*06a4*/ 	.word	0x00000000


	//----- nvinfo : EIATTR_REGCOUNT
	.align		4
.L_283:
        /*06a8*/ 	.byte	0x04, 0x2f
        /*06aa*/ 	.short	(.L_285 - .L_284)
	.align		4
.L_284:
        /*06ac*/ 	.word	index@(_Z9kernel_72i)
        /*06b0*/ 	.word	0x00000007


	//----- nvinfo : EIATTR_FRAME_SIZE
	.align		4
.L_285:
        /*06b4*/ 	.byte	0x04, 0x11
        /*06b6*/ 	.short	(.L_287 - .L_286)
	.align		4
.L_286:
        /*06b8*/ 	.word	index@(_Z9kernel_72i)
        /*06bc*/ 	.word	0x00000000


	//----- nvinfo : EIATTR_REGCOUNT
	.align		4
.L_287:
        /*06c0*/ 	.byte	0x04, 0x2f
        /*06c2*/ 	.short	(.L_289 - .L_288)
	.align		4
.L_288:
        /*06c4*/ 	.word	index@(_Z9kernel_73i)
        /*06c8*/ 	.word	0x00000007


	//----- nvinfo : EIATTR_FRAME_SIZE
	.align		4
.L_289:
        /*06cc*/ 	.byte	0x04, 0x11
        /*06ce*/ 	.short	(.L_291 - .L_290)
	.align		4
.L_290:
        /*06d0*/ 	.word	index@(_Z9kernel_73i)
        /*06d4*/ 	.word	0x00000000


	//----- nvinfo : EIATTR_REGCOUNT
	.align		4
.L_291:
        /*06d8*/ 	.byte	0x04, 0x2f
        /*06da*/ 	.short	(.L_293 - .L_292)
	.align		4
.L_292:
        /*06dc*/ 	.word	index@(_Z9kernel_74i)
        /*06e0*/ 	.word	0x00000007


	//----- nvinfo : EIATTR_FRAME_SIZE
	.align		4
.L_293:
        /*06e4*/ 	.byte	0x04, 0x11
        /*06e6*/ 	.short	(.L_295 - .L_294)
	.align		4
.L_294:
        /*06e8*/ 	.word	index@(_Z9kernel_74i)
        /*06ec*/ 	.word	0x00000000


	//----- nvinfo : EIATTR_REGCOUNT
	.align		4
.L_295:
        /*06f0*/ 	.byte	0x04, 0x2f
        /*06f2*/ 	.short	(.L_297 - .L_296)
	.align		4
.L_296:
        /*06f4*/ 	.word	index@(_Z9kernel_75i)
        /*06f8*/ 	.word	0x00000007


	//----- nvinfo : EIATTR_FRAME_SIZE
	.align		4
.L_297:
        /*06fc*/ 	.byte	0x04, 0x11
        /*06fe*/ 	.short	(.L_299 - .L_298)
	.align		4
.L_298:
        /*0700*/ 	.word	index@(_Z9kernel_75i)
        /*0704*/ 	.word	0x00000000


	//----- nvinfo : EIATTR_REGCOUNT
	.align		4
.L_299:
        /*0708*/ 	.byte	0x04, 0x2f
        /*070a*/ 	.short	(.L_301 - .L_300)
	.align		4
.L_300:
        /*070c*/ 	.word	index@(_Z9kernel_76i)
        /*0710*/ 	.word	0x00000007


	//----- nvinfo : EIATTR_FRAME_SIZE
	.align		4
.L_301:
        /*0714*/ 	.byte	0x04, 0x11
        /*0716*/ 	.short	(.L_303 - .L_302)
	.align		4
.L_302:
        /*0718*/ 	.word	index@(_Z9kernel_76i)
        /*071c*/ 	.word	0x00000000


	//----- nvinfo : EIATTR_REGCOUNT
	.align		4
.L_303:
        /*0720*/ 	.byte	0x04, 0x2f
        /*0722*/ 	.short	(.L_305 - .L_304)
	.align		4
.L_304:
        /*0724*/ 	.word	index@(_Z9kernel_77i)
        /*0728*/ 	.word	0x00000007


	//----- nvinfo : EIATTR_FRAME_SIZE
	.align		4
.L_305:
        /*072c*/ 	.byte	0x04, 0x11
        /*072e*/ 	.short	(.L_307 - .L_306)
	.align		4
.L_306:
        /*0730*/ 	.word	index@(_Z9kernel_77i)
        /*0734*/ 	.word	0x00000000


	//----- nvinfo : EIATTR_REGCOUNT
	.align		4
.L_307:
        /*0738*/ 	.byte	0x04, 0x2f
        /*073a*/ 	.short	(.L_309 - .L_308)
	.align		4
.L_308:
        /*073c*/ 	.word	index@(_Z9kernel_78i)
        /*0740*/ 	.word	0x00000007


	//----- nvinfo : EIATTR_FRAME_SIZE
	.align		4
.L_309:
        /*0744*/ 	.byte	0x04, 0x11
        /*0746*/ 	.short	(.L_311 - .L_310)
	.align		4
.L_310:
        /*0748*/ 	.word	index@(_Z9kernel_78i)
        /*074c*/ 	.word	0x00000000


	//----- nvinfo : EIATTR_REGCOUNT
	.align		4
.L_311:
        /*0750*/ 	.byte	0x04, 0x2f
        /*0752*/ 	.short	(.L_313 - .L_312)
	.align		4
.L_312:
        /*0754*/ 	.word	index@(_Z9kernel_79i)
        /*0758*/ 	.word	0x00000007


	//----- nvinfo : EIATTR_FRAME_SIZE
	.align		4
.L_313:
        /*075c*/ 	.byte	0x04, 0x11
        /*075e*/ 	.short	(.L_315 - .L_314)
	.align		4
.L_314:
        /*0760*/ 	.word	index@(_Z9kernel_79i)
        /*0764*/ 	.word	0x00000000


	//----- nvinfo : EIATTR_REGCOUNT
	.align		4
.L_315:
        /*0768*/ 	.byte	0x04, 0x2f
        /*076a*/ 	.short	(.L_317 - .L_316)
	.align		4
.L_316:
        /*076c*/ 	.word	index@(_Z9kernel_80i)
        /*0770*/ 	.word	0x00000007


	//----- nvinfo : EIATTR_FRAME_SIZE
	.align		4
.L_317:
        /*0774*/ 	.byte	0x04, 0x11
        /*0776*/ 	.short	(.L_319 - .L_318)
	.align		4
.L_318:
        /*0778*/ 	.word	index@(_Z9kernel_80i)
        /*077c*/ 	.word	0x00000000


	//----- nvinfo : EIATTR_REGCOUNT
	.align		4
.L_319:
        /*0780*/ 	.byte	0x04, 0x2f
        /*0782*/ 	.short	(.L_321 - .L_320)
	.align		4
.L_320:
        /*0784*/ 	.word	index@(_Z9kernel_81i)
        /*0788*/ 	.word	0x00000007


	//----- nvinfo : EIATTR_FRAME_SIZE
	.align		4
.L_321:
        /*078c*/ 	.byte	0x04, 0x11
        /*078e*/ 	.short	(.L_323 - .L_322)
	.align		4
.L_322:
        /*0790*/ 	.word	index@(_Z9kernel_81i)
        /*0794*/ 	.word	0x00000000


	//----- nvinfo : EIATTR_REGCOUNT
	.align		4
.L_323:
        /*0798*/ 	.byte	0x04, 0x2f
        /*079a*/ 	.short	(.L_325 - .L_324)
	.align		4
.L_324:
        /*079c*/ 	.word	index@(_Z9kernel_82i)
        /*07a0*/ 	.word	0x00000007


	//----- nvinfo : EIATTR_FRAME_SIZE
	.align		4
.L_325:
        /*07a4*/ 	.byte	0x04, 0x11
        /*07a6*/ 	.short	(.L_327 - .L_326)
	.align		4
.L_326:
        /*07a8*/ 	.word	index@(_Z9kernel_82i)
        /*07ac*/ 	.word	0x00000000


	//----- nvinfo : EIATTR_REGCOUNT
	.align		4
.L_327:
        /*07b0*/ 	.byte	0x04, 0x2f
        /*07b2*/ 	.short	(.L_329 - .L_328)
	.align		4
.L_328:
        /*07b4*/ 	.word	index@(_Z9kernel_83i)
        /*07b8*/ 	.word	0x00000007


	//----- nvinfo : EIATTR_FRAME_SIZE
	.align		4
.L_329:
        /*07bc*/ 	.byte	0x04, 0x11
        /*07be*/ 	.short	(.L_331 - .L_330)
	.align		4
.L_330:
        /*07c0*/ 	.word	index@(_Z9kernel_83i)
        /*07c4*/ 	.word	0x00000000


	//----- nvinfo : EIATTR_REGCOUNT
	.align		4
.L_331:
        /*07c8*/ 	.byte	0x04, 0x2f
        /*07ca*/ 	.short	(.L_333 - .L_332)
	.align		4
.L_332:
        /*07cc*/ 	.word	index@(_Z9kernel_84i)
        /*07d0*/ 	.word	0x00000007


	//----- nvinfo : EIATTR_FRAME_SIZE
	.align		4
.L_333:
        /*07d4*/ 	.byte	0x04, 0x11
        /*07d6*/ 	.short	(.L_335 - .L_334)
	.align		4
.L_334:
        /*07d8*/ 	.word	index@(_Z9kernel_84i)
        /*07dc*/ 	.word	0x00000000


	//----- nvinfo : EIATTR_REGCOUNT
	.align		4
.L_335:
        /*07e0*/ 	.byte	0x04, 0x2f
        /*07e2*/ 	.short	(.L_337 - .L_336)
	.align		4
.L_336:
        /*07e4*/ 	.word	index@(_Z9kernel_85i)
        /*07e8*/ 	.word	0x00000007


	//----- nvinfo : EIATTR_FRAME_SIZE
	.align		4
.L_337:
        /*07ec*/ 	.byte	0x04, 0x11
        /*07ee*/ 	.short	(.L_339 - .L_338)
	.align		4
.L_338:
        /*07f0*/ 	.word	index@(_Z9kernel_85i)
        /*07f4*/ 	.word	0x00000000


	//----- nvinfo : EIATTR_REGCOUNT
	.align		4
.L_339:
        /*07f8*/ 	.byte	0x04, 0x2f
        /*07fa*/ 	.short	(.L_341 - .L_340)
	.align		4
.L_340:
        /*07fc*/ 	.word	index@(_Z9kernel_86i)
        /*0800*/ 	.word	0x00000007


	//----- nvinfo : EIATTR_FRAME_SIZE
	.align		4
.L_341:
        /*0804*/ 	.byte	0x04, 0x11
        /*0806*/ 	.short	(.L_343 - .L_342)
	.align		4
.L_342:
        /*0808*/ 	.word	index@(_Z9kernel_86i)
        /*080c*/ 	.word	0x00000000


	//----- nvinfo : EIATTR_REGCOUNT
	.align		4
.L_343:
        /*0810*/ 	.byte	0x04, 0x2f
        /*0812*/ 	.short	(.L_345 - .L_344)
	.align		4
.L_344:
        /*0814*/ 	.word	index@(_Z9kernel_87i)
        /*0818*/ 	.word	0x00000007


	//----- nvinfo : EIATTR_FRAME_SIZE
	.align		4
.L_345:
        /*081c*/ 	.byte	0x04, 0x11
        /*081e*/ 	.short	(.L_347 - .L_346)
	.align		4
.L_346:
        /*0820*/ 	.word	index@(_Z9kernel_87i)
        /*0824*/ 	.word	0x00000000


	//----- nvinfo : EIATTR_REGCOUNT
	.align		4
.L_347:
        /*0828*/ 	.byte	0x04, 0x2f
        /*082a*/ 	.short	(.L_349 - .L_348)
	.align		4
.L_348:
        /*082c*/ 	.word	index@(_Z9kernel_88i)
        /*0830*/ 	.word	0x00000007


	//----- nvinfo : EIATTR_FRAME_SIZE
	.align		4
.L_349:
        /*0834*/ 	.byte	0x04, 0x11
        /*0836*/ 	.short	(.L_351 - .L_350)
	.align		4
.L_350:
        /*0838*/ 	.word	index@(_Z9kernel_88i)
        /*083c*/ 	.word	0x00000000


	//----- nvinfo : EIATTR_REGCOUNT
	.align		4
.L_351:
        /*0840*/ 	.byte	0x04, 0x2f
        /*0842*/ 	.short	(.L_353 - .L_352)
	.align		4
.L_352:
        /*0844*/ 	.word	index@(_Z9kernel_89i)
        /*0848*/ 	.word	0x00000007


	//----- nvinfo : EIATTR_FRAME_SIZE
	.align		4
.L_353:
        /*084c*/ 	.byte	0x04, 0x11
        /*084e*/ 	.short	(.L_355 - .L_354)
	.align		4
.L_354:
        /*0850*/ 	.word	index@(_Z9kernel_89i)
        /*0854*/ 	.word	0x00000000


	//----- nvinfo : EIATTR_REGCOUNT
	.align		4
.L_355:
        /*0858*/ 	.byte	0x04, 0x2f
        /*085a*/ 	.short	(.L_357 - .L_356)
	.align		4
.L_356:
        /*085c*/ 	.word	index@(_Z9kernel_90i)
        /*0860*/ 	.word	0x00000007


	//----- nvinfo : EIATTR_FRAME_SIZE
	.align		4
.L_357:
        /*0864*/ 	.byte	0x04, 0x11
        /*0866*/ 	.short	(.L_359 - .L_358)
	.align		4
.L_358:
        /*0868*/ 	.word	index@(_Z9kernel_90i)
        /*086c*/ 	.word	0x00000000


	//----- nvinfo : EIATTR_REGCOUNT
	.align		4
.L_359:
        /*0870*/ 	.byte	0x04, 0x2f
        /*0872*/ 	.short	(.L_361 - .L_360)
	.align		4
.L_360:
        /*0874*/ 	.word	index@(_Z9kernel_91i)
        /*0878*/ 	.word	0x00000007


	//----- nvinfo : EIATTR_FRAME_SIZE
	.align		4
.L_361:
        /*087c*/ 	.byte	0x04, 0x11
        /*087e*/ 	.short	(.L_363 - .L_362)
	.align		4
.L_362:
        /*0880*/ 	.word	index@(_Z9kernel_91i)
        /*0884*/ 	.word	0x00000000


	//----- nvinfo : EIATTR_REGCOUNT
	.align		4
.L_363:
        /*0888*/ 	.byte	0x04, 0x2f
        /*088a*/ 	.short	(.L_365 - .L_364)
	.align		4
.L_364:
        /*088c*/ 	.word	index@(_Z9kernel_92i)
        /*0890*/ 	.word	0x00000007


	//----- nvinfo : EIATTR_FRAME_SIZE
	.align		4
.L_365:
        /*0894*/ 	.byte	0x04, 0x11
        /*0896*/ 	.short	(.L_367 - .L_366)
	.align		4
.L_366:
        /*0898*/ 	.word	index@(_Z9kernel_92i)
        /*089c*/ 	.word	0x00000000


	//----- nvinfo : EIATTR_REGCOUNT
	.align		4
.L_367:
        /*08a0*/ 	.byte	0x04, 0x2f
        /*08a2*/ 	.short	(.L_369 - .L_368)
	.align		4
.L_368:
        /*08a4*/ 	.word	index@(_Z9kernel_93i)
        /*08a8*/ 	.word	0x00000007


	//----- nvinfo : EIATTR_FRAME_SIZE
	.align		4
.L_369:
        /*08ac*/ 	.byte	0x04, 0x11
        /*08ae*/ 	.short	(.L_371 - .L_370)
	.align		4
.L_370:
        /*08b0*/ 	.word	index@(_Z9kernel_93i)
        /*08b4*/ 	.word	0x00000000


	//----- nvinfo : EIATTR_REGCOUNT
	.align		4
.L_371:
        /*08b8*/ 	.byte	0x04, 0x2f
        /*08ba*/ 	.short	(.L_373 - .L_372)
	.align		4
.L_372:
        /*08bc*/ 	.word	index@(_Z9kernel_94i)
        /*08c0*/ 	.word	0x00000007


	//----- nvinfo : EIATTR_FRAME_SIZE
	.align		4
.L_373:
        /*08c4*/ 	.byte	0x04, 0x11
        /*08c6*/ 	.short	(.L_375 - .L_374)
	.align		4
.L_374:
        /*08c8*/ 	.word	index@(_Z9kernel_94i)
        /*08cc*/ 	.word	0x00000000


	//----- nvinfo : EIATTR_REGCOUNT
	.align		4
.L_375:
        /*08d0*/ 	.byte	0x04, 0x2f
        /*08d2*/ 	.short	(.L_377 - .L_376)
	.align		4
.L_376:
        /*08d4*/ 	.word	index@(_Z9kernel_95i)
        /*08d8*/ 	.word	0x00000007


	//----- nvinfo : EIATTR_FRAME_SIZE
	.align		4
.L_377:
        /*08dc*/ 	.byte	0x04, 0x11
        /*08de*/ 	.short	(.L_379 - .L_378)
	.align		4
.L_378:
        /*08e0*/ 	.word	index@(_Z9kernel_95i)
        /*08e4*/ 	.word	0x00000000


	//----- nvinfo : EIATTR_REGCOUNT
	.align		4
.L_379:
        /*08e8*/ 	.byte	0x04, 0x2f
        /*08ea*/ 	.short	(.L_381 - .L_380)
	.align		4
.L_380:
        /*08ec*/ 	.word	index@(_Z9kernel_96i)
        /*08f0*/ 	.word	0x00000007


	//----- nvinfo : EIATTR_FRAME_SIZE
	.align		4
.L_381:
        /*08f4*/ 	.byte	0x04, 0x11
        /*08f6*/ 	.short	(.L_383 - .L_382)
	.align		4
.L_382:
        /*08f8*/ 	.word	index@(_Z9kernel_96i)
        /*08fc*/ 	.word	0x00000000


	//----- nvinfo : EIATTR_REGCOUNT
	.align		4
.L_383:
        /*0900*/ 	.byte	0x04, 0x2f
        /*0902*/ 	.short	(.L_385 - .L_384)
	.align		4
.L_384:
        /*0904*/ 	.word	index@(_Z9kernel_97i)
        /*0908*/ 	.word	0x00000007


	//----- nvinfo : EIATTR_FRAME_SIZE
	.align		4
.L_385:
        /*090c*/ 	.byte	0x04, 0x11
        /*090e*/ 	.short	(.L_387 - .L_386)
	.align		4
.L_386:
        /*0910*/ 	.word	index@(_Z9kernel_97i)
        /*0914*/ 	.word	0x00000000


	//----- nvinfo : EIATTR_REGCOUNT
	.align		4
.L_387:
        /*0918*/ 	.byte	0x04, 0x2f
        /*091a*/ 	.short	(.L_389 - .L_388)
	.align		4
.L_388:
        /*091c*/ 	.word	index@(_Z9kernel_98i)
        /*0920*/ 	.word	0x00000007


	//----- nvinfo : EIATTR_FRAME_SIZE
	.align		4
.L_389:
        /*0924*/ 	.byte	0x04, 0x11
        /*0926*/ 	.short	(.L_391 - .L_390)
	.align		4
.L_390:
        /*0928*/ 	.word	index@(_Z9kernel_98i)
        /*092c*/ 	.word	0x00000000


	//----- nvinfo : EIATTR_REGCOUNT
	.align		4
.L_391:
        /*0930*/ 	.byte	0x04, 0x2f
        /*0932*/ 	.short	(.L_393 - .L_392)
	.align		4
.L_392:
        /*0934*/ 	.word	index@(_Z9kernel_99i)
        /*0938*/ 	.word	0x00000007


	//----- nvinfo : EIATTR_FRAME_SIZE
	.align		4
.L_393:
        /*093c*/ 	.byte	0x04, 0x11
        /*093e*/ 	.short	(.L_395 - .L_394)
	.align		4
.L_394:
        /*0940*/ 	.word	index@(_Z9kernel_99i)
        /*0944*/ 	.word	0x00000000


	//----- nvinfo : EIATTR_REGCOUNT
	.align		4
.L_395:
        /*0948*/ 	.byte	0x04, 0x2f
        /*094a*/ 	.short	(.L_397 - .L_396)
	.align		4
.L_396:
        /*094c*/ 	.word	index@(_Z10kernel_100i)
        /*0950*/ 	.word	0x00000007


	//----- nvinfo : EIATTR_FRAME_SIZE
	.align		4
.L_397:
        /*0954*/ 	.byte	0x04, 0x11
        /*0956*/ 	.short	(.L_399 - .L_398)
	.align		4
.L_398:
        /*0958*/ 	.word	index@(_Z10kernel_100i)
        /*095c*/ 	.word	0x00000000


	//----- nvinfo : EIATTR_REGCOUNT
	.align		4
.L_399:
        /*0960*/ 	.byte	0x04, 0x2f
        /*0962*/ 	.short	(.L_401 - .L_400)
	.align		4
.L_400:
        /*0964*/ 	.word	index@(_Z10kernel_101i)
        /*0968*/ 	.word	0x00000007


	//----- nvinfo : EIATTR_FRAME_SIZE
	.align		4
.L_401:
        /*096c*/ 	.byte	0x04, 0x11
        /*096e*/ 	.short	(.L_403 - .L_402)
	.align		4
.L_402:
        /*0970*/ 	.word	index@(_Z10kernel_101i)
        /*0974*/ 	.word	0x00000000


	//----- nvinfo : EIATTR_REGCOUNT
	.align		4
.L_403:
        /*0978*/ 	.byte	0x04, 0x2f
        /*097a*/ 	.short	(.L_405 - .L_404)
	.align		4
.L_404:
        /*097c*/ 	.word	index@(_Z10kernel_102i)
        /*0980*/ 	.word	0x00000007


	//----- nvinfo : EIATTR_FRAME_SIZE
	.align		4
.L_405:
        /*0984*/ 	.byte	0x04, 0x11
        /*0986*/ 	.short	(.L_407 - .L_406)
	.align		4
.L_406:
        /*0988*/ 	.word	index@(_Z10kernel_102i)
        /*098c*/ 	.word	0x00000000


	//----- nvinfo : EIATTR_REGCOUNT
	.align		4
.L_407:
        /*0990*/ 	.byte	0x04, 0x2f
        /*0992*/ 	.short	(.L_409 - .L_408)
	.align		4
.L_408:
        /*0994*/ 	.word	index@(_Z10kernel_103i)
        /*0998*/ 	.word	0x00000007


	//----- nvinfo : EIATTR_FRAME_SIZE
	.align		4
.L_409:
        /*099c*/ 	.byte	0x04, 0x11
        /*099e*/ 	.short	(.L_411 - .L_410)
	.align		4
.L_410:
        /*09a0*/ 	.word	index@(_Z10kernel_103i)
        /*09a4*/ 	.word	0x00000000


	//----- nvinfo : EIATTR_REGCOUNT
	.align		4
.L_411:
        /*09a8*/ 	.byte	0x04, 0x2f
        /*09aa*/ 	.short	(.L_413 - .L_412)
	.align		4
.L_412:
        /*09ac*/ 	.word	index@(_Z10kernel_104i)
        /*09b0*/ 	.word	0x00000007


	//----- nvinfo : EIATTR_FRAME_SIZE
	.align		4
.L_413:
        /*09b4*/ 	.byte	0x04, 0x11
        /*09b6*/ 	.short	(.L_415 - .L_414)
	.align		4
.L_414:
        /*09b8*/ 	.word	index@(_Z10kernel_104i)
        /*09bc*/ 	.word	0x00000000


	//----- nvinfo : EIATTR_REGCOUNT
	.align		4
.L_415:
        /*09c0*/ 	.byte	0x04, 0x2f
        /*09c2*/ 	.short	(.L_417 - .L_416)
	.align		4
.L_416:
        /*09c4*/ 	.word	index@(_Z10kernel_105i)
        /*09c8*/ 	.word	0x00000007


	//----- nvinfo : EIATTR_FRAME_SIZE
	.align		4
.L_417:
        /*09cc*/ 	.byte	0x04, 0x11
        /*09ce*/ 	.short	(.L_419 - .L_418)
	.align		4
.L_418:
        /*09d0*/ 	.word	index@(_Z10kernel_105i)
        /*09d4*/ 	.word	0x00000000


	//----- nvinfo : EIATTR_REGCOUNT
	.align		4
.L_419:
        /*09d8*/ 	.byte	0x04, 0x2f
        /*09da*/ 	.short	(.L_421 - .L_420)
	.align		4
.L_420:
        /*09dc*/ 	.word	index@(_Z10kernel_106i)
        /*09e0*/ 	.word	0x00000007


	//----- nvinfo : EIATTR_FRAME_SIZE
	.align		4
.L_421:
        /*09e4*/ 	.byte	0x04, 0x11
        /*09e6*/ 	.short	(.L_423 - .L_422)
	.align		4
.L_422:
        /*09e8*/ 	.word	index@(_Z10kernel_106i)
        /*09ec*/ 	.word	0x00000000


	//----- nvinfo : EIATTR_REGCOUNT
	.align		4
.L_423:
        /*09f0*/ 	.byte	0x04, 0x2f
        /*09f2*/ 	.short	(.L_425 - .L_424)
	.align		4
.L_424:
        /*09f4*/ 	.word	index@(_Z10kernel_107i)
        /*09f8*/ 	.word	0x00000007


	//----- nvinfo : EIATTR_FRAME_SIZE
	.align		4
.L_425:
        /*09fc*/ 	.byte	0x04, 0x11
        /*09fe*/ 	.short	(.L_427 - .L_426)
	.align		4
.L_426:
        /*0a00*/ 	.word	index@(_Z10kernel_107i)
        /*0a04*/ 	.word	0x00000000


	//----- nvinfo : EIATTR_REGCOUNT
	.align		4
.L_427:
        /*0a08*/ 	.byte	0x04, 0x2f
        /*0a0a*/ 	.short	(.L_429 - .L_428)
	.align		4
.L_428:
        /*0a0c*/ 	.word	index@(_Z10kernel_108i)
        /*0a10*/ 	.word	0x00000007


	//----- nvinfo : EIATTR_FRAME_SIZE
	.align		4
.L_429:
        /*0a14*/ 	.byte	0x04, 0x11
        /*0a16*/ 	.short	(.L_431 - .L_430)
	.align		4
.L_430:
        /*0a18*/ 	.word	index@(_Z10kernel_108i)
        /*0a1c*/ 	.word	0x00000000


	//----- nvinfo : EIATTR_REGCOUNT
	.align		4
.L_431:
        /*0a20*/ 	.byte	0x04, 0x2f
        /*0a22*/ 	.short	(.L_433 - .L_432)
	.align		4
.L_432:
        /*0a24*/ 	.word	index@(_Z10kernel_109i)
        /*0a28*/ 	.word	0x00000007


	//----- nvinfo : EIATTR_FRAME_SIZE
	.align		4
.L_433:
        /*0a2c*/ 	.byte	0x04, 0x11
        /*0a2e*/ 	.short	(.L_435 - .L_434)
	.align		4
.L_434:
        /*0a30*/ 	.word	index@(_Z10kernel_109i)
        /*0a34*/ 	.word	0x00000000


	//----- nvinfo : EIATTR_REGCOUNT
	.align		4
.L_435:
        /*0a38*/ 	.byte	0x04, 0x2f
        /*0a3a*/ 	.short	(.L_437 - .L_436)
	.align		4
.L_436:
        /*0a3c*/ 	.word	index@(_Z10kernel_110i)
        /*0a40*/ 	.word	0x00000007


	//----- nvinfo : EIATTR_FRAME_SIZE
	.align		4
.L_437:
        /*0a44*/ 	.byte	0x04, 0x11
        /*0a46*/ 	.short	(.L_439 - .L_438)
	.align		4
.L_438:
        /*0a48*/ 	.word	index@(_Z10kernel_110i)
        /*0a4c*/ 	.word	0x00000000


	//----- nvinfo : EIATTR_REGCOUNT
	.align		4
.L_439:
        /*0a50*/ 	.byte	0x04, 0x2f
        /*0a52*/ 	.short	(.L_441 - .L_440)
	.align		4
.L_440:
        /*0a54*/ 	.word	index@(_Z10kernel_111i)
        /*0a58*/ 	.word	0x00000007


	//----- nvinfo : EIATTR_FRAME_SIZE
	.align		4
.L_441:
        /*0a5c*/ 	.byte	0x04, 0x11
        /*0a5e*/ 	.short	(.L_443 - .L_442)
	.align		4
.L_442:
        /*0a60*/ 	.word	index@(_Z10kernel_111i)
        /*0a64*/ 	.word	0x00000000


	//----- nvinfo : EIATTR_REGCOUNT
	.align		4
.L_443:
        /*0a68*/ 	.byte	0x04, 0x2f
        /*0a6a*/ 	.short	(.L_445 - .L_444)
	.align		4
.L_444:
        /*0a6c*/ 	.word	index@(_Z10kernel_112i)
        /*0a70*/ 	.word	0x00000007


	//----- nvinfo : EIATTR_FRAME_SIZE
	.align		4
.L_445:
        /*0a74*/ 	.byte	0x04, 0x11
        /*0a76*/ 	.short	(.L_447 - .L_446)
	.align		4
.L_446:
        /*0a78*/ 	.word	index@(_Z10kernel_112i)
        /*0a7c*/ 	.word	0x00000000


	//----- nvinfo : EIATTR_REGCOUNT
	.align		4
.L_447:
        /*0a80*/ 	.byte	0x04, 0x2f
        /*0a82*/ 	.short	(.L_449 - .L_448)
	.align		4
.L_448:
        /*0a84*/ 	.word	index@(_Z10kernel_113i)
        /*0a88*/ 	.word	0x00000007


	//----- nvinfo : EIATTR_FRAME_SIZE
	.align		4
.L_449:
        /*0a8c*/ 	.byte	0x04, 0x11
        /*0a8e*/ 	.short	(.L_451 - .L_450)
	.align		4
.L_450:
        /*0a90*/ 	.word	index@(_Z10kernel_113i)
        /*0a94*/ 	.word	0x00000000


	//----- nvinfo : EIATTR_REGCOUNT
	.align		4
.L_451:
        /*0a98*/ 	.byte	0x04, 0x2f
        /*0a9a*/ 	.short	(.L_453 - .L_452)
	.align		4
.L_452:
        /*0a9c*/ 	.word	index@(_Z10kernel_114i)
        /*0aa0*/ 	.word	0x00000007


	//----- nvinfo : EIATTR_FRAME_SIZE
	.align		4
.L_453:
        /*0aa4*/ 	.byte	0x04, 0x11
        /*0aa6*/ 	.short	(.L_455 - .L_454)
	.align		4
.L_454:
        /*0aa8*/ 	.word	index@(_Z10kernel_114i)
        /*0aac*/ 	.word	0x00000000


	//----- nvinfo : EIATTR_REGCOUNT
	.align		4
.L_455:
        /*0ab0*/ 	.byte	0x04, 0x2f
        /*0ab2*/ 	.short	(.L_457 - .L_456)
	.align		4
.L_456:
        /*0ab4*/ 	.word	index@(_Z10kernel_115i)
        /*0ab8*/ 	.word	0x00000007


	//----- nvinfo : EIATTR_FRAME_SIZE
	.align		4
.L_457:
        /*0abc*/ 	.byte	0x04, 0x11
        /*0abe*/ 	.short	(.L_459 - .L_458)
	.align		4
.L_458:
        /*0ac0*/ 	.word	index@(_Z10kernel_115i)
        /*0ac4*/ 	.word	0x00000000


	//----- nvinfo : EIATTR_REGCOUNT
	.align		4
.L_459:
        /*0ac8*/ 	.byte	0x04, 0x2f
        /*0aca*/ 	.short	(.L_461 - .L_460)
	.align		4
.L_460:
        /*0acc*/ 	.word	index@(_Z10kernel_116i)
        /*0ad0*/ 	.word	0x00000007


	//----- nvinfo : EIATTR_FRAME_SIZE
	.align		4
.L_461:
        /*0ad4*/ 	.byte	0x04, 0x11
        /*0ad6*/ 	.short	(.L_463 - .L_462)
	.align		4
.L_462:
        /*0ad8*/ 	.word	index@(_Z10kernel_116i)
        /*0adc*/ 	.word	0x00000000


	//----- nvinfo : EIATTR_REGCOUNT
	.align		4
.L_463:
        /*0ae0*/ 	.byte	0x04, 0x2f
        /*0ae2*/ 	.short	(.L_465 - .L_464)
	.align		4
.L_464:
        /*0ae4*/ 	.word	index@(_Z10kernel_117i)
        /*0ae8*/ 	.word	0x00000007


	//----- nvinfo : EIATTR_FRAME_SIZE
	.align		4
.L_465:
        /*0aec*/ 	.byte	0x04, 0x11
        /*0aee*/ 	.short	(.L_467 - .L_466)
	.align		4
.L_466:
        /*0af0*/ 	.word	index@(_Z10kernel_117i)
        /*0af4*/ 	.word	0x00000000


	//----- nvinfo : EIATTR_REGCOUNT
	.align		4
.L_467:
        /*0af8*/ 	.byte	0x04, 0x2f
        /*0afa*/ 	.short	(.L_469 - .L_468)
	.align		4
.L_468:
        /*0afc*/ 	.word	index@(_Z10kernel_118i)
        /*0b00*/ 	.word	0x00000007


	//----- nvinfo : EIATTR_FRAME_SIZE
	.align		4
.L_469:
        /*0b04*/ 	.byte	0x04, 0x11
        /*0b06*/ 	.short	(.L_471 - .L_470)
	.align		4
.L_470:
        /*0b08*/ 	.word	index@(_Z10kernel_118i)
        /*0b0c*/ 	.word	0x00000000


	//----- nvinfo : EIATTR_REGCOUNT
	.align		4
.L_471:
        /*0b10*/ 	.byte	0x04, 0x2f
        /*0b12*/ 	.short	(.L_473 - .L_472)
	.align		4
.L_472:
        /*0b14*/ 	.word	index@(_Z10kernel_119i)
        /*0b18*/ 	.word	0x00000007


	//----- nvinfo : EIATTR_FRAME_SIZE
	.align		4
.L_473:
        /*0b1c*/ 	.byte	0x04, 0x11
        /*0b1e*/ 	.short	(.L_475 - .L_474)
	.align		4
.L_474:
        /*0b20*/ 	.word	index@(_Z10kernel_119i)
        /*0b24*/ 	.word	0x00000000


	//----- nvinfo : EIATTR_REGCOUNT
	.align		4
.L_475:
        /*0b28*/ 	.byte	0x04, 0x2f
        /*0b2a*/ 	.short	(.L_477 - .L_476)
	.align		4
.L_476:
        /*0b2c*/ 	.word	index@(_Z10kernel_120i)
        /*0b30*/ 	.word	0x00000007


	//----- nvinfo : EIATTR_FRAME_SIZE
	.align		4
.L_477:
        /*0b34*/ 	.byte	0x04, 0x11
        /*0b36*/ 	.short	(.L_479 - .L_478)
	.align		4
.L_478:
        /*0b38*/ 	.word	index@(_Z10kernel_120i)
        /*0b3c*/ 	.word	0x00000000


	//----- nvinfo : EIATTR_REGCOUNT
	.align		4
.L_479:
        /*0b40*/ 	.byte	0x04, 0x2f
        /*0b42*/ 	.short	(.L_481 - .L_480)
	.align		4
.L_480:
        /*0b44*/ 	.word	index@(_Z10kernel_121i)
        /*0b48*/ 	.word	0x00000007


	//----- nvinfo : EIATTR_FRAME_SIZE
	.align		4
.L_481:
        /*0b4c*/ 	.byte	0x04, 0x11
        /*0b4e*/ 	.short	(.L_483 - .L_482)
	.align		4
.L_482:
        /*0b50*/ 	.word	index@(_Z10kernel_121i)
        /*0b54*/ 	.word	0x00000000


	//----- nvinfo : EIATTR_REGCOUNT
	.align		4
.L_483:
        /*0b58*/ 	.byte	0x04, 0x2f
        /*0b5a*/ 	.short	(.L_485 - .L_484)
	.align		4
.L_484:
        /*0b5c*/ 	.word	index@(_Z10kernel_122i)
        /*0b60*/ 	.word	0x00000007


	//----- nvinfo : EIATTR_FRAME_SIZE
	.align		4
.L_485:
        /*0b64*/ 	.byte	0x04, 0x11
        /*0b66*/ 	.short	(.L_487 - .L_486)
	.align		4
.L_486:
        /*0b68*/ 	.word	index@(_Z10kernel_122i)
        /*0b6c*/ 	.word	0x00000000


	//----- nvinfo : EIATTR_REGCOUNT
	.align		4
.L_487:
        /*0b70*/ 	.byte	0x04, 0x2f
        /*0b72*/ 	.short	(.L_489 - .L_488)
	.align		4
.L_488:
        /*0b74*/ 	.word	index@(_Z10kernel_123i)
        /*0b78*/ 	.word	0x00000007


	//----- nvinfo : EIATTR_FRAME_SIZE
	.align		4
.L_489:
        /*0b7c*/ 	.byte	0x04, 0x11
        /*0b7e*/ 	.short	(.L_491 - .L_490)
	.align		4
.L_490:
        /*0b80*/ 	.word	index@(_Z10kernel_123i)
        /*0b84*/ 	.word	0x00000000


	//----- nvinfo : EIATTR_REGCOUNT
	.align		4
.L_491:
        /*0b88*/ 	.byte	0x04, 0x2f
        /*0b8a*/ 	.short	(.L_493 - .L_492)
	.align		4
.L_492:
        /*0b8c*/ 	.word	index@(_Z10kernel_124i)
        /*0b90*/ 	.word	0x00000007


	//----- nvinfo : EIATTR_FRAME_SIZE
	.align		4
.L_493:
        /*0b94*/ 	.byte	0x04, 0x11
        /*0b96*/ 	.short	(.L_495 - .L_494)
	.align		4
.L_494:
        /*0b98*/ 	.word	index@(_Z10kernel_124i)
        /*0b9c*/ 	.word	0x00000000


	//----- nvinfo : EIATTR_REGCOUNT
	.align		4
.L_495:
        /*0ba0*/ 	.byte	0x04, 0x2f
        /*0ba2*/ 	.short	(.L_497 - .L_496)
	.align		4
.L_496:
        /*0ba4*/ 	.word	index@(_Z10kernel_125i)
        /*0ba8*/ 	.word	0x00000007


	//----- nvinfo : EIATTR_FRAME_SIZE
	.align		4
.L_497:
        /*0bac*/ 	.byte	0x04, 0x11
        /*0bae*/ 	.short	(.L_499 - .L_498)
	.align		4
.L_498:
        /*0bb0*/ 	.word	index@(_Z10kernel_125i)
        /*0bb4*/ 	.word	0x00000000


	//----- nvinfo : EIATTR_REGCOUNT
	.align		4
.L_499:
        /*0bb8*/ 	.byte	0x04, 0x2f
        /*0bba*/ 	.short	(.L_501 - .L_500)
	.align		4
.L_500:
        /*0bbc*/ 	.word	index@(_Z10kernel_126i)
        /*0bc0*/ 	.word	0x00000007


	//----- nvinfo : EIATTR_FRAME_SIZE
	.align		4
.L_501:
        /*0bc4*/ 	.byte	0x04, 0x11
        /*0bc6*/ 	.short	(.L_503 - .L_502)
	.align		4
.L_502:
        /*0bc8*/ 	.word	index@(_Z10kernel_126i)
        /*0bcc*/ 	.word	0x00000000


	//----- nvinfo : EIATTR_REGCOUNT
	.align		4
.L_503:
        /*0bd0*/ 	.byte	0x04, 0x2f
        /*0bd2*/ 	.short	(.L_505 - .L_504)
	.align		4
.L_504:
        /*0bd4*/ 	.word	index@(_Z10kernel_127i)
        /*0bd8*/ 	.word	0x00000007


	//----- nvinfo : EIATTR_FRAME_SIZE
	.align		4
.L_505:
        /*0bdc*/ 	.byte	0x04, 0x11
        /*0bde*/ 	.short	(.L_507 - .L_506)
	.align		4
.L_506:
        /*0be0*/ 	.word	index@(_Z10kernel_127i)
        /*0be4*/ 	.word	0x00000000


	//----- nvinfo : EIATTR_REGCOUNT
	.align		4
.L_507:
        /*0be8*/ 	.byte	0x04, 0x2f
        /*0bea*/ 	.short	(.L_509 - .L_508)
	.align		4
.L_508:
        /*0bec*/ 	.word	index@(_Z10kernel_128i)
        /*0bf0*/ 	.word	0x00000007


	//----- nvinfo : EIATTR_FRAME_SIZE
	.align		4
.L_509:
        /*0bf4*/ 	.byte	0x04, 0x11
        /*0bf6*/ 	.short	(.L_511 - .L_510)
	.align		4
.L_510:
        /*0bf8*/ 	.word	index@(_Z10kernel_128i)
        /*0bfc*/ 	.word	0x00000000


	//----- nvinfo : EIATTR_MIN_STACK_SIZE
	.align		4
.L_511:
        /*0c00*/ 	.byte	0x04, 0x12
        /*0c02*/ 	.short	(.L_513 - .L_512)
	.align		4
.L_512:
        /*0c04*/ 	.word	index@(_Z10kernel_128i)
        /*0c08*/ 	.word	0x00000000


	//----- nvinfo : EIATTR_MIN_STACK_SIZE
	.align		4
.L_513:
        /*0c0c*/ 	.byte	0x04, 0x12
        /*0c0e*/ 	.short	(.L_515 - .L_514)
	.align		4
.L_514:
        /*0c10*/ 	.word	index@(_Z10kernel_127i)
        /*0c14*/ 	.word	0x00000000


	//----- nvinfo : EIATTR_MIN_STACK_SIZE
	.align		4
.L_515:
        /*0c18*/ 	.byte	0x04, 0x12
        /*0c1a*/ 	.short	(.L_517 - .L_516)
	.align		4
.L_516:
        /*0c1c*/ 	.word	index@(_Z10kernel_126i)
        /*0c20*/ 	.word	0x00000000


	//----- nvinfo : EIATTR_MIN_STACK_SIZE
	.align		4
.L_517:
        /*0c24*/ 	.byte	0x04, 0x12
        /*0c26*/ 	.short	(.L_519 - .L_518)
	.align		4
.L_518:
        /*0c28*/ 	.word	index@(_Z10kernel_125i)
        /*0c2c*/ 	.word	0x00000000


	//----- nvinfo : EIATTR_MIN_STACK_SIZE
	.align		4
.L_519:
        /*0c30*/ 	.byte	0x04, 0x12
        /*0c32*/ 	.short	(.L_521 - .L_520)
	.align		4
.L_520:
        /*0c34*/ 	.word	index@(_Z10kernel_124i)
        /*0c38*/ 	.word	0x00000000


	//----- nvinfo : EIATTR_MIN_STACK_SIZE
	.align		4
.L_521:
        /*0c3c*/ 	.byte	0x04, 0x12
        /*0c3e*/ 	.short	(.L_523 - .L_522)
	.align		4
.L_522:
        /*0c40*/ 	.word	index@(_Z10kernel_123i)
        /*0c44*/ 	.word	0x00000000


	//----- nvinfo : EIATTR_MIN_STACK_SIZE
	.align		4
.L_523:
        /*0c48*/ 	.byte	0x04, 0x12
        /*0c4a*/ 	.short	(.L_525 - .L_524)
	.align		4
.L_524:
        /*0c4c*/ 	.word	index@(_Z10kernel_122i)
        /*0c50*/ 	.word	0x00000000


	//----- nvinfo : EIATTR_MIN_STACK_SIZE
	.align		4
.L_525:
        /*0c54*/ 	.byte	0x04, 0x12
        /*0c56*/ 	.short	(.L_527 - .L_526)
	.align		4
.L_526:
        /*0c58*/ 	.word	index@(_Z10kernel_121i)
        /*0c5c*/ 	.word	0x00000000


	//----- nvinfo : EIATTR_MIN_STACK_SIZE
	.align		4
.L_527:
        /*0c60*/ 	.byte	0x04, 0x12
        /*0c62*/ 	.short	(.L_529 - .L_528)
	.align		4
.L_528:
        /*0c64*/ 	.word	index@(_Z10kernel_120i)
        /*0c68*/ 	.word	0x00000000


	//----- nvinfo : EIATTR_MIN_STACK_SIZE
	.align		4
.L_529:
        /*0c6c*/ 	.byte	0x04, 0x12
        /*0c6e*/ 	.short	(.L_531 - .L_530)
	.align		4
.L_530:
        /*0c70*/ 	.word	index@(_Z10kernel_119i)
        /*0c74*/ 	.word	0x00000000


	//----- nvinfo : EIATTR_MIN_STACK_SIZE
	.align		4
.L_531:
        /*0c78*/ 	.byte	0x04, 0x12
        /*0c7a*/ 	.short	(.L_533 - .L_532)
	.align		4
.L_532:
        /*0c7c*/ 	.word	index@(_Z10kernel_118i)
        /*0c80*/ 	.word	0x00000000


	//----- nvinfo : EIATTR_MIN_STACK_SIZE
	.align		4
.L_533:
        /*0c84*/ 	.byte	0x04, 0x12
        /*0c86*/ 	.short	(.L_535 - .L_534)
	.align		4
.L_534:
        /*0c88*/ 	.word	index@(_Z10kernel_117i)
        /*0c8c*/ 	.word	0x00000000


	//----- nvinfo : EIATTR_MIN_STACK_SIZE
	.align		4
.L_535:
        /*0c90*/ 	.byte	0x04, 0x12
        /*0c92*/ 	.short	(.L_537 - .L_536)
	.align		4
.L_536:
        /*0c94*/ 	.word	index@(_Z10kernel_116i)
        /*0c98*/ 	.word	0x00000000


	//----- nvinfo : EIATTR_MIN_STACK_SIZE
	.align		4
.L_537:
        /*0c9c*/ 	.byte	0x04, 0x12
        /*0c9e*/ 	.short	(.L_539 - .L_538)
	.align		4
.L_538:
        /*0ca0*/ 	.word	index@(_Z10kernel_115i)
        /*0ca4*/ 	.word	0x00000000


	//----- nvinfo : EIATTR_MIN_STACK_SIZE
	.align		4
.L_539:
        /*0ca8*/ 	.byte	0x04, 0x12
        /*0caa*/ 	.short	(.L_541 - .L_540)
	.align		4
.L_540:
        /*0cac*/ 	.word	index@(_Z10kernel_114i)
        /*0cb0*/ 	.word	0x00000000


	//----- nvinfo : EIATTR_MIN_STACK_SIZE
	.align		4
.L_541:
        /*0cb4*/ 	.byte	0x04, 0x12
        /*0cb6*/ 	.short	(.L_543 - .L_542)
	.align		4
.L_542:
        /*0cb8*/ 	.word	index@(_Z10kernel_113i)
        /*0cbc*/ 	.word	0x00000000


	//----- nvinfo : EIATTR_MIN_STACK_SIZE
	.align		4
.L_543:
        /*0cc0*/ 	.byte	0x04, 0x12
        /*0cc2*/ 	.short	(.L_545 - .L_544)
	.align		4
.L_544:
        /*0cc4*/ 	.word	index@(_Z10kernel_112i)
        /*0cc8*/ 	.word	0x00000000


	//----- nvinfo : EIATTR_MIN_STACK_SIZE
	.align		4
.L_545:
        /*0ccc*/ 	.byte	0x04, 0x12
        /*0cce*/ 	.short	(.L_547 - .L_546)
	.align		4
.L_546:
        /*0cd0*/ 	.word	index@(_Z10kernel_111i)
        /*0cd4*/ 	.word	0x00000000


	//----- nvinfo : EIATTR_MIN_STACK_SIZE
	.align		4
.L_547:
        /*0cd8*/ 	.byte	0x04, 0x12
        /*0cda*/ 	.short	(.L_549 - .L_548)
	.align		4
.L_548:
        /*0cdc*/ 	.word	index@(_Z10kernel_110i)
        /*0ce0*/ 	.word	0x00000000


	//----- nvinfo : EIATTR_MIN_STACK_SIZE
	.align		4
.L_549:
        /*0ce4*/ 	.byte	0x04, 0x12
        /*0ce6*/ 	.short	(.L_551 - .L_550)
	.align		4
.L_550:
        /*0ce8*/ 	.word	index@(_Z10kernel_109i)
        /*0cec*/ 	.word	0x00000000


	//----- nvinfo : EIATTR_MIN_STACK_SIZE
	.align		4
.L_551:
        /*0cf0*/ 	.byte	0x04, 0x12
        /*0cf2*/ 	.short	(.L_553 - .L_552)
	.align		4
.L_552:
        /*0cf4*/ 	.word	index@(_Z10kernel_108i)
        /*0cf8*/ 	.word	0x00000000


	//----- nvinfo : EIATTR_MIN_STACK_SIZE
	.align		4
.L_553:
        /*0cfc*/ 	.byte	0x04, 0x12
        /*0cfe*/ 	.short	(.L_555 - .L_554)
	.align		4
.L_554:
        /*0d00*/ 	.word	index@(_Z10kernel_107i)
        /*0d04*/ 	.word	0x00000000


	//----- nvinfo : EIATTR_MIN_STACK_SIZE
	.align		4
.L_555:
        /*0d08*/ 	.byte	0x04, 0x12
        /*0d0a*/ 	.short	(.L_557 - .L_556)
	.align		4
.L_556:
        /*0d0c*/ 	.word	index@(_Z10kernel_106i)
        /*0d10*/ 	.word	0x00000000


	//----- nvinfo : EIATTR_MIN_STACK_SIZE
	.align		4
.L_557:
        /*0d14*/ 	.byte	0x04, 0x12
        /*0d16*/ 	.short	(.L_559 - .L_558)
	.align		4
.L_558:
        /*0d18*/ 	.word	index@(_Z10kernel_105i)
        /*0d1c*/ 	.word	0x00000000


	//----- nvinfo : EIATTR_MIN_STACK_SIZE
	.align		4
.L_559:
        /*0d20*/ 	.byte	0x04, 0x12
        /*0d22*/ 	.short	(.L_561 - .L_560)
	.align		4
.L_560:
        /*0d24*/ 	.word	index@(_Z10kernel_104i)
        /*0d28*/ 	.word	0x00000000


	//----- nvinfo : EIATTR_MIN_STACK_SIZE
	.align		4
.L_561:
        /*0d2c*/ 	.byte	0x04, 0x12
        /*0d2e*/ 	.short	(.L_563 - .L_562)
	.align		4
.L_562:
        /*0d30*/ 	.word	index@(_Z10kernel_103i)
        /*0d34*/ 	.word	0x00000000


	//----- nvinfo : EIATTR_MIN_STACK_SIZE
	.align		4
.L_563:
        /*0d38*/ 	.byte	0x04, 0x12
        /*0d3a*/ 	.short	(.L_565 - .L_564)
	.align		4
.L_564:
        /*0d3c*/ 	.word	index@(_Z10kernel_102i)
        /*0d40*/ 	.word	0x00000000


	//----- nvinfo : EIATTR_MIN_STACK_SIZE
	.align		4
.L_565:
        /*0d44*/ 	.byte	0x04, 0x12
        /*0d46*/ 	.short	(.L_567 - .L_566)
	.align		4
.L_566:
        /*0d48*/ 	.word	index@(_Z10kernel_101i)
        /*0d4c*/ 	.word	0x00000000


	//----- nvinfo : EIATTR_MIN_STACK_SIZE
	.align		4
.L_567:
        /*0d50*/ 	.byte	0x04, 0x12
        /*0d52*/ 	.short	(.L_569 - .L_568)
	.align		4
.L_568:
        /*0d54*/ 	.word	index@(_Z10kernel_100i)
        /*0d58*/ 	.word	0x00000000


	//----- nvinfo : EIATTR_MIN_STACK_SIZE
	.align		4
.L_569:
        /*0d5c*/ 	.byte	0x04, 0x12
        /*0d5e*/ 	.short	(.L_571 - .L_570)
	.align		4
.L_570:
        /*0d60*/ 	.word	index@(_Z9kernel_99i)
        /*0d64*/ 	.word	0x00000000


	//----- nvinfo : EIATTR_MIN_STACK_SIZE
	.align		4
.L_571:
        /*0d68*/ 	.byte	0x04, 0x12
        /*0d6a*/ 	.short	(.L_573 - .L_572)
	.align		4
.L_572:
        /*0d6c*/ 	.word	index@(_Z9kernel_98i)
        /*0d70*/ 	.word	0x00000000


	//----- nvinfo : EIATTR_MIN_STACK_SIZE
	.align		4
.L_573:
        /*0d74*/ 	.byte	0x04, 0x12
        /*0d76*/ 	.short	(.L_575 - .L_574)
	.align		4
.L_574:
        /*0d78*/ 	.word	index@(_Z9kernel_97i)
        /*0d7c*/ 	.word	0x00000000


	//----- nvinfo : EIATTR_MIN_STACK_SIZE
	.align		4
.L_575:
        /*0d80*/ 	.byte	0x04, 0x12
        /*0d82*/ 	.short	(.L_577 - .L_576)
	.align		4
.L_576:
        /*0d84*/ 	.word	index@(_Z9kernel_96i)
        /*0d88*/ 	.word	0x00000000


	//----- nvinfo : EIATTR_MIN_STACK_SIZE
	.align		4
.L_577:
        /*0d8c*/ 	.byte	0x04, 0x12
        /*0d8e*/ 	.short	(.L_579 - .L_578)
	.align		4
.L_578:
        /*0d90*/ 	.word	index@(_Z9kernel_95i)
        /*0d94*/ 	.word	0x00000000


	//----- nvinfo : EIATTR_MIN_STACK_SIZE
	.align		4
.L_579:
        /*0d98*/ 	.byte	0x04, 0x12
        /*0d9a*/ 	.short	(.L_581 - .L_580)
	.align		4
.L_580:
        /*0d9c*/ 	.word	index@(_Z9kernel_94i)
        /*0da0*/ 	.word	0x00000000


	//----- nvinfo : EIATTR_MIN_STACK_SIZE
	.align		4
.L_581:
        /*0da4*/ 	.byte	0x04, 0x12
        /*0da6*/ 	.short	(.L_583 - .L_582)
	.align		4
.L_582:
        /*0da8*/ 	.word	index@(_Z9kernel_93i)
        /*0dac*/ 	.word	0x00000000


	//----- nvinfo : EIATTR_MIN_STACK_SIZE
	.align		4
.L_583:
        /*0db0*/ 	.byte	0x04, 0x12
        /*0db2*/ 	.short	(.L_585 - .L_584)
	.align		4
.L_584:
        /*0db4*/ 	.word	index@(_Z9kernel_92i)
        /*0db8*/ 	.word	0x00000000


	//----- nvinfo : EIATTR_MIN_STACK_SIZE
	.align		4
.L_585:
        /*0dbc*/ 	.byte	0x04, 0x12
        /*0dbe*/ 	.short	(.L_587 - .L_586)
	.align		4
.L_586:
        /*0dc0*/ 	.word	index@(_Z9kernel_91i)
        /*0dc4*/ 	.word	0x00000000


	//----- nvinfo : EIATTR_MIN_STACK_SIZE
	.align		4
.L_587:
        /*0dc8*/ 	.byte	0x04, 0x12
        /*0dca*/ 	.short	(.L_589 - .L_588)
	.align		4
.L_588:
        /*0dcc*/ 	.word	index@(_Z9kernel_90i)
        /*0dd0*/ 	.word	0x00000000


	//----- nvinfo : EIATTR_MIN_STACK_SIZE
	.align		4
.L_589:
        /*0dd4*/ 	.byte	0x04, 0x12
        /*0dd6*/ 	.short	(.L_591 - .L_590)
	.align		4
.L_590:
        /*0dd8*/ 	.word	index@(_Z9kernel_89i)
        /*0ddc*/ 	.word	0x00000000


	//----- nvinfo : EIATTR_MIN_STACK_SIZE
	.align		4
.L_591:
        /*0de0*/ 	.byte	0x04, 0x12
        /*0de2*/ 	.short	(.L_593 - .L_592)
	.align		4
.L_592:
        /*0de4*/ 	.word	index@(_Z9kernel_88i)
        /*0de8*/ 	.word	0x00000000


	//----- nvinfo : EIATTR_MIN_STACK_SIZE
	.align		4
.L_593:
        /*0dec*/ 	.byte	0x04, 0x12
        /*0dee*/ 	.short	(.L_595 - .L_594)
	.align		4
.L_594:
        /*0df0*/ 	.word	index@(_Z9kernel_87i)
        /*0df4*/ 	.word	0x00000000


	//----- nvinfo : EIATTR_MIN_STACK_SIZE
	.align		4
.L_595:
        /*0df8*/ 	.byte	0x04, 0x12
        /*0dfa*/ 	.short	(.L_597 - .L_596)
	.align		4
.L_596:
        /*0dfc*/ 	.word	index@(_Z9kernel_86i)
        /*0e00*/ 	.word	0x00000000


	//----- nvinfo : EIATTR_MIN_STACK_SIZE
	.align		4
.L_597:
        /*0e04*/ 	.byte	0x04, 0x12
        /*0e06*/ 	.short	(.L_599 - .L_598)
	.align		4
.L_598:
        /*0e08*/ 	.word	index@(_Z9kernel_85i)
        /*0e0c*/ 	.word	0x00000000


	//----- nvinfo : EIATTR_MIN_STACK_SIZE
	.align		4
.L_599:
        /*0e10*/ 	.byte	0x04, 0x12
        /*0e12*/ 	.short	(.L_601 - .L_600)
	.align		4
.L_600:
        /*0e14*/ 	.word	index@(_Z9kernel_84i)
        /*0e18*/ 	.word	0x00000000


	//----- nvinfo : EIATTR_MIN_STACK_SIZE
	.align		4
.L_601:
        /*0e1c*/ 	.byte	0x04, 0x12
        /*0e1e*/ 	.short	(.L_603 - .L_602)
	.align		4
.L_602:
        /*0e20*/ 	.word	index@(_Z9kernel_83i)
        /*0e24*/ 	.word	0x00000000


	//----- nvinfo : EIATTR_MIN_STACK_SIZE
	.align		4
.L_603:
        /*0e28*/ 	.byte	0x04, 0x12
        /*0e2a*/ 	.short	(.L_605 - .L_604)
	.align		4
.L_604:
        /*0e2c*/ 	.word	index@(_Z9kernel_82i)
        /*0e30*/ 	.word	0x00000000


	//----- nvinfo : EIATTR_MIN_STACK_SIZE
	.align		4
.L_605:
        /*0e34*/ 	.byte	0x04, 0x12
        /*0e36*/ 	.short	(.L_607 - .L_606)
	.align		4
.L_606:
        /*0e38*/ 	.word	index@(_Z9kernel_81i)
        /*0e3c*/ 	.word	0x00000000


	//----- nvinfo : EIATTR_MIN_STACK_SIZE
	.align		4
.L_607:
        /*0e40*/ 	.byte	0x04, 0x12
        /*0e42*/ 	.short	(.L_609 - .L_608)
	.align		4
.L_608:
        /*0e44*/ 	.word	index@(_Z9kernel_80i)
        /*0e48*/ 	.word	0x00000000


	//----- nvinfo : EIATTR_MIN_STACK_SIZE
	.align		4
.L_609:
        /*0e4c*/ 	.byte	0x04, 0x12
        /*0e4e*/ 	.short	(.L_611 - .L_610)
	.align		4
.L_610:
        /*0e50*/ 	.word	index@(_Z9kernel_79i)
        /*0e54*/ 	.word	0x00000000


	//----- nvinfo : EIATTR_MIN_STACK_SIZE
	.align		4
.L_611:
        /*0e58*/ 	.byte	0x04, 0x12
        /*0e5a*/ 	.short	(.L_613 - .L_612)
	.align		4
.L_612:
        /*0e5c*/ 	.word	index@(_Z9kernel_78i)
        /*0e60*/ 	.word	0x00000000


	//----- nvinfo : EIATTR_MIN_STACK_SIZE
	.align		4
.L_613:
        /*0e64*/ 	.byte	0x04, 0x12
        /*0e66*/ 	.short	(.L_615 - .L_614)
	.align		4
.L_614:
        /*0e68*/ 	.word	index@(_Z9kernel_77i)
        /*0e6c*/ 	.word	0x00000000


	//----- nvinfo : EIATTR_MIN_STACK_SIZE
	.align		4
.L_615:
        /*0e70*/ 	.byte	0x04, 0x12
        /*0e72*/ 	.short	(.L_617 - .L_616)
	.align		4
.L_616:
        /*0e74*/ 	.word	index@(_Z9kernel_76i)
        /*0e78*/ 	.word	0x00000000


	//----- nvinfo : EIATTR_MIN_STACK_SIZE
	.align		4
.L_617:
        /*0e7c*/ 	.byte	0x04, 0x12
        /*0e7e*/ 	.short	(.L_619 - .L_618)
	.align		4
.L_618:
        /*0e80*/ 	.word	index@(_Z9kernel_75i)
        /*0e84*/ 	.word	0x00000000


	//----- nvinfo : EIATTR_MIN_STACK_SIZE
	.align		4
.L_619:
        /*0e88*/ 	.byte	0x04, 0x12
        /*0e8a*/ 	.short	(.L_621 - .L_620)
	.align		4
.L_620:
        /*0e8c*/ 	.word	index@(_Z9kernel_74i)
        /*0e90*/ 	.word	0x00000000


	//----- nvinfo : EIATTR_MIN_STACK_SIZE
	.align		4
.L_621:
        /*0e94*/ 	.byte	0x04, 0x12
        /*0e96*/ 	.short	(.L_623 - .L_622)
	.align		4
.L_622:
        /*0e98*/ 	.word	index@(_Z9kernel_73i)
        /*0e9c*/ 	.word	0x00000000


	//----- nvinfo : EIATTR_MIN_STACK_SIZE
	.align		4
.L_623:
        /*0ea0*/ 	.byte	0x04, 0x12
        /*0ea2*/ 	.short	(.L_625 - .L_624)
	.align		4
.L_624:
        /*0ea4*/ 	.word	index@(_Z9kernel_72i)
        /*0ea8*/ 	.word	0x00000000


	//----- nvinfo : EIATTR_MIN_STACK_SIZE
	.align		4
.L_625:
        /*0eac*/ 	.byte	0x04, 0x12
        /*0eae*/ 	.short	(.L_627 - .L_626)
	.align		4
.L_626:
        /*0eb0*/ 	.word	index@(_Z9kernel_71i)
        /*0eb4*/ 	.word	0x00000000


	//----- nvinfo : EIATTR_MIN_STACK_SIZE
	.align		4
.L_627:
        /*0eb8*/ 	.byte	0x04, 0x12
        /*0eba*/ 	.short	(.L_629 - .L_628)
	.align		4
.L_628:
        /*0ebc*/ 	.word	index@(_Z9kernel_70i)
        /*0ec0*/ 	.word	0x00000000


	//----- nvinfo : EIATTR_MIN_STACK_SIZE
	.align		4
.L_629:
        /*0ec4*/ 	.byte	0x04, 0x12
        /*0ec6*/ 	.short	(.L_631 - .L_630)
	.align		4
.L_630:
        /*0ec8*/ 	.word	index@(_Z9kernel_69i)
        /*0ecc*/ 	.word	0x00000000


	//----- nvinfo : EIATTR_MIN_STACK_SIZE
	.align		4
.L_631:
        /*0ed0*/ 	.byte	0x04, 0x12
        /*0ed2*/ 	.short	(.L_633 - .L_632)
	.align		4
.L_632:
        /*0ed4*/ 	.word	index@(_Z9kernel_68i)
        /*0ed8*/ 	.word	0x00000000


	//----- nvinfo : EIATTR_MIN_STACK_SIZE
	.align		4
.L_633:
        /*0edc*/ 	.byte	0x04, 0x12
        /*0ede*/ 	.short	(.L_635 - .L_634)
	.align		4
.L_634:
        /*0ee0*/ 	.word	index@(_Z9kernel_67i)
        /*0ee4*/ 	.word	0x00000000


	//----- nvinfo : EIATTR_MIN_STACK_SIZE
	.align		4
.L_635:
        /*0ee8*/ 	.byte	0x04, 0x12
        /*0eea*/ 	.short	(.L_637 - .L_636)
	.align		4
.L_636:
        /*0eec*/ 	.word	index@(_Z9kernel_66i)
        /*0ef0*/ 	.word	0x00000000


	//----- nvinfo : EIATTR_MIN_STACK_SIZE
	.align		4
.L_637:
        /*0ef4*/ 	.byte	0x04, 0x12
        /*0ef6*/ 	.short	(.L_639 - .L_638)
	.align		4
.L_638:
        /*0ef8*/ 	.word	index@(_Z9kernel_65i)
        /*0efc*/ 	.word	0x00000000


	//----- nvinfo : EIATTR_MIN_STACK_SIZE
	.align		4
.L_639:
        /*0f00*/ 	.byte	0x04, 0x12
        /*0f02*/ 	.short	(.L_641 - .L_640)
	.align		4
.L_640:
        /*0f04*/ 	.word	index@(_Z9kernel_64i)
        /*0f08*/ 	.word	0x00000000


	//----- nvinfo : EIATTR_MIN_STACK_SIZE
	.align		4
.L_641:
        /*0f0c*/ 	.byte	0x04, 0x12
        /*0f0e*/ 	.short	(.L_643 - .L_642)
	.align		4
.L_642:
        /*0f10*/ 	.word	index@(_Z9kernel_63i)
        /*0f14*/ 	.word	0x00000000


	//----- nvinfo : EIATTR_MIN_STACK_SIZE
	.align		4
.L_643:
        /*0f18*/ 	.byte	0x04, 0x12
        /*0f1a*/ 	.short	(.L_645 - .L_644)
	.align		4
.L_644:
        /*0f1c*/ 	.word	index@(_Z9kernel_62i)
        /*0f20*/ 	.word	0x00000000


	//----- nvinfo : EIATTR_MIN_STACK_SIZE
	.align		4
.L_645:
        /*0f24*/ 	.byte	0x04, 0x12
        /*0f26*/ 	.short	(.L_647 - .L_646)
	.align		4
.L_646:
        /*0f28*/ 	.word	index@(_Z9kernel_61i)
        /*0f2c*/ 	.word	0x00000000


	//----- nvinfo : EIATTR_MIN_STACK_SIZE
	.align		4
.L_647:
        /*0f30*/ 	.byte	0x04, 0x12
        /*0f32*/ 	.short	(.L_649 - .L_648)
	.align		4
.L_648:
        /*0f34*/ 	.word	index@(_Z9kernel_60i)
        /*0f38*/ 	.word	0x00000000


	//----- nvinfo : EIATTR_MIN_STACK_SIZE
	.align		4
.L_649:
        /*0f3c*/ 	.byte	0x04, 0x12
        /*0f3e*/ 	.short	(.L_651 - .L_650)
	.align		4
.L_650:
        /*0f40*/ 	.word	index@(_Z9kernel_59i)
        /*0f44*/ 	.word	0x00000000


	//----- nvinfo : EIATTR_MIN_STACK_SIZE
	.align		4
.L_651:
        /*0f48*/ 	.byte	0x04, 0x12
        /*0f4a*/ 	.short	(.L_653 - .L_652)
	.align		4
.L_652:
        /*0f4c*/ 	.word	index@(_Z9kernel_58i)
        /*0f50*/ 	.word	0x00000000


	//----- nvinfo : EIATTR_MIN_STACK_SIZE
	.align		4
.L_653:
        /*0f54*/ 	.byte	0x04, 0x12
        /*0f56*/ 	.short	(.L_655 - .L_654)
	.align		4
.L_654:
        /*0f58*/ 	.word	index@(_Z9kernel_57i)
        /*0f5c*/ 	.word	0x00000000


	//----- nvinfo : EIATTR_MIN_STACK_SIZE
	.align		4
.L_655:
        /*0f60*/ 	.byte	0x04, 0x12
        /*0f62*/ 	.short	(.L_657 - .L_656)
	.align		4
.L_656:
        /*0f64*/ 	.word	index@(_Z9kernel_56i)
        /*0f68*/ 	.word	0x00000000


	//----- nvinfo : EIATTR_MIN_STACK_SIZE
	.align		4
.L_657:
        /*0f6c*/ 	.byte	0x04, 0x12
        /*0f6e*/ 	.short	(.L_659 - .L_658)
	.align		4
.L_658:
        /*0f70*/ 	.word	index@(_Z9kernel_55i)
        /*0f74*/ 	.word	0x00000000


	//----- nvinfo : EIATTR_MIN_STACK_SIZE
	.align		4
.L_659:
        /*0f78*/ 	.byte	0x04, 0x12
        /*0f7a*/ 	.short	(.L_661 - .L_660)
	.align		4
.L_660:
        /*0f7c*/ 	.word	index@(_Z9kernel_54i)
        /*0f80*/ 	.word	0x00000000


	//----- nvinfo : EIATTR_MIN_STACK_SIZE
	.align		4
.L_661:
        /*0f84*/ 	.byte	0x04, 0x12
        /*0f86*/ 	.short	(.L_663 - .L_662)
	.align		4
.L_662:
        /*0f88*/ 	.word	index@(_Z9kernel_53i)
        /*0f8c*/ 	.word	0x00000000


	//----- nvinfo : EIATTR_MIN_STACK_SIZE
	.align		4
.L_663:
        /*0f90*/ 	.byte	0x04, 0x12
        /*0f92*/ 	.short	(.L_665 - .L_664)
	.align		4
.L_664:
        /*0f94*/ 	.word	index@(_Z9kernel_52i)
        /*0f98*/ 	.word	0x00000000


	//----- nvinfo : EIATTR_MIN_STACK_SIZE
	.align		4
.L_665:
        /*0f9c*/ 	.byte	0x04, 0x12
        /*0f9e*/ 	.short	(.L_667 - .L_666)
	.align		4
.L_666:
        /*0fa0*/ 	.word	index@(_Z9kernel_51i)
        /*0fa4*/ 	.word	0x00000000


	//----- nvinfo : EIATTR_MIN_STACK_SIZE
	.align		4
.L_667:
        /*0fa8*/ 	.byte	0x04, 0x12
        /*0faa*/ 	.short	(.L_669 - .L_668)
	.align		4
.L_668:
        /*0fac*/ 	.word	index@(_Z9kernel_50i)
        /*0fb0*/ 	.word	0x00000000


	//----- nvinfo : EIATTR_MIN_STACK_SIZE
	.align		4
.L_669:
        /*0fb4*/ 	.byte	0x04, 0x12
        /*0fb6*/ 	.short	(.L_671 - .L_670)
	.align		4
.L_670:
        /*0fb8*/ 	.word	index@(_Z9kernel_49i)
        /*0fbc*/ 	.word	0x00000000


	//----- nvinfo : EIATTR_MIN_STACK_SIZE
	.align		4
.L_671:
        /*0fc0*/ 	.byte	0x04, 0x12
        /*0fc2*/ 	.short	(.L_673 - .L_672)
	.align		4
.L_672:
        /*0fc4*/ 	.word	index@(_Z9kernel_48i)
        /*0fc8*/ 	.word	0x00000000


	//----- nvinfo : EIATTR_MIN_STACK_SIZE
	.align		4
.L_673:
        /*0fcc*/ 	.byte	0x04, 0x12
        /*0fce*/ 	.short	(.L_675 - .L_674)
	.align		4
.L_674:
        /*0fd0*/ 	.word	index@(_Z9kernel_47i)
        /*0fd4*/ 	.word	0x00000000


	//----- nvinfo : EIATTR_MIN_STACK_SIZE
	.align		4
.L_675:
        /*0fd8*/ 	.byte	0x04, 0x12
        /*0fda*/ 	.short	(.L_677 - .L_676)
	.align		4
.L_676:
        /*0fdc*/ 	.word	index@(_Z9kernel_46i)
        /*0fe0*/ 	.word	0x00000000


	//----- nvinfo : EIATTR_MIN_STACK_SIZE
	.align		4
.L_677:
        /*0fe4*/ 	.byte	0x04, 0x12
        /*0fe6*/ 	.short	(.L_679 - .L_678)
	.align		4
.L_678:
        /*0fe8*/ 	.word	index@(_Z9kernel_45i)
        /*0fec*/ 	.word	0x00000000


	//----- nvinfo : EIATTR_MIN_STACK_SIZE
	.align		4
.L_679:
        /*0ff0*/ 	.byte	0x04, 0x12
        /*0ff2*/ 	.short	(.L_681 - .L_680)
	.align		4
.L_680:
        /*0ff4*/ 	.word	index@(_Z9kernel_44i)
        /*0ff8*/ 	.word	0x00000000


	//----- nvinfo : EIATTR_MIN_STACK_SIZE
	.align		4
.L_681:
        /*0ffc*/ 	.byte	0x04, 0x12
        /*0ffe*/ 	.short	(.L_683 - .L_682)
	.align		4
.L_682:
        /*1000*/ 	.word	index@(_Z9kernel_43i)
        /*1004*/ 	.word	0x00000000


	//----- nvinfo : EIATTR_MIN_STACK_SIZE
	.align		4
.L_683:
        /*1008*/ 	.byte	0x04, 0x12
        /*100a*/ 	.short	(.L_685 - .L_684)
	.align		4
.L_684:
        /*100c*/ 	.word	index@(_Z9kernel_42i)
        /*1010*/ 	.word	0x00000000


	//----- nvinfo : EIATTR_MIN_STACK_SIZE
	.align		4
.L_685:
        /*1014*/ 	.byte	0x04, 0x12
        /*1016*/ 	.short	(.L_687 - .L_686)
	.align		4
.L_686:
        /*1018*/ 	.word	index@(_Z9kernel_41i)
        /*101c*/ 	.word	0x00000000


	//----- nvinfo : EIATTR_MIN_STACK_SIZE
	.align		4
.L_687:
        /*1020*/ 	.byte	0x04, 0x12
        /*1022*/ 	.short	(.L_689 - .L_688)
	.align		4
.L_688:
        /*1024*/ 	.word	index@(_Z9kernel_40i)
        /*1028*/ 	.word	0x00000000


	//----- nvinfo : EIATTR_MIN_STACK_SIZE
	.align		4
.L_689:
        /*102c*/ 	.byte	0x04, 0x12
        /*102e*/ 	.short	(.L_691 - .L_690)
	.align		4
.L_690:
        /*1030*/ 	.word	index@(_Z9kernel_39i)
        /*1034*/ 	.word	0x00000000


	//----- nvinfo : EIATTR_MIN_STACK_SIZE
	.align		4
.L_691:
        /*1038*/ 	.byte	0x04, 0x12
        /*103a*/ 	.short	(.L_693 - .L_692)
	.align		4
.L_692:
        /*103c*/ 	.word	index@(_Z9kernel_38i)
        /*1040*/ 	.word	0x00000000


	//----- nvinfo : EIATTR_MIN_STACK_SIZE
	.align		4
.L_693:
        /*1044*/ 	.byte	0x04, 0x12
        /*1046*/ 	.short	(.L_695 - .L_694)
	.align		4
.L_694:
        /*1048*/ 	.word	index@(_Z9kernel_37i)
        /*104c*/ 	.word	0x00000000


	//----- nvinfo : EIATTR_MIN_STACK_SIZE
	.align		4
.L_695:
        /*1050*/ 	.byte	0x04, 0x12
        /*1052*/ 	.short	(.L_697 - .L_696)
	.align		4
.L_696:
        /*1054*/ 	.word	index@(_Z9kernel_36i)
        /*1058*/ 	.word	0x00000000


	//----- nvinfo : EIATTR_MIN_STACK_SIZE
	.align		4
.L_697:
        /*105c*/ 	.byte	0x04, 0x12
        /*105e*/ 	.short	(.L_699 - .L_698)
	.align		4
.L_698:
        /*1060*/ 	.word	index@(_Z9kernel_35i)
        /*1064*/ 	.word	0x00000000


	//----- nvinfo : EIATTR_MIN_STACK_SIZE
	.align		4
.L_699:
        /*1068*/ 	.byte	0x04, 0x12
        /*106a*/ 	.short	(.L_701 - .L_700)
	.align		4
.L_700:
        /*106c*/ 	.word	index@(_Z9kernel_34i)
        /*1070*/ 	.word	0x00000000


	//----- nvinfo : EIATTR_MIN_STACK_SIZE
	.align		4
.L_701:
        /*1074*/ 	.byte	0x04, 0x12
        /*1076*/ 	.short	(.L_703 - .L_702)
	.align		4
.L_702:
        /*1078*/ 	.word	index@(_Z9kernel_33i)
        /*107c*/ 	.word	0x00000000


	//----- nvinfo : EIATTR_MIN_STACK_SIZE
	.align		4
.L_703:
        /*1080*/ 	.byte	0x04, 0x12
        /*1082*/ 	.short	(.L_705 - .L_704)
	.align		4
.L_704:
        /*1084*/ 	.word	index@(_Z9kernel_32i)
        /*1088*/ 	.word	0x00000000


	//----- nvinfo : EIATTR_MIN_STACK_SIZE
	.align		4
.L_705:
        /*108c*/ 	.byte	0x04, 0x12
        /*108e*/ 	.short	(.L_707 - .L_706)
	.align		4
.L_706:
        /*1090*/ 	.word	index@(_Z9kernel_31i)
        /*1094*/ 	.word	0x00000000


	//----- nvinfo : EIATTR_MIN_STACK_SIZE
	.align		4
.L_707:
        /*1098*/ 	.byte	0x04, 0x12
        /*109a*/ 	.short	(.L_709 - .L_708)
	.align		4
.L_708:
        /*109c*/ 	.word	index@(_Z9kernel_30i)
        /*10a0*/ 	.word	0x00000000


	//----- nvinfo : EIATTR_MIN_STACK_SIZE
	.align		4
.L_709:
        /*10a4*/ 	.byte	0x04, 0x12
        /*10a6*/ 	.short	(.L_711 - .L_710)
	.align		4
.L_710:
        /*10a8*/ 	.word	index@(_Z9kernel_29i)
        /*10ac*/ 	.word	0x00000000


	//----- nvinfo : EIATTR_MIN_STACK_SIZE
	.align		4
.L_711:
        /*10b0*/ 	.byte	0x04, 0x12
        /*10b2*/ 	.short	(.L_713 - .L_712)
	.align		4
.L_712:
        /*10b4*/ 	.word	index@(_Z9kernel_28i)
        /*10b8*/ 	.word	0x00000000


	//----- nvinfo : EIATTR_MIN_STACK_SIZE
	.align		4
.L_713:
        /*10bc*/ 	.byte	0x04, 0x12
        /*10be*/ 	.short	(.L_715 - .L_714)
	.align		4
.L_714:
        /*10c0*/ 	.word	index@(_Z9kernel_27i)
        /*10c4*/ 	.word	0x00000000


	//----- nvinfo : EIATTR_MIN_STACK_SIZE
	.align		4
.L_715:
        /*10c8*/ 	.byte	0x04, 0x12
        /*10ca*/ 	.short	(.L_717 - .L_716)
	.align		4
.L_716:
        /*10cc*/ 	.word	index@(_Z9kernel_26i)
        /*10d0*/ 	.word	0x00000000


	//----- nvinfo : EIATTR_MIN_STACK_SIZE
	.align		4
.L_717:
        /*10d4*/ 	.byte	0x04, 0x12
        /*10d6*/ 	.short	(.L_719 - .L_718)
	.align		4
.L_718:
        /*10d8*/ 	.word	index@(_Z9kernel_25i)
        /*10dc*/ 	.word	0x00000000


	//----- nvinfo : EIATTR_MIN_STACK_SIZE
	.align		4
.L_719:
        /*10e0*/ 	.byte	0x04, 0x12
        /*10e2*/ 	.short	(.L_721 - .L_720)
	.align		4
.L_720:
        /*10e4*/ 	.word	index@(_Z9kernel_24i)
        /*10e8*/ 	.word	0x00000000


	//----- nvinfo : EIATTR_MIN_STACK_SIZE
	.align		4
.L_721:
        /*10ec*/ 	.byte	0x04, 0x12
        /*10ee*/ 	.short	(.L_723 - .L_722)
	.align		4
.L_722:
        /*10f0*/ 	.word	index@(_Z9kernel_23i)
        /*10f4*/ 	.word	0x00000000


	//----- nvinfo : EIATTR_MIN_STACK_SIZE
	.align		4
.L_723:
        /*10f8*/ 	.byte	0x04, 0x12
        /*10fa*/ 	.short	(.L_725 - .L_724)
	.align		4
.L_724:
        /*10fc*/ 	.word	index@(_Z9kernel_22i)
        /*1100*/ 	.word	0x00000000


	//----- nvinfo : EIATTR_MIN_STACK_SIZE
	.align		4
.L_725:
        /*1104*/ 	.byte	0x04, 0x12
        /*1106*/ 	.short	(.L_727 - .L_726)
	.align		4
.L_726:
        /*1108*/ 	.word	index@(_Z9kernel_21i)
        /*110c*/ 	.word	0x00000000


	//----- nvinfo : EIATTR_MIN_STACK_SIZE
	.align		4
.L_727:
        /*1110*/ 	.byte	0x04, 0x12
        /*1112*/ 	.short	(.L_729 - .L_728)
	.align		4
.L_728:
        /*1114*/ 	.word	index@(_Z9kernel_20i)
        /*1118*/ 	.word	0x00000000


	//----- nvinfo : EIATTR_MIN_STACK_SIZE
	.align		4
.L_729:
        /*111c*/ 	.byte	0x04, 0x12
        /*111e*/ 	.short	(.L_731 - .L_730)
	.align		4
.L_730:
        /*1120*/ 	.word	index@(_Z9kernel_19i)
        /*1124*/ 	.word	0x00000000


	//----- nvinfo : EIATTR_MIN_STACK_SIZE
	.align		4
.L_731:
        /*1128*/ 	.byte	0x04, 0x12
        /*112a*/ 	.short	(.L_733 - .L_732)
	.align		4
.L_732:
        /*112c*/ 	.word	index@(_Z9kernel_18i)
        /*1130*/ 	.word	0x00000000


	//----- nvinfo : EIATTR_MIN_STACK_SIZE
	.align		4
.L_733:
        /*1134*/ 	.byte	0x04, 0x12
        /*1136*/ 	.short	(.L_735 - .L_734)
	.align		4
.L_734:
        /*1138*/ 	.word	index@(_Z9kernel_17i)
        /*113c*/ 	.word	0x00000000


	//----- nvinfo : EIATTR_MIN_STACK_SIZE
	.align		4
.L_735:
        /*1140*/ 	.byte	0x04, 0x12
        /*1142*/ 	.short	(.L_737 - .L_736)
	.align		4
.L_736:
        /*1144*/ 	.word	index@(_Z9kernel_16i)
        /*1148*/ 	.word	0x00000000


	//----- nvinfo : EIATTR_MIN_STACK_SIZE
	.align		4
.L_737:
        /*114c*/ 	.byte	0x04, 0x12
        /*114e*/ 	.short	(.L_739 - .L_738)
	.align		4
.L_738:
        /*1150*/ 	.word	index@(_Z9kernel_15i)
        /*1154*/ 	.word	0x00000000


	//----- nvinfo : EIATTR_MIN_STACK_SIZE
	.align		4
.L_739:
        /*1158*/ 	.byte	0x04, 0x12
        /*115a*/ 	.short	(.L_741 - .L_740)
	.align		4
.L_740:
        /*115c*/ 	.word	index@(_Z9kernel_14i)
        /*1160*/ 	.word	0x00000000


	//----- nvinfo : EIATTR_MIN_STACK_SIZE
	.align		4
.L_741:
        /*1164*/ 	.byte	0x04, 0x12
        /*1166*/ 	.short	(.L_743 - .L_742)
	.align		4
.L_742:
        /*1168*/ 	.word	index@(_Z9kernel_13i)
        /*116c*/ 	.word	0x00000000


	//----- nvinfo : EIATTR_MIN_STACK_SIZE
	.align		4
.L_743:
        /*1170*/ 	.byte	0x04, 0x12
        /*1172*/ 	.short	(.L_745 - .L_744)
	.align		4
.L_744:
        /*1174*/ 	.word	index@(_Z9kernel_12i)
        /*1178*/ 	.word	0x00000000


	//----- nvinfo : EIATTR_MIN_STACK_SIZE
	.align		4
.L_745:
        /*117c*/ 	.byte	0x04, 0x12
        /*117e*/ 	.short	(.L_747 - .L_746)
	.align		4
.L_746:
        /*1180*/ 	.word	index@(_Z9kernel_11i)
        /*1184*/ 	.word	0x00000000


	//----- nvinfo : EIATTR_MIN_STACK_SIZE
	.align		4
.L_747:
        /*1188*/ 	.byte	0x04, 0x12
        /*118a*/ 	.short	(.L_749 - .L_748)
	.align		4
.L_748:
        /*118c*/ 	.word	index@(_Z9kernel_10i)
        /*1190*/ 	.word	0x00000000


	//----- nvinfo : EIATTR_MIN_STACK_SIZE
	.align		4
.L_749:
        /*1194*/ 	.byte	0x04, 0x12
        /*1196*/ 	.short	(.L_751 - .L_750)
	.align		4
.L_750:
        /*1198*/ 	.word	index@(_Z8kernel_9i)
        /*119c*/ 	.word	0x00000000


	//----- nvinfo : EIATTR_MIN_STACK_SIZE
	.align		4
.L_751:
        /*11a0*/ 	.byte	0x04, 0x12
        /*11a2*/ 	.short	(.L_753 - .L_752)
	.align		4
.L_752:
        /*11a4*/ 	.word	index@(_Z8kernel_8i)
        /*11a8*/ 	.word	0x00000000


	//----- nvinfo : EIATTR_MIN_STACK_SIZE
	.align		4
.L_753:
        /*11ac*/ 	.byte	0x04, 0x12
        /*11ae*/ 	.short	(.L_755 - .L_754)
	.align		4
.L_754:
        /*11b0*/ 	.word	index@(_Z8kernel_7i)
        /*11b4*/ 	.word	0x00000000


	//----- nvinfo : EIATTR_MIN_STACK_SIZE
	.align		4
.L_755:
        /*11b8*/ 	.byte	0x04, 0x12
        /*11ba*/ 	.short	(.L_757 - .L_756)
	.align		4
.L_756:
        /*11bc*/ 	.word	index@(_Z8kernel_6i)
        /*11c0*/ 	.word	0x00000000


	//----- nvinfo : EIATTR_MIN_STACK_SIZE
	.align		4
.L_757:
        /*11c4*/ 	.byte	0x04, 0x12
        /*11c6*/ 	.short	(.L_759 - .L_758)
	.align		4
.L_758:
        /*11c8*/ 	.word	index@(_Z8kernel_5i)
        /*11cc*/ 	.word	0x00000000


	//----- nvinfo : EIATTR_MIN_STACK_SIZE
	.align		4
.L_759:
        /*11d0*/ 	.byte	0x04, 0x12
        /*11d2*/ 	.short	(.L_761 - .L_760)
	.align		4
.L_760:
        /*11d4*/ 	.word	index@(_Z8kernel_4i)
        /*11d8*/ 	.word	0x00000000


	//----- nvinfo : EIATTR_MIN_STACK_SIZE
	.align		4
.L_761:
        /*11dc*/ 	.byte	0x04, 0x12
        /*11de*/ 	.short	(.L_763 - .L_762)
	.align		4
.L_762:
        /*11e0*/ 	.word	index@(_Z8kernel_3i)
        /*11e4*/ 	.word	0x00000000


	//----- nvinfo : EIATTR_MIN_STACK_SIZE
	.align		4
.L_763:
        /*11e8*/ 	.byte	0x04, 0x12
        /*11ea*/ 	.short	(.L_765 - .L_764)
	.align		4
.L_764:
        /*11ec*/ 	.word	index@(_Z8kernel_2i)
        /*11f0*/ 	.word	0x00000000


	//----- nvinfo : EIATTR_MIN_STACK_SIZE
	.align		4
.L_765:
        /*11f4*/ 	.byte	0x04, 0x12
        /*11f6*/ 	.short	(.L_767 - .L_766)
	.align		4
.L_766:
        /*11f8*/ 	.word	index@(_Z8kernel_1i)
        /*11fc*/ 	.word	0x00000000
.L_767:


//--------------------- .nv.compat                --------------------------
	.section	.nv.compat,"",@"SHT_CUDA_COMPAT_INFO"
	.align	4
        /*0000*/ 	.byte	0x02, 0x09, 0x00, 0x00, 0x02, 0x02, 0x01, 0x00, 0x02, 0x05, 0x05, 0x00, 0x03, 0x07, 0x01, 0x01
        /*0010*/ 	.byte	0x02, 0x03, 0x00, 0x00, 0x02, 0x06, 0x01, 0x00, 0x04, 0x0b, 0x08, 0x00, 0x09, 0x00, 0x00, 0x00
        /*0020*/ 	.byte	0x00, 0x00, 0x00, 0x00


//--------------------- .nv.info._Z10kernel_128i  --------------------------
	.section	.nv.info._Z10kernel_128i,"",@"SHT_CUDA_INFO"
	.sectionflags	@""
	.align	4


	//----- nvinfo : EIATTR_CUDA_API_VERSION
	.align		4
        /*0000*/ 	.byte	0x04, 0x37
        /*0002*/ 	.short	(.L_769 - .L_768)
.L_768:
        /*0004*/ 	.word	0x00000082


	//----- nvinfo : EIATTR_KPARAM_INFO
	.align		4
.L_769:
        /*0008*/ 	.byte	0x04, 0x17
        /*000a*/ 	.short	(.L_771 - .L_770)
.L_770:
        /*000c*/ 	.word	0x00000000
        /*0010*/ 	.short	0x0000
        /*0012*/ 	.short	0x0000
        /*0014*/ 	.byte	0x00, 0xf0, 0x11, 0x00


	//----- nvinfo : EIATTR_SPARSE_MMA_MASK
	.align		4
.L_771:
        /*0018*/ 	.byte	0x03, 0x50
        /*001a*/ 	.short	0x0000


	//----- nvinfo : EIATTR_MAXREG_COUNT
	.align		4
        /*001c*/ 	.byte	0x03, 0x1b
        /*001e*/ 	.short	0x00ff


	//----- nvinfo : EIATTR_MERCURY_ISA_VERSION
	.align		4
        /*0020*/ 	.byte	0x03, 0x5f
        /*0022*/ 	.short	0x0101


	//----- nvinfo : EIATTR_VRC_CTA_INIT_COUNT
	.align		4
        /*0024*/ 	.byte	0x02, 0x4a
	.zero		1
	.zero		1


	//----- nvinfo : EIATTR_EXIT_INSTR_OFFSETS
	.align		4
        /*0028*/ 	.byte	0x04, 0x1c
        /*002a*/ 	.short	(.L_773 - .L_772)


	//   ....[0]....
.L_772:
        /*002c*/ 	.word	0x00000080


	//   ....[1]....
        /*0030*/ 	.word	0x00000180


	//----- nvinfo : EIATTR_CBANK_PARAM_SIZE
	.align		4
.L_773:
        /*0034*/ 	.byte	0x03, 0x19
        /*0036*/ 	.short	0x0004


	//----- nvinfo : EIATTR_PARAM_CBANK
	.align		4
        /*0038*/ 	.byte	0x04, 0x0a
        /*003a*/ 	.short	(.L_775 - .L_774)
	.align		4
.L_774:
        /*003c*/ 	.word	index@(.nv.constant0._Z10kernel_128i)
        /*0040*/ 	.short	0x0380
        /*0042*/ 	.short	0x0004


	//----- nvinfo : EIATTR_SW_WAR
	.align		4
.L_775:
        /*0044*/ 	.byte	0x04, 0x36
        /*0046*/ 	.short	(.L_777 - .L_776)
.L_776:
        /*0048*/ 	.word	0x00000008
.L_777:


//--------------------- .nv.info._Z10kernel_127i  --------------------------
	.section	.nv.info._Z10kernel_127i,"",@"SHT_CUDA_INFO"
	.sectionflags	@""
	.align	4


	//----- nvinfo : EIATTR_CUDA_API_VERSION
	.align		4
        /*0000*/ 	.byte	0x04, 0x37
        /*0002*/ 	.short	(.L_779 - .L_778)
.L_778:
        /*0004*/ 	.word	0x00000082


	//----- nvinfo : EIATTR_KPARAM_INFO
	.align		4
.L_779:
        /*0008*/ 	.byte	0x04, 0x17
        /*000a*/ 	.short	(.L_781 - .L_780)
.L_780:
        /*000c*/ 	.word	0x00000000
        /*0010*/ 	.short	0x0000
        /*0012*/ 	.short	0x0000
        /*0014*/ 	.byte	0x00, 0xf0, 0x11, 0x00


	//----- nvinfo : EIATTR_SPARSE_MMA_MASK
	.align		4
.L_781:
        /*0018*/ 	.byte	0x03, 0x50
        /*001a*/ 	.short	0x0000


	//----- nvinfo : EIATTR_MAXREG_COUNT
	.align		4
        /*001c*/ 	.byte	0x03, 0x1b
        /*001e*/ 	.short	0x00ff


	//----- nvinfo : EIATTR_MERCURY_ISA_VERSION
	.align		4
        /*0020*/ 	.byte	0x03, 0x5f
        /*0022*/ 	.short	0x0101


	//----- nvinfo : EIATTR_VRC_CTA_INIT_COUNT
	.align		4
        /*0024*/ 	.byte	0x02, 0x4a
	.zero		1
	.zero		1


	//----- nvinfo : EIATTR_EXIT_INSTR_OFFSETS
	.align		4
        /*0028*/ 	.byte	0x04, 0x1c
        /*002a*/ 	.short	(.L_783 - .L_782)


	//   ....[0]....
.L_782:
        /*002c*/ 	.word	0x00000080


	//   ....[1]....
        /*0030*/ 	.word	0x00000180


	//----- nvinfo : EIATTR_CBANK_PARAM_SIZE
	.align		4
.L_783:
        /*0034*/ 	.byte	0x03, 0x19
        /*0036*/ 	.short	0x0004


	//----- nvinfo : EIATTR_PARAM_CBANK
	.align		4
        /*0038*/ 	.byte	0x04, 0x0a
        /*003a*/ 	.short	(.L_785 - .L_784)
	.align		4
.L_784:
        /*003c*/ 	.word	index@(.nv.constant0._Z10kernel_127i)
        /*0040*/ 	.short	0x0380
        /*0042*/ 	.short	0x0004


	//----- nvinfo : EIATTR_SW_WAR
	.align		4
.L_785:
        /*0044*/ 	.byte	0x04, 0x36
        /*0046*/ 	.short	(.L_787 - .L_786)
.L_786:
        /*0048*/ 	.word	0x00000008
.L_787:


//--------------------- .nv.info._Z10kernel_126i  --------------------------
	.section	.nv.info._Z10kernel_126i,"",@"SHT_CUDA_INFO"
	.sectionflags	@""
	.align	4


	//----- nvinfo : EIATTR_CUDA_API_VERSION
	.align		4
        /*0000*/ 	.byte	0x04, 0x37
        /*0002*/ 	.short	(.L_789 - .L_788)
.L_788:
        /*0004*/ 	.word	0x00000082


	//----- nvinfo : EIATTR_KPARAM_INFO
	.align		4
.L_789:
        /*0008*/ 	.byte	0x04, 0x17
        /*000a*/ 	.short	(.L_791 - .L_790)
.L_790:
        /*000c*/ 	.word	0x00000000
        /*0010*/ 	.short	0x0000
        /*0012*/ 	.short	0x0000
        /*0014*/ 	.byte	0x00, 0xf0, 0x11, 0x00


	//----- nvinfo : EIATTR_SPARSE_MMA_MASK
	.align		4
.L_791:
        /*0018*/ 	.byte	0x03, 0x50
        /*001a*/ 	.short	0x0000


	//----- nvinfo : EIATTR_MAXREG_COUNT
	.align		4
        /*001c*/ 	.byte	0x03, 0x1b
        /*001e*/ 	.short	0x00ff


	//----- nvinfo : EIATTR_MERCURY_ISA_VERSION
	.align		4
        /*0020*/ 	.byte	0x03, 0x5f
        /*0022*/ 	.short	0x0101


	//----- nvinfo : EIATTR_VRC_CTA_INIT_COUNT
	.align		4
        /*0024*/ 	.byte	0x02, 0x4a
	.zero		1
	.zero		1


	//----- nvinfo : EIATTR_EXIT_INSTR_OFFSETS
	.align		4
        /*0028*/ 	.byte	0x04, 0x1c
        /*002a*/ 	.short	(.L_793 - .L_792)


	//   ....[0]....
.L_792:
        /*002c*/ 	.word	0x00000080


	//   ....[1]....
        /*0030*/ 	.word	0x00000180


	//----- nvinfo : EIATTR_CBANK_PARAM_SIZE
	.align		4
.L_793:
        /*0034*/ 	.byte	0x03, 0x19
        /*0036*/ 	.short	0x0004


	//----- nvinfo : EIATTR_PARAM_CBANK
	.align		4
        /*0038*/ 	.byte	0x04, 0x0a
        /*003a*/ 	.short	(.L_795 - .L_794)
	.align		4
.L_794:
        /*003c*/ 	.word	index@(.nv.constant0._Z10kernel_126i)
        /*0040*/ 	.short	0x0380
        /*0042*/ 	.short	0x0004


	//----- nvinfo : EIATTR_SW_WAR
	.align		4
.L_795:
        /*0044*/ 	.byte	0x04, 0x36
        /*0046*/ 	.short	(.L_797 - .L_796)
.L_796:
        /*0048*/ 	.word	0x00000008
.L_797:


//--------------------- .nv.info._Z10kernel_125i  --------------------------
	.section	.nv.info._Z10kernel_125i,"",@"SHT_CUDA_INFO"
	.sectionflags	@""
	.align	4


	//----- nvinfo : EIATTR_CUDA_API_VERSION
	.align		4
        /*0000*/ 	.byte	0x04, 0x37
        /*0002*/ 	.short	(.L_799 - .L_798)
.L_798:
        /*0004*/ 	.word	0x00000082


	//----- nvinfo : EIATTR_KPARAM_INFO
	.align		4
.L_799:
        /*0008*/ 	.byte	0x04, 0x17
        /*000a*/ 	.short	(.L_801 - .L_800)
.L_800:
        /*000c*/ 	.word	0x00000000
        /*0010*/ 	.short	0x0000
        /*0012*/ 	.short	0x0000
        /*0014*/ 	.byte	0x00, 0xf0, 0x11, 0x00


	//----- nvinfo : EIATTR_SPARSE_MMA_MASK
	.align		4
.L_801:
        /*0018*/ 	.byte	0x03, 0x50
        /*001a*/ 	.short	0x0000


	//----- nvinfo : EIATTR_MAXREG_COUNT
	.align		4
        /*001c*/ 	.byte	0x03, 0x1b
        /*001e*/ 	.short	0x00ff


	//----- nvinfo : EIATTR_MERCURY_ISA_VERSION
	.align		4
        /*0020*/ 	.byte	0x03, 0x5f
        /*0022*/ 	.short	0x0101


	//----- nvinfo : EIATTR_VRC_CTA_INIT_COUNT
	.align		4
        /*0024*/ 	.byte	0x02, 0x4a
	.zero		1
	.zero		1


	//----- nvinfo : EIATTR_EXIT_INSTR_OFFSETS
	.align		4
        /*0028*/ 	.byte	0x04, 0x1c
        /*002a*/ 	.short	(.L_803 - .L_802)


	//   ....[0]....
.L_802:
        /*002c*/ 	.word	0x00000080


	//   ....[1]....
        /*0030*/ 	.word	0x00000180


	//----- nvinfo : EIATTR_CBANK_PARAM_SIZE
	.align		4
.L_803:
        /*0034*/ 	.byte	0x03, 0x19
        /*0036*/ 	.short	0x0004


	//----- nvinfo : EIATTR_PARAM_CBANK
	.align		4
        /*0038*/ 	.byte	0x04, 0x0a
        /*003a*/ 	.short	(.L_805 - .L_804)
	.align		4
.L_804:
        /*003c*/ 	.word	index@(.nv.constant0._Z10kernel_125i)
        /*0040*/ 	.short	0x0380
        /*0042*/ 	.short	0x0004


	//----- nvinfo : EIATTR_SW_WAR
	.align		4
.L_805:
        /*0044*/ 	.byte	0x04, 0x36
        /*0046*/ 	.short	(.L_807 - .L_806)
.L_806:
        /*0048*/ 	.word	0x00000008
.L_807:


//--------------------- .nv.info._Z10kernel_124i  --------------------------
	.section	.nv.info._Z10kernel_124i,"",@"SHT_CUDA_INFO"
	.sectionflags	@""
	.align	4


	//----- nvinfo : EIATTR_CUDA_API_VERSION
	.align		4
        /*0000*/ 	.byte	0x04, 0x37
        /*0002*/ 	.short	(.L_809 - .L_808)
.L_808:
        /*0004*/ 	.word	0x00000082


	//----- nvinfo : EIATTR_KPARAM_INFO
	.align		4
.L_809:
        /*0008*/ 	.byte	0x04, 0x17
        /*000a*/ 	.short	(.L_811 - .L_810)
.L_810:
        /*000c*/ 	.word	0x00000000
        /*0010*/ 	.short	0x0000
        /*0012*/ 	.short	0x0000
        /*0014*/ 	.byte	0x00, 0xf0, 0x11, 0x00


	//----- nvinfo : EIATTR_SPARSE_MMA_MASK
	.align		4
.L_811:
        /*0018*/ 	.byte	0x03, 0x50
        /*001a*/ 	.short	0x0000


	//----- nvinfo : EIATTR_MAXREG_COUNT
	.align		4
        /*001c*/ 	.byte	0x03, 0x1b
        /*001e*/ 	.short	0x00ff


	//----- nvinfo : EIATTR_MERCURY_ISA_VERSION
	.align		4
        /*0020*/ 	.byte	0x03, 0x5f
        /*0022*/ 	.short	0x0101


	//----- nvinfo : EIATTR_VRC_CTA_INIT_COUNT
	.align		4
        /*0024*/ 	.byte	0x02, 0x4a
	.zero		1
	.zero		1


	//----- nvinfo : EIATTR_EXIT_INSTR_OFFSETS
	.align		4
        /*0028*/ 	.byte	0x04, 0x1c
        /*002a*/ 	.short	(.L_813 - .L_812)


	//   ....[0]....
.L_812:
        /*002c*/ 	.word	0x00000080


	//   ....[1]....
        /*0030*/ 	.word	0x00000180


	//----- nvinfo : EIATTR_CBANK_PARAM_SIZE
	.align		4
.L_813:
        /*0034*/ 	.byte	0x03, 0x19
        /*0036*/ 	.short	0x0004


	//----- nvinfo : EIATTR_PARAM_CBANK
	.align		4
        /*0038*/ 	.byte	0x04, 0x0a
        /*003a*/ 	.short	(.L_815 - .L_814)
	.align		4
.L_814:
        /*003c*/ 	.word	index@(.nv.constant0._Z10kernel_124i)
        /*0040*/ 	.short	0x0380
        /*0042*/ 	.short	0x0004


	//----- nvinfo : EIATTR_SW_WAR
	.align		4
.L_815:
        /*0044*/ 	.byte	0x04, 0x36
        /*0046*/ 	.short	(.L_817 - .L_816)
.L_816:
        /*0048*/ 	.word	0x00000008
.L_817:


//--------------------- .nv.info._Z10kernel_123i  --------------------------
	.section	.nv.info._Z10kernel_123i,"",@"SHT_CUDA_INFO"
	.sectionflags	@""
	.align	4


	//----- nvinfo : EIATTR_CUDA_API_VERSION
	.align		4
        /*0000*/ 	.byte	0x04, 0x37
        /*0002*/ 	.short	(.L_819 - .L_818)
.L_818:
        /*0004*/ 	.word	0x00000082


	//----- nvinfo : EIATTR_KPARAM_INFO
	.align		4
.L_819:
        /*0008*/ 	.byte	0x04, 0x17
        /*000a*/ 	.short	(.L_821 - .L_820)
.L_820:
        /*000c*/ 	.word	0x00000000
        /*0010*/ 	.short	0x0000
        /*0012*/ 	.short	0x0000
        /*0014*/ 	.byte	0x00, 0xf0, 0x11, 0x00


	//----- nvinfo : EIATTR_SPARSE_MMA_MASK
	.align		4
.L_821:
        /*0018*/ 	.byte	0x03, 0x50
        /*001a*/ 	.short	0x0000


	//----- nvinfo : EIATTR_MAXREG_COUNT
	.align		4
        /*001c*/ 	.byte	0x03, 0x1b
        /*001e*/ 	.short	0x00ff


	//----- nvinfo : EIATTR_MERCURY_ISA_VERSION
	.align		4
        /*0020*/ 	.byte	0x03, 0x5f
        /*0022*/ 	.short	0x0101


	//----- nvinfo : EIATTR_VRC_CTA_INIT_COUNT
	.align		4
        /*0024*/ 	.byte	0x02, 0x4a
	.zero		1
	.zero		1


	//----- nvinfo : EIATTR_EXIT_INSTR_OFFSETS
	.align		4
        /*0028*/ 	.byte	0x04, 0x1c
        /*002a*/ 	.short	(.L_823 - .L_822)


	//   ....[0]....
.L_822:
        /*002c*/ 	.word	0x00000080


	//   ....[1]....
        /*0030*/ 	.word	0x00000180


	//----- nvinfo : EIATTR_CBANK_PARAM_SIZE
	.align		4
.L_823:
        /*0034*/ 	.byte	0x03, 0x19
        /*0036*/ 	.short	0x0004


	//----- nvinfo : EIATTR_PARAM_CBANK
	.align		4
        /*0038*/ 	.byte	0x04, 0x0a
        /*003a*/ 	.short	(.L_825 - .L_824)
	.align		4
.L_824:
        /*003c*/ 	.word	index@(.nv.constant0._Z10kernel_123i)
        /*0040*/ 	.short	0x0380
        /*0042*/ 	.short	0x0004


	//----- nvinfo : EIATTR_SW_WAR
	.align		4
.L_825:
        /*0044*/ 	.byte	0x04, 0x36
        /*0046*/ 	.short	(.L_827 - .L_826)
.L_826:
        /*0048*/ 	.word	0x00000008
.L_827:


//--------------------- .nv.info._Z10kernel_122i  --------------------------
	.section	.nv.info._Z10kernel_122i,"",@"SHT_CUDA_INFO"
	.sectionflags	@""
	.align	4


	//----- nvinfo : EIATTR_CUDA_API_VERSION
	.align		4
        /*0000*/ 	.byte	0x04, 0x37
        /*0002*/ 	.short	(.L_829 - .L_828)
.L_828:
        /*0004*/ 	.word	0x00000082


	//----- nvinfo : EIATTR_KPARAM_INFO
	.align		4
.L_829:
        /*0008*/ 	.byte	0x04, 0x17
        /*000a*/ 	.short	(.L_831 - .L_830)
.L_830:
        /*000c*/ 	.word	0x00000000
        /*0010*/ 	.short	0x0000
        /*0012*/ 	.short	0x0000
        /*0014*/ 	.byte	0x00, 0xf0, 0x11, 0x00


	//----- nvinfo : EIATTR_SPARSE_MMA_MASK
	.align		4
.L_831:
        /*0018*/ 	.byte	0x03, 0x50
        /*001a*/ 	.short	0x0000


	//----- nvinfo : EIATTR_MAXREG_COUNT
	.align		4
        /*001c*/ 	.byte	0x03, 0x1b
        /*001e*/ 	.short	0x00ff


	//----- nvinfo : EIATTR_MERCURY_ISA_VERSION
	.align		4
        /*0020*/ 	.byte	0x03, 0x5f
        /*0022*/ 	.short	0x0101


	//----- nvinfo : EIATTR_VRC_CTA_INIT_COUNT
	.align		4
        /*0024*/ 	.byte	0x02, 0x4a
	.zero		1
	.zero		1


	//----- nvinfo : EIATTR_EXIT_INSTR_OFFSETS
	.align		4
        /*0028*/ 	.byte	0x04, 0x1c
        /*002a*/ 	.short	(.L_833 - .L_832)


	//   ....[0]....
.L_832:
        /*002c*/ 	.word	0x00000080


	//   ....[1]....
        /*0030*/ 	.word	0x00000180


	//----- nvinfo : EIATTR_CBANK_PARAM_SIZE
	.align		4
.L_833:
        /*0034*/ 	.byte	0x03, 0x19
        /*0036*/ 	.short	0x0004


	//----- nvinfo : EIATTR_PARAM_CBANK
	.align		4
        /*0038*/ 	.byte	0x04, 0x0a
        /*003a*/ 	.short	(.L_835 - .L_834)
	.align		4
.L_834:
        /*003c*/ 	.word	index@(.nv.constant0._Z10kernel_122i)
        /*0040*/ 	.short	0x0380
        /*0042*/ 	.short	0x0004


	//----- nvinfo : EIATTR_SW_WAR
	.align		4
.L_835:
        /*0044*/ 	.byte	0x04, 0x36
        /*0046*/ 	.short	(.L_837 - .L_836)
.L_836:
        /*0048*/ 	.word	0x00000008
.L_837:


//--------------------- .nv.info._Z10kernel_121i  --------------------------
	.section	.nv.info._Z10kernel_121i,"",@"SHT_CUDA_INFO"
	.sectionflags	@""
	.align	4


	//----- nvinfo : EIATTR_CUDA_API_VERSION
	.align		4
        /*0000*/ 	.byte	0x04, 0x37
        /*0002*/ 	.short	(.L_839 - .L_838)
.L_838:
        /*0004*/ 	.word	0x00000082


	//----- nvinfo : EIATTR_KPARAM_INFO
	.align		4
.L_839:
        /*0008*/ 	.byte	0x04, 0x17
        /*000a*/ 	.short	(.L_841 - .L_840)
.L_840:
        /*000c*/ 	.word	0x00000000
        /*0010*/ 	.short	0x0000
        /*0012*/ 	.short	0x0000
        /*0014*/ 	.byte	0x00, 0xf0, 0x11, 0x00


	//----- nvinfo : EIATTR_SPARSE_MMA_MASK
	.align		4
.L_841:
        /*0018*/ 	.byte	0x03, 0x50
        /*001a*/ 	.short	0x0000


	//----- nvinfo : EIATTR_MAXREG_COUNT
	.align		4
        /*001c*/ 	.byte	0x03, 0x1b
        /*001e*/ 	.short	0x00ff


	//----- nvinfo : EIATTR_MERCURY_ISA_VERSION
	.align		4
        /*0020*/ 	.byte	0x03, 0x5f
        /*0022*/ 	.short	0x0101


	//----- nvinfo : EIATTR_VRC_CTA_INIT_COUNT
	.align		4
        /*0024*/ 	.byte	0x02, 0x4a
	.zero		1
	.zero		1


	//----- nvinfo : EIATTR_EXIT_INSTR_OFFSETS
	.align		4
        /*0028*/ 	.byte	0x04, 0x1c
        /*002a*/ 	.short	(.L_843 - .L_842)


	//   ....[0]....
.L_842:
        /*002c*/ 	.word	0x00000080


	//   ....[1]....
        /*0030*/ 	.word	0x00000180


	//----- nvinfo : EIATTR_CBANK_PARAM_SIZE
	.align		4
.L_843:
        /*0034*/ 	.byte	0x03, 0x19
        /*0036*/ 	.short	0x0004


	//----- nvinfo : EIATTR_PARAM_CBANK
	.align		4
        /*0038*/ 	.byte	0x04, 0x0a
        /*003a*/ 	.short	(.L_845 - .L_844)
	.align		4
.L_844:
        /*003c*/ 	.word	index@(.nv.constant0._Z10kernel_121i)
        /*0040*/ 	.short	0x0380
        /*0042*/ 	.short	0x0004


	//----- nvinfo : EIATTR_SW_WAR
	.align		4
.L_845:
        /*0044*/ 	.byte	0x04, 0x36
        /*0046*/ 	.short	(.L_847 - .L_846)
.L_846:
        /*0048*/ 	.word	0x00000008
.L_847:


//--------------------- .nv.info._Z10kernel_120i  --------------------------
	.section	.nv.info._Z10kernel_120i,"",@"SHT_CUDA_INFO"
	.sectionflags	@""
	.align	4


	//----- nvinfo : EIATTR_CUDA_API_VERSION
	.align		4
        /*0000*/ 	.byte	0x04, 0x37
        /*0002*/ 	.short	(.L_849 - .L_848)
.L_848:
        /*0004*/ 	.word	0x00000082


	//----- nvinfo : EIATTR_KPARAM_INFO
	.align		4
.L_849:
        /*0008*/ 	.byte	0x04, 0x17
        /*000a*/ 	.short	(.L_851 - .L_850)
.L_850:
        /*000c*/ 	.word	0x00000000
        /*0010*/ 	.short	0x0000
        /*0012*/ 	.short	0x0000
        /*0014*/ 	.byte	0x00, 0xf0, 0x11, 0x00


	//----- nvinfo : EIATTR_SPARSE_MMA_MASK
	.align		4
.L_851:
        /*0018*/ 	.byte	0x03, 0x50
        /*001a*/ 	.short	0x0000


	//----- nvinfo : EIATTR_MAXREG_COUNT
	.align		4
        /*001c*/ 	.byte	0x03, 0x1b
        /*001e*/ 	.short	0x00ff


	//----- nvinfo : EIATTR_MERCURY_ISA_VERSION
	.align		4
        /*0020*/ 	.byte	0x03, 0x5f
        /*0022*/ 	.short	0x0101


	//----- nvinfo : EIATTR_VRC_CTA_INIT_COUNT
	.align		4
        /*0024*/ 	.byte	0x02, 0x4a
	.zero		1
	.zero		1


	//----- nvinfo : EIATTR_EXIT_INSTR_OFFSETS
	.align		4
        /*0028*/ 	.byte	0x04, 0x1c
        /*002a*/ 	.short	(.L_853 - .L_852)


	//   ....[0]....
.L_852:
        /*002c*/ 	.word	0x00000080


	//   ....[1]....
        /*0030*/ 	.word	0x00000180


	//----- nvinfo : EIATTR_CBANK_PARAM_SIZE
	.align		4
.L_853:
        /*0034*/ 	.byte	0x03, 0x19
        /*0036*/ 	.short	0x0004


	//----- nvinfo : EIATTR_PARAM_CBANK
	.align		4
        /*0038*/ 	.byte	0x04, 0x0a
        /*003a*/ 	.short	(.L_855 - .L_854)
	.align		4
.L_854:
        /*003c*/ 	.word	index@(.nv.constant0._Z10kernel_120i)
        /*0040*/ 	.short	0x0380
        /*0042*/ 	.short	0x0004


	//----- nvinfo : EIATTR_SW_WAR
	.align		4
.L_855:
        /*0044*/ 	.byte	0x04, 0x36
        /*0046*/ 	.short	(.L_857 - .L_856)
.L_856:
        /*0048*/ 	.word	0x00000008
.L_857:


//--------------------- .nv.info._Z10kernel_119i  --------------------------
	.section	.nv.info._Z10kernel_119i,"",@"SHT_CUDA_INFO"
	.sectionflags	@""
	.align	4


	//----- nvinfo : EIATTR_CUDA_API_VERSION
	.align		4
        /*0000*/ 	.byte	0x04, 0x37
        /*0002*/ 	.short	(.L_859 - .L_858)
.L_858:
        /*0004*/ 	.word	0x00000082


	//----- nvinfo : EIATTR_KPARAM_INFO
	.align		4
.L_859:
        /*0008*/ 	.byte	0x04, 0x17
        /*000a*/ 	.short	(.L_861 - .L_860)
.L_860:
        /*000c*/ 	.word	0x00000000
        /*0010*/ 	.short	0x0000
        /*0012*/ 	.short	0x0000
        /*0014*/ 	.byte	0x00, 0xf0, 0x11, 0x00


	//----- nvinfo : EIATTR_SPARSE_MMA_MASK
	.align		4
.L_861:
        /*0018*/ 	.byte	0x03, 0x50
        /*001a*/ 	.short	0x0000


	//----- nvinfo : EIATTR_MAXREG_COUNT
	.align		4
        /*001c*/ 	.byte	0x03, 0x1b
        /*001e*/ 	.short	0x00ff


	//----- nvinfo : EIATTR_MERCURY_ISA_VERSION
	.align		4
        /*0020*/ 	.byte	0x03, 0x5f
        /*0022*/ 	.short	0x0101


	//----- nvinfo : EIATTR_VRC_CTA_INIT_COUNT
	.align		4
        /*0024*/ 	.byte	0x02, 0x4a
	.zero		1
	.zero		1


	//----- nvinfo : EIATTR_EXIT_INSTR_OFFSETS
	.align		4
        /*0028*/ 	.byte	0x04, 0x1c
        /*002a*/ 	.short	(.L_863 - .L_862)


	//   ....[0]....
.L_862:
        /*002c*/ 	.word	0x00000080


	//   ....[1]....
        /*0030*/ 	.word	0x00000180


	//----- nvinfo : EIATTR_CBANK_PARAM_SIZE
	.align		4
.L_863:
        /*0034*/ 	.byte	0x03, 0x19
        /*0036*/ 	.short	0x0004


	//----- nvinfo : EIATTR_PARAM_CBANK
	.align		4
        /*0038*/ 	.byte	0x04, 0x0a
        /*003a*/ 	.short	(.L_865 - .L_864)
	.align		4
.L_864:
        /*003c*/ 	.word	index@(.nv.constant0._Z10kernel_119i)
        /*0040*/ 	.short	0x0380
        /*0042*/ 	.short	0x0004


	//----- nvinfo : EIATTR_SW_WAR
	.align		4
.L_865:
        /*0044*/ 	.byte	0x04, 0x36
        /*0046*/ 	.short	(.L_867 - .L_866)
.L_866:
        /*0048*/ 	.word	0x00000008
.L_867:


//--------------------- .nv.info._Z10kernel_118i  --------------------------
	.section	.nv.info._Z10kernel_118i,"",@"SHT_CUDA_INFO"
	.sectionflags	@""
	.align	4


	//----- nvinfo : EIATTR_CUDA_API_VERSION
	.align		4
        /*0000*/ 	.byte	0x04, 0x37
        /*0002*/ 	.short	(.L_869 - .L_868)
.L_868:
        /*0004*/ 	.word	0x00000082


	//----- nvinfo : EIATTR_KPARAM_INFO
	.align		4
.L_869:
        /*0008*/ 	.byte	0x04, 0x17
        /*000a*/ 	.short	(.L_871 - .L_870)
.L_870:
        /*000c*/ 	.word	0x00000000
        /*0010*/ 	.short	0x0000
        /*0012*/ 	.short	0x0000
        /*0014*/ 	.byte	0x00, 0xf0, 0x11, 0x00


	//----- nvinfo : EIATTR_SPARSE_MMA_MASK
	.align		4
.L_871:
        /*0018*/ 	.byte	0x03, 0x50
        /*001a*/ 	.short	0x0000


	//----- nvinfo : EIATTR_MAXREG_COUNT
	.align		4
        /*001c*/ 	.byte	0x03, 0x1b
        /*001e*/ 	.short	0x00ff


	//----- nvinfo : EIATTR_MERCURY_ISA_VERSION
	.align		4
        /*0020*/ 	.byte	0x03, 0x5f
        /*0022*/ 	.short	0x0101


	//----- nvinfo : EIATTR_VRC_CTA_INIT_COUNT
	.align		4
        /*0024*/ 	.byte	0x02, 0x4a
	.zero		1
	.zero		1


	//----- nvinfo : EIATTR_EXIT_INSTR_OFFSETS
	.align		4
        /*0028*/ 	.byte	0x04, 0x1c
        /*002a*/ 	.short	(.L_873 - .L_872)


	//   ....[0]....
.L_872:
        /*002c*/ 	.word	0x00000080


	//   ....[1]....
        /*0030*/ 	.word	0x00000180


	//----- nvinfo : EIATTR_CBANK_PARAM_SIZE
	.align		4
.L_873:
        /*0034*/ 	.byte	0x03, 0x19
        /*0036*/ 	.short	0x0004


	//----- nvinfo : EIATTR_PARAM_CBANK
	.align		4
        /*0038*/ 	.byte	0x04, 0x0a
        /*003a*/ 	.short	(.L_875 - .L_874)
	.align		4
.L_874:
        /*003c*/ 	.word	index@(.nv.constant0._Z10kernel_118i)
        /*0040*/ 	.short	0x0380
        /*0042*/ 	.short	0x0004


	//----- nvinfo : EIATTR_SW_WAR
	.align		4
.L_875:
        /*0044*/ 	.byte	0x04, 0x36
        /*0046*/ 	.short	(.L_877 - .L_876)
.L_876:
        /*0048*/ 	.word	0x00000008
.L_877:


//--------------------- .nv.info._Z10kernel_117i  --------------------------
	.section	.nv.info._Z10kernel_117i,"",@"SHT_CUDA_INFO"
	.sectionflags	@""
	.align	4


	//----- nvinfo : EIATTR_CUDA_API_VERSION
	.align		4
        /*0000*/ 	.byte	0x04, 0x37
        /*0002*/ 	.short	(.L_879 - .L_878)
.L_878:
        /*0004*/ 	.word	0x00000082


	//----- nvinfo : EIATTR_KPARAM_INFO
	.align		4
.L_879:
        /*0008*/ 	.byte	0x04, 0x17
        /*000a*/ 	.short	(.L_881 - .L_880)
.L_880:
        /*000c*/ 	.word	0x00000000
        /*0010*/ 	.short	0x0000
        /*0012*/ 	.short	0x0000
        /*0014*/ 	.byte	0x00, 0xf0, 0x11, 0x00


	//----- nvinfo : EIATTR_SPARSE_MMA_MASK
	.align		4
.L_881:
        /*0018*/ 	.byte	0x03, 0x50
        /*001a*/ 	.short	0x0000


	//----- nvinfo : EIATTR_MAXREG_COUNT
	.align		4
        /*001c*/ 	.byte	0x03, 0x1b
        /*001e*/ 	.short	0x00ff


	//----- nvinfo : EIATTR_MERCURY_ISA_VERSION
	.align		4
        /*0020*/ 	.byte	0x03, 0x5f
        /*0022*/ 	.short	0x0101


	//----- nvinfo : EIATTR_VRC_CTA_INIT_COUNT
	.align		4
        /*0024*/ 	.byte	0x02, 0x4a
	.zero		1
	.zero		1


	//----- nvinfo : EIATTR_EXIT_INSTR_OFFSETS
	.align		4
        /*0028*/ 	.byte	0x04, 0x1c
        /*002a*/ 	.short	(.L_883 - .L_882)


	//   ....[0]....
.L_882:
        /*002c*/ 	.word	0x00000080


	//   ....[1]....
        /*0030*/ 	.word	0x00000180


	//----- nvinfo : EIATTR_CBANK_PARAM_SIZE
	.align		4
.L_883:
        /*0034*/ 	.byte	0x03, 0x19
        /*0036*/ 	.short	0x0004


	//----- nvinfo : EIATTR_PARAM_CBANK
	.align		4
        /*0038*/ 	.byte	0x04, 0x0a
        /*003a*/ 	.short	(.L_885 - .L_884)
	.align		4
.L_884:
        /*003c*/ 	.word	index@(.nv.constant0._Z10kernel_117i)
        /*0040*/ 	.short	0x0380
        /*0042*/ 	.short	0x0004


	//----- nvinfo : EIATTR_SW_WAR
	.align		4
.L_885:
        /*0044*/ 	.byte	0x04, 0x36
        /*0046*/ 	.short	(.L_887 - .L_886)
.L_886:
        /*0048*/ 	.word	0x00000008
.L_887:


//--------------------- .nv.info._Z10kernel_116i  --------------------------
	.section	.nv.info._Z10kernel_116i,"",@"SHT_CUDA_INFO"
	.sectionflags	@""
	.align	4


	//----- nvinfo : EIATTR_CUDA_API_VERSION
	.align		4
        /*0000*/ 	.byte	0x04, 0x37
        /*0002*/ 	.short	(.L_889 - .L_888)
.L_888:
        /*0004*/ 	.word	0x00000082


	//----- nvinfo : EIATTR_KPARAM_INFO
	.align		4
.L_889:
        /*0008*/ 	.byte	0x04, 0x17
        /*000a*/ 	.short	(.L_891 - .L_890)
.L_890:
        /*000c*/ 	.word	0x00000000
        /*0010*/ 	.short	0x0000
        /*0012*/ 	.short	0x0000
        /*0014*/ 	.byte	0x00, 0xf0, 0x11, 0x00


	//----- nvinfo : EIATTR_SPARSE_MMA_MASK
	.align		4
.L_891:
        /*0018*/ 	.byte	0x03, 0x50
        /*001a*/ 	.short	0x0000


	//----- nvinfo : EIATTR_MAXREG_COUNT
	.align		4
        /*001c*/ 	.byte	0x03, 0x1b
        /*001e*/ 	.short	0x00ff


	//----- nvinfo : EIATTR_MERCURY_ISA_VERSION
	.align		4
        /*0020*/ 	.byte	0x03, 0x5f
        /*0022*/ 	.short	0x0101


	//----- nvinfo : EIATTR_VRC_CTA_INIT_COUNT
	.align		4
        /*0024*/ 	.byte	0x02, 0x4a
	.zero		1
	.zero		1


	//----- nvinfo : EIATTR_EXIT_INSTR_OFFSETS
	.align		4
        /*0028*/ 	.byte	0x04, 0x1c
        /*002a*/ 	.short	(.L_893 - .L_892)


	//   ....[0]....
.L_892:
        /*002c*/ 	.word	0x00000080


	//   ....[1]....
        /*0030*/ 	.word	0x00000180


	//----- nvinfo : EIATTR_CBANK_PARAM_SIZE
	.align		4
.L_893:
        /*0034*/ 	.byte	0x03, 0x19
        /*0036*/ 	.short	0x0004


	//----- nvinfo : EIATTR_PARAM_CBANK
	.align		4
        /*0038*/ 	.byte	0x04, 0x0a
        /*003a*/ 	.short	(.L_895 - .L_894)
	.align		4
.L_894:
        /*003c*/ 	.word	index@(.nv.constant0._Z10kernel_116i)
        /*0040*/ 	.short	0x0380
        /*0042*/ 	.short	0x0004


	//----- nvinfo : EIATTR_SW_WAR
	.align		4
.L_895:
        /*0044*/ 	.byte	0x04, 0x36
        /*0046*/ 	.short	(.L_897 - .L_896)
.L_896:
        /*0048*/ 	.word	0x00000008
.L_897:


//--------------------- .nv.info._Z10kernel_115i  --------------------------
	.section	.nv.info._Z10kernel_115i,"",@"SHT_CUDA_INFO"
	.sectionflags	@""
	.align	4


	//----- nvinfo : EIATTR_CUDA_API_VERSION
	.align		4
        /*0000*/ 	.byte	0x04, 0x37
        /*0002*/ 	.short	(.L_899 - .L_898)
.L_898:
        /*0004*/ 	.word	0x00000082


	//----- nvinfo : EIATTR_KPARAM_INFO
	.align		4
.L_899:
        /*0008*/ 	.byte	0x04, 0x17
        /*000a*/ 	.short	(.L_901 - .L_900)
.L_900:
        /*000c*/ 	.word	0x00000000
        /*0010*/ 	.short	0x0000
        /*0012*/ 	.short	0x0000
        /*0014*/ 	.byte	0x00, 0xf0, 0x11, 0x00


	//----- nvinfo : EIATTR_SPARSE_MMA_MASK
	.align		4
.L_901:
        /*0018*/ 	.byte	0x03, 0x50
        /*001a*/ 	.short	0x0000


	//----- nvinfo : EIATTR_MAXREG_COUNT
	.align		4
        /*001c*/ 	.byte	0x03, 0x1b
        /*001e*/ 	.short	0x00ff


	//----- nvinfo : EIATTR_MERCURY_ISA_VERSION
	.align		4
        /*0020*/ 	.byte	0x03, 0x5f
        /*0022*/ 	.short	0x0101


	//----- nvinfo : EIATTR_VRC_CTA_INIT_COUNT
	.align		4
        /*0024*/ 	.byte	0x02, 0x4a
	.zero		1
	.zero		1


	//----- nvinfo : EIATTR_EXIT_INSTR_OFFSETS
	.align		4
        /*0028*/ 	.byte	0x04, 0x1c
        /*002a*/ 	.short	(.L_903 - .L_902)


	//   ....[0]....
.L_902:
        /*002c*/ 	.word	0x00000080


	//   ....[1]....
        /*0030*/ 	.word	0x00000180


	//----- nvinfo : EIATTR_CBANK_PARAM_SIZE
	.align		4
.L_903:
        /*0034*/ 	.byte	0x03, 0x19
        /*0036*/ 	.short	0x0004


	//----- nvinfo : EIATTR_PARAM_CBANK
	.align		4
        /*0038*/ 	.byte	0x04, 0x0a
        /*003a*/ 	.short	(.L_905 - .L_904)
	.align		4
.L_904:
        /*003c*/ 	.word	index@(.nv.constant0._Z10kernel_115i)
        /*0040*/ 	.short	0x0380
        /*0042*/ 	.short	0x0004


	//----- nvinfo : EIATTR_SW_WAR
	.align		4
.L_905:
        /*0044*/ 	.byte	0x04, 0x36
        /*0046*/ 	.short	(.L_907 - .L_906)
.L_906:
        /*0048*/ 	.word	0x00000008
.L_907:


//--------------------- .nv.info._Z10kernel_114i  --------------------------
	.section	.nv.info._Z10kernel_114i,"",@"SHT_CUDA_INFO"
	.sectionflags	@""
	.align	4


	//----- nvinfo : EIATTR_CUDA_API_VERSION
	.align		4
        /*0000*/ 	.byte	0x04, 0x37
        /*0002*/ 	.short	(.L_909 - .L_908)
.L_908:
        /*0004*/ 	.word	0x00000082


	//----- nvinfo : EIATTR_KPARAM_INFO
	.align		4
.L_909:
        /*0008*/ 	.byte	0x04, 0x17
        /*000a*/ 	.short	(.L_911 - .L_910)
.L_910:
        /*000c*/ 	.word	0x00000000
        /*0010*/ 	.short	0x0000
        /*0012*/ 	.short	0x0000
        /*0014*/ 	.byte	0x00, 0xf0, 0x11, 0x00


	//----- nvinfo : EIATTR_SPARSE_MMA_MASK
	.align		4
.L_911:
        /*0018*/ 	.byte	0x03, 0x50
        /*001a*/ 	.short	0x0000


	//----- nvinfo : EIATTR_MAXREG_COUNT
	.align		4
        /*001c*/ 	.byte	0x03, 0x1b
        /*001e*/ 	.short	0x00ff


	//----- nvinfo : EIATTR_MERCURY_ISA_VERSION
	.align		4
        /*0020*/ 	.byte	0x03, 0x5f
        /*0022*/ 	.short	0x0101


	//----- nvinfo : EIATTR_VRC_CTA_INIT_COUNT
	.align		4
        /*0024*/ 	.byte	0x02, 0x4a
	.zero		1
	.zero		1


	//----- nvinfo : EIATTR_EXIT_INSTR_OFFSETS
	.align		4
        /*0028*/ 	.byte	0x04, 0x1c
        /*002a*/ 	.short	(.L_913 - .L_912)


	//   ....[0]....
.L_912:
        /*002c*/ 	.word	0x00000080


	//   ....[1]....
        /*0030*/ 	.word	0x00000180


	//----- nvinfo : EIATTR_CBANK_PARAM_SIZE
	.align		4
.L_913:
        /*0034*/ 	.byte	0x03, 0x19
        /*0036*/ 	.short	0x0004


	//----- nvinfo : EIATTR_PARAM_CBANK
	.align		4
        /*0038*/ 	.byte	0x04, 0x0a
        /*003a*/ 	.short	(.L_915 - .L_914)
	.align		4
.L_914:
        /*003c*/ 	.word	index@(.nv.constant0._Z10kernel_114i)
        /*0040*/ 	.short	0x0380
        /*0042*/ 	.short	0x0004


	//----- nvinfo : EIATTR_SW_WAR
	.align		4
.L_915:
        /*0044*/ 	.byte	0x04, 0x36
        /*0046*/ 	.short	(.L_917 - .L_916)
.L_916:
        /*0048*/ 	.word	0x00000008
.L_917:


//--------------------- .nv.info._Z10kernel_113i  --------------------------
	.section	.nv.info._Z10kernel_113i,"",@"SHT_CUDA_INFO"
	.sectionflags	@""
	.align	4


	//----- nvinfo : EIATTR_CUDA_API_VERSION
	.align		4
        /*0000*/ 	.byte	0x04, 0x37
        /*0002*/ 	.short	(.L_919 - .L_918)
.L_918:
        /*0004*/ 	.word	0x00000082


	//----- nvinfo : EIATTR_KPARAM_INFO
	.align		4
.L_919:
        /*0008*/ 	.byte	0x04, 0x17
        /*000a*/ 	.short	(.L_921 - .L_920)
.L_920:
        /*000c*/ 	.word	0x00000000
        /*0010*/ 	.short	0x0000
        /*0012*/ 	.short	0x0000
        /*0014*/ 	.byte	0x00, 0xf0, 0x11, 0x00


	//----- nvinfo : EIATTR_SPARSE_MMA_MASK
	.align		4
.L_921:
        /*0018*/ 	.byte	0x03, 0x50
        /*001a*/ 	.short	0x0000


	//----- nvinfo : EIATTR_MAXREG_COUNT
	.align		4
        /*001c*/ 	.byte	0x03, 0x1b
        /*001e*/ 	.short	0x00ff


	//----- nvinfo : EIATTR_MERCURY_ISA_VERSION
	.align		4
        /*0020*/ 	.byte	0x03, 0x5f
        /*0022*/ 	.short	0x0101


	//----- nvinfo : EIATTR_VRC_CTA_INIT_COUNT
	.align		4
        /*0024*/ 	.byte	0x02, 0x4a
	.zero		1
	.zero		1


	//----- nvinfo : EIATTR_EXIT_INSTR_OFFSETS
	.align		4
        /*0028*/ 	.byte	0x04, 0x1c
        /*002a*/ 	.short	(.L_923 - .L_922)


	//   ....[0]....
.L_922:
        /*002c*/ 	.word	0x00000080


	//   ....[1]....
        /*0030*/ 	.word	0x00000180


	//----- nvinfo : EIATTR_CBANK_PARAM_SIZE
	.align		4
.L_923:
        /*0034*/ 	.byte	0x03, 0x19
        /*0036*/ 	.short	0x0004


	//----- nvinfo : EIATTR_PARAM_CBANK
	.align		4
        /*0038*/ 	.byte	0x04, 0x0a
        /*003a*/ 	.short	(.L_925 - .L_924)
	.align		4
.L_924:
        /*003c*/ 	.word	index@(.nv.constant0._Z10kernel_113i)
        /*0040*/ 	.short	0x0380
        /*0042*/ 	.short	0x0004


	//----- nvinfo : EIATTR_SW_WAR
	.align		4
.L_925:
        /*0044*/ 	.byte	0x04, 0x36
        /*0046*/ 	.short	(.L_927 - .L_926)
.L_926:
        /*0048*/ 	.word	0x00000008
.L_927:


//--------------------- .nv.info._Z10kernel_112i  --------------------------
	.section	.nv.info._Z10kernel_112i,"",@"SHT_CUDA_INFO"
	.sectionflags	@""
	.align	4


	//----- nvinfo : EIATTR_CUDA_API_VERSION
	.align		4
        /*0000*/ 	.byte	0x04, 0x37
        /*0002*/ 	.short	(.L_929 - .L_928)
.L_928:
        /*0004*/ 	.word	0x00000082


	//----- nvinfo : EIATTR_KPARAM_INFO
	.align		4
.L_929:
        /*0008*/ 	.byte	0x04, 0x17
        /*000a*/ 	.short	(.L_931 - .L_930)
.L_930:
        /*000c*/ 	.word	0x00000000
        /*0010*/ 	.short	0x0000
        /*0012*/ 	.short	0x0000
        /*0014*/ 	.byte	0x00, 0xf0, 0x11, 0x00


	//----- nvinfo : EIATTR_SPARSE_MMA_MASK
	.align		4
.L_931:
        /*0018*/ 	.byte	0x03, 0x50
        /*001a*/ 	.short	0x0000


	//----- nvinfo : EIATTR_MAXREG_COUNT
	.align		4
        /*001c*/ 	.byte	0x03, 0x1b
        /*001e*/ 	.short	0x00ff


	//----- nvinfo : EIATTR_MERCURY_ISA_VERSION
	.align		4
        /*0020*/ 	.byte	0x03, 0x5f
        /*0022*/ 	.short	0x0101


	//----- nvinfo : EIATTR_VRC_CTA_INIT_COUNT
	.align		4
        /*0024*/ 	.byte	0x02, 0x4a
	.zero		1
	.zero		1


	//----- nvinfo : EIATTR_EXIT_INSTR_OFFSETS
	.align		4
        /*0028*/ 	.byte	0x04, 0x1c
        /*002a*/ 	.short	(.L_933 - .L_932)


	//   ....[0]....
.L_932:
        /*002c*/ 	.word	0x00000080


	//   ....[1]....
        /*0030*/ 	.word	0x00000180


	//----- nvinfo : EIATTR_CBANK_PARAM_SIZE
	.align		4
.L_933:
        /*0034*/ 	.byte	0x03, 0x19
        /*0036*/ 	.short	0x0004


	//----- nvinfo : EIATTR_PARAM_CBANK
	.align		4
        /*0038*/ 	.byte	0x04, 0x0a
        /*003a*/ 	.short	(.L_935 - .L_934)
	.align		4
.L_934:
        /*003c*/ 	.word	index@(.nv.constant0._Z10kernel_112i)
        /*0040*/ 	.short	0x0380
        /*0042*/ 	.short	0x0004


	//----- nvinfo : EIATTR_SW_WAR
	.align		4
.L_935:
        /*0044*/ 	.byte	0x04, 0x36
        /*0046*/ 	.short	(.L_937 - .L_936)
.L_936:
        /*0048*/ 	.word	0x00000008
.L_937:


//--------------------- .nv.info._Z10kernel_111i  --------------------------
	.section	.nv.info._Z10kernel_111i,"",@"SHT_CUDA_INFO"
	.sectionflags	@""
	.align	4


	//----- nvinfo : EIATTR_CUDA_API_VERSION
	.align		4
        /*0000*/ 	.byte	0x04, 0x37
        /*0002*/ 	.short	(.L_939 - .L_938)
.L_938:
        /*0004*/ 	.word	0x00000082


	//----- nvinfo : EIATTR_KPARAM_INFO
	.align		4
.L_939:
        /*0008*/ 	.byte	0x04, 0x17
        /*000a*/ 	.short	(.L_941 - .L_940)
.L_940:
        /*000c*/ 	.word	0x00000000
        /*0010*/ 	.short	0x0000
        /*0012*/ 	.short	0x0000
        /*0014*/ 	.byte	0x00, 0xf0, 0x11, 0x00


	//----- nvinfo : EIATTR_SPARSE_MMA_MASK
	.align		4
.L_941:
        /*0018*/ 	.byte	0x03, 0x50
        /*001a*/ 	.short	0x0000


	//----- nvinfo : EIATTR_MAXREG_COUNT
	.align		4
        /*001c*/ 	.byte	0x03, 0x1b
        /*001e*/ 	.short	0x00ff


	//----- nvinfo : EIATTR_MERCURY_ISA_VERSION
	.align		4
        /*0020*/ 	.byte	0x03, 0x5f
        /*0022*/ 	.short	0x0101


	//----- nvinfo : EIATTR_VRC_CTA_INIT_COUNT
	.align		4
        /*0024*/ 	.byte	0x02, 0x4a
	.zero		1
	.zero		1


	//----- nvinfo : EIATTR_EXIT_INSTR_OFFSETS
	.align		4
        /*0028*/ 	.byte	0x04, 0x1c
        /*002a*/ 	.short	(.L_943 - .L_942)


	//   ....[0]....
.L_942:
        /*002c*/ 	.word	0x00000080


	//   ....[1]....
        /*0030*/ 	.word	0x00000180


	//----- nvinfo : EIATTR_CBANK_PARAM_SIZE
	.align		4
.L_943:
        /*0034*/ 	.byte	0x03, 0x19
        /*0036*/ 	.short	0x0004


	//----- nvinfo : EIATTR_PARAM_CBANK
	.align		4
        /*0038*/ 	.byte	0x04, 0x0a
        /*003a*/ 	.short	(.L_945 - .L_944)
	.align		4
.L_944:
        /*003c*/ 	.word	index@(.nv.constant0._Z10kernel_111i)
        /*0040*/ 	.short	0x0380
        /*0042*/ 	.short	0x0004


	//----- nvinfo : EIATTR_SW_WAR
	.align		4
.L_945:
        /*0044*/ 	.byte	0x04, 0x36
        /*0046*/ 	.short	(.L_947 - .L_946)
.L_946:
        /*0048*/ 	.word	0x00000008
.L_947:


//--------------------- .nv.info._Z10kernel_110i  --------------------------
	.section	.nv.info._Z10kernel_110i,"",@"SHT_CUDA_INFO"
	.sectionflags	@""
	.align	4


	//----- nvinfo : EIATTR_CUDA_API_VERSION
	.align		4
        /*0000*/ 	.byte	0x04, 0x37
        /*0002*/ 	.short	(.L_949 - .L_948)
.L_948:
        /*0004*/ 	.word	0x00000082


	//----- nvinfo : EIATTR_KPARAM_INFO
	.align		4
.L_949:
        /*0008*/ 	.byte	0x04, 0x17
        /*000a*/ 	.short	(.L_951 - .L_950)
.L_950:
        /*000c*/ 	.word	0x00000000
        /*0010*/ 	.short	0x0000
        /*0012*/ 	.short	0x0000
        /*0014*/ 	.byte	0x00, 0xf0, 0x11, 0x00


	//----- nvinfo : EIATTR_SPARSE_MMA_MASK
	.align		4
.L_951:
        /*0018*/ 	.byte	0x03, 0x50
        /*001a*/ 	.short	0x0000


	//----- nvinfo : EIATTR_MAXREG_COUNT
	.align		4
        /*001c*/ 	.byte	0x03, 0x1b
        /*001e*/ 	.short	0x00ff


	//----- nvinfo : EIATTR_MERCURY_ISA_VERSION
	.align		4
        /*0020*/ 	.byte	0x03, 0x5f
        /*0022*/ 	.short	0x0101


	//----- nvinfo : EIATTR_VRC_CTA_INIT_COUNT
	.align		4
        /*0024*/ 	.byte	0x02, 0x4a
	.zero		1
	.zero		1


	//----- nvinfo : EIATTR_EXIT_INSTR_OFFSETS
	.align		4
        /*0028*/ 	.byte	0x04, 0x1c
        /*002a*/ 	.short	(.L_953 - .L_952)


	//   ....[0]....
.L_952:
        /*002c*/ 	.word	0x00000080


	//   ....[1]....
        /*0030*/ 	.word	0x00000180


	//----- nvinfo : EIATTR_CBANK_PARAM_SIZE
	.align		4
.L_953:
        /*0034*/ 	.byte	0x03, 0x19
        /*0036*/ 	.short	0x0004


	//----- nvinfo : EIATTR_PARAM_CBANK
	.align		4
        /*0038*/ 	.byte	0x04, 0x0a
        /*003a*/ 	.short	(.L_955 - .L_954)
	.align		4
.L_954:
        /*003c*/ 	.word	index@(.nv.constant0._Z10kernel_110i)
        /*0040*/ 	.short	0x0380
        /*0042*/ 	.short	0x0004


	//----- nvinfo : EIATTR_SW_WAR
	.align		4
.L_955:
        /*0044*/ 	.byte	0x04, 0x36
        /*0046*/ 	.short	(.L_957 - .L_956)
.L_956:
        /*0048*/ 	.word	0x00000008
.L_957:


//--------------------- .nv.info._Z10kernel_109i  --------------------------
	.section	.nv.info._Z10kernel_109i,"",@"SHT_CUDA_INFO"
	.sectionflags	@""
	.align	4


	//----- nvinfo : EIATTR_CUDA_API_VERSION
	.align		4
        /*0000*/ 	.byte	0x04, 0x37
        /*0002*/ 	.short	(.L_959 - .L_958)
.L_958:
        /*0004*/ 	.word	0x00000082


	//----- nvinfo : EIATTR_KPARAM_INFO
	.align		4
.L_959:
        /*0008*/ 	.byte	0x04, 0x17
        /*000a*/ 	.short	(.L_961 - .L_960)
.L_960:
        /*000c*/ 	.word	0x00000000
        /*0010*/ 	.short	0x0000
        /*0012*/ 	.short	0x0000
        /*0014*/ 	.byte	0x00, 0xf0, 0x11, 0x00


	//----- nvinfo : EIATTR_SPARSE_MMA_MASK
	.align		4
.L_961:
        /*0018*/ 	.byte	0x03, 0x50
        /*001a*/ 	.short	0x0000


	//----- nvinfo : EIATTR_MAXREG_COUNT
	.align		4
        /*001c*/ 	.byte	0x03, 0x1b
        /*001e*/ 	.short	0x00ff


	//----- nvinfo : EIATTR_MERCURY_ISA_VERSION
	.align		4
        /*0020*/ 	.byte	0x03, 0x5f
        /*0022*/ 	.short	0x0101


	//----- nvinfo : EIATTR_VRC_CTA_INIT_COUNT
	.align		4
        /*0024*/ 	.byte	0x02, 0x4a
	.zero		1
	.zero		1


	//----- nvinfo : EIATTR_EXIT_INSTR_OFFSETS
	.align		4
        /*0028*/ 	.byte	0x04, 0x1c
        /*002a*/ 	.short	(.L_963 - .L_962)


	//   ....[0]....
.L_962:
        /*002c*/ 	.word	0x00000080


	//   ....[1]....
        /*0030*/ 	.word	0x00000180


	//----- nvinfo : EIATTR_CBANK_PARAM_SIZE
	.align		4
.L_963:
        /*0034*/ 	.byte	0x03, 0x19
        /*0036*/ 	.short	0x0004


	//----- nvinfo : EIATTR_PARAM_CBANK
	.align		4
        /*0038*/ 	.byte	0x04, 0x0a
        /*003a*/ 	.short	(.L_965 - .L_964)
	.align		4
.L_964:
        /*003c*/ 	.word	index@(.nv.constant0._Z10kernel_109i)
        /*0040*/ 	.short	0x0380
        /*0042*/ 	.short	0x0004


	//----- nvinfo : EIATTR_SW_WAR
	.align		4
.L_965:
        /*0044*/ 	.byte	0x04, 0x36
        /*0046*/ 	.short	(.L_967 - .L_966)
.L_966:
        /*0048*/ 	.word	0x00000008
.L_967:


//--------------------- .nv.info._Z10kernel_108i  --------------------------
	.section	.nv.info._Z10kernel_108i,"",@"SHT_CUDA_INFO"
	.sectionflags	@""
	.align	4


	//----- nvinfo : EIATTR_CUDA_API_VERSION
	.align		4
        /*0000*/ 	.byte	0x04, 0x37
        /*0002*/ 	.short	(.L_969 - .L_968)
.L_968:
        /*0004*/ 	.word	0x00000082


	//----- nvinfo : EIATTR_KPARAM_INFO
	.align		4
.L_969:
        /*0008*/ 	.byte	0x04, 0x17
        /*000a*/ 	.short	(.L_971 - .L_970)
.L_970:
        /*000c*/ 	.word	0x00000000
        /*0010*/ 	.short	0x0000
        /*0012*/ 	.short	0x0000
        /*0014*/ 	.byte	0x00, 0xf0, 0x11, 0x00


	//----- nvinfo : EIATTR_SPARSE_MMA_MASK
	.align		4
.L_971:
        /*0018*/ 	.byte	0x03, 0x50
        /*001a*/ 	.short	0x0000


	//----- nvinfo : EIATTR_MAXREG_COUNT
	.align		4
        /*001c*/ 	.byte	0x03, 0x1b
        /*001e*/ 	.short	0x00ff


	//----- nvinfo : EIATTR_MERCURY_ISA_VERSION
	.align		4
        /*0020*/ 	.byte	0x03, 0x5f
        /*0022*/ 	.short	0x0101


	//----- nvinfo : EIATTR_VRC_CTA_INIT_COUNT
	.align		4
        /*0024*/ 	.byte	0x02, 0x4a
	.zero		1
	.zero		1


	//----- nvinfo : EIATTR_EXIT_INSTR_OFFSETS
	.align		4
        /*0028*/ 	.byte	0x04, 0x1c
        /*002a*/ 	.short	(.L_973 - .L_972)


	//   ....[0]....
.L_972:
        /*002c*/ 	.word	0x00000080


	//   ....[1]....
        /*0030*/ 	.word	0x00000180


	//----- nvinfo : EIATTR_CBANK_PARAM_SIZE
	.align		4
.L_973:
        /*0034*/ 	.byte	0x03, 0x19
        /*0036*/ 	.short	0x0004


	//----- nvinfo : EIATTR_PARAM_CBANK
	.align		4
        /*0038*/ 	.byte	0x04, 0x0a
        /*003a*/ 	.short	(.L_975 - .L_974)
	.align		4
.L_974:
        /*003c*/ 	.word	index@(.nv.constant0._Z10kernel_108i)
        /*0040*/ 	.short	0x0380
        /*0042*/ 	.short	0x0004


	//----- nvinfo : EIATTR_SW_WAR
	.align		4
.L_975:
        /*0044*/ 	.byte	0x04, 0x36
        /*0046*/ 	.short	(.L_977 - .L_976)
.L_976:
        /*0048*/ 	.word	0x00000008
.L_977:


//--------------------- .nv.info._Z10kernel_107i  --------------------------
	.section	.nv.info._Z10kernel_107i,"",@"SHT_CUDA_INFO"
	.sectionflags	@""
	.align	4


	//----- nvinfo : EIATTR_CUDA_API_VERSION
	.align		4
        /*0000*/ 	.byte	0x04, 0x37
        /*0002*/ 	.short	(.L_979 - .L_978)
.L_978:
        /*0004*/ 	.word	0x00000082


	//----- nvinfo : EIATTR_KPARAM_INFO
	.align		4
.L_979:
        /*0008*/ 	.byte	0x04, 0x17
        /*000a*/ 	.short	(.L_981 - .L_980)
.L_980:
        /*000c*/ 	.word	0x00000000
        /*0010*/ 	.short	0x0000
        /*0012*/ 	.short	0x0000
        /*0014*/ 	.byte	0x00, 0xf0, 0x11, 0x00


	//----- nvinfo : EIATTR_SPARSE_MMA_MASK
	.align		4
.L_981:
        /*0018*/ 	.byte	0x03, 0x50
        /*001a*/ 	.short	0x0000


	//----- nvinfo : EIATTR_MAXREG_COUNT
	.align		4
        /*001c*/ 	.byte	0x03, 0x1b
        /*001e*/ 	.short	0x00ff


	//----- nvinfo : EIATTR_MERCURY_ISA_VERSION
	.align		4
        /*0020*/ 	.byte	0x03, 0x5f
        /*0022*/ 	.short	0x0101


	//----- nvinfo : EIATTR_VRC_CTA_INIT_COUNT
	.align		4
        /*0024*/ 	.byte	0x02, 0x4a
	.zero		1
	.zero		1


	//----- nvinfo : EIATTR_EXIT_INSTR_OFFSETS
	.align		4
        /*0028*/ 	.byte	0x04, 0x1c
        /*002a*/ 	.short	(.L_983 - .L_982)


	//   ....[0]....
.L_982:
        /*002c*/ 	.word	0x00000080


	//   ....[1]....
        /*0030*/ 	.word	0x00000180


	//----- nvinfo : EIATTR_CBANK_PARAM_SIZE
	.align		4
.L_983:
        /*0034*/ 	.byte	0x03, 0x19
        /*0036*/ 	.short	0x0004


	//----- nvinfo : EIATTR_PARAM_CBANK
	.align		4
        /*0038*/ 	.byte	0x04, 0x0a
        /*003a*/ 	.short	(.L_985 - .L_984)
	.align		4
.L_984:
        /*003c*/ 	.word	index@(.nv.constant0._Z10kernel_107i)
        /*0040*/ 	.short	0x0380
        /*0042*/ 	.short	0x0004


	//----- nvinfo : EIATTR_SW_WAR
	.align		4
.L_985:
        /*0044*/ 	.byte	0x04, 0x36
        /*0046*/ 	.short	(.L_987 - .L_986)
.L_986:
        /*0048*/ 	.word	0x00000008
.L_987:


//--------------------- .nv.info._Z10kernel_106i  --------------------------
	.section	.nv.info._Z10kernel_106i,"",@"SHT_CUDA_INFO"
	.sectionflags	@""
	.align	4


	//----- nvinfo : EIATTR_CUDA_API_VERSION
	.align		4
        /*0000*/ 	.byte	0x04, 0x37
        /*0002*/ 	.short	(.L_989 - .L_988)
.L_988:
        /*0004*/ 	.word	0x00000082


	//----- nvinfo : EIATTR_KPARAM_INFO
	.align		4
.L_989:
        /*0008*/ 	.byte	0x04, 0x17
        /*000a*/ 	.short	(.L_991 - .L_990)
.L_990:
        /*000c*/ 	.word	0x00000000
        /*0010*/ 	.short	0x0000
        /*0012*/ 	.short	0x0000
        /*0014*/ 	.byte	0x00, 0xf0, 0x11, 0x00


	//----- nvinfo : EIATTR_SPARSE_MMA_MASK
	.align		4
.L_991:
        /*0018*/ 	.byte	0x03, 0x50
        /*001a*/ 	.short	0x0000


	//----- nvinfo : EIATTR_MAXREG_COUNT
	.align		4
        /*001c*/ 	.byte	0x03, 0x1b
        /*001e*/ 	.short	0x00ff


	//----- nvinfo : EIATTR_MERCURY_ISA_VERSION
	.align		4
        /*0020*/ 	.byte	0x03, 0x5f
        /*0022*/ 	.short	0x0101


	//----- nvinfo : EIATTR_VRC_CTA_INIT_COUNT
	.align		4
        /*0024*/ 	.byte	0x02, 0x4a
	.zero		1
	.zero		1


	//----- nvinfo : EIATTR_EXIT_INSTR_OFFSETS
	.align		4
        /*0028*/ 	.byte	0x04, 0x1c
        /*002a*/ 	.short	(.L_993 - .L_992)


	//   ....[0]....
.L_992:
        /*002c*/ 	.word	0x00000080


	//   ....[1]....
        /*0030*/ 	.word	0x00000180


	//----- nvinfo : EIATTR_CBANK_PARAM_SIZE
	.align		4
.L_993:
        /*0034*/ 	.byte	0x03, 0x19
        /*0036*/ 	.short	0x0004


	//----- nvinfo : EIATTR_PARAM_CBANK
	.align		4
        /*0038*/ 	.byte	0x04, 0x0a
        /*003a*/ 	.short	(.L_995 - .L_994)
	.align		4
.L_994:
        /*003c*/ 	.word	index@(.nv.constant0._Z10kernel_106i)
        /*0040*/ 	.short	0x0380
        /*0042*/ 	.short	0x0004


	//----- nvinfo : EIATTR_SW_WAR
	.align		4
.L_995:
        /*0044*/ 	.byte	0x04, 0x36
        /*0046*/ 	.short	(.L_997 - .L_996)
.L_996:
        /*0048*/ 	.word	0x00000008
.L_997:


//--------------------- .nv.info._Z10kernel_105i  --------------------------
	.section	.nv.info._Z10kernel_105i,"",@"SHT_CUDA_INFO"
	.sectionflags	@""
	.align	4


	//----- nvinfo : EIATTR_CUDA_API_VERSION
	.align		4
        /*0000*/ 	.byte	0x04, 0x37
        /*0002*/ 	.short	(.L_999 - .L_998)
.L_998:
        /*0004*/ 	.word	0x00000082


	//----- nvinfo : EIATTR_KPARAM_INFO
	.align		4
.L_999:
        /*0008*/ 	.byte	0x04, 0x17
        /*000a*/ 	.short	(.L_1001 - .L_1000)
.L_1000:
        /*000c*/ 	.word	0x00000000
        /*0010*/ 	.short	0x0000
        /*0012*/ 	.short	0x0000
        /*0014*/ 	.byte	0x00, 0xf0, 0x11, 0x00


	//----- nvinfo : EIATTR_SPARSE_MMA_MASK
	.align		4
.L_1001:
        /*0018*/ 	.byte	0x03, 0x50
        /*001a*/ 	.short	0x0000


	//----- nvinfo : EIATTR_MAXREG_COUNT
	.align		4
        /*001c*/ 	.byte	0x03, 0x1b
        /*001e*/ 	.short	0x00ff


	//----- nvinfo : EIATTR_MERCURY_ISA_VERSION
	.align		4
        /*0020*/ 	.byte	0x03, 0x5f
        /*0022*/ 	.short	0x0101


	//----- nvinfo : EIATTR_VRC_CTA_INIT_COUNT
	.align		4
        /*0024*/ 	.byte	0x02, 0x4a
	.zero		1
	.zero		1


	//----- nvinfo : EIATTR_EXIT_INSTR_OFFSETS
	.align		4
        /*0028*/ 	.byte	0x04, 0x1c
        /*002a*/ 	.short	(.L_1003 - .L_1002)


	//   ....[0]....
.L_1002:
        /*002c*/ 	.word	0x00000080


	//   ....[1]....
        /*0030*/ 	.word	0x00000180


	//----- nvinfo : EIATTR_CBANK_PARAM_SIZE
	.align		4
.L_1003:
        /*0034*/ 	.byte	0x03, 0x19
        /*0036*/ 	.short	0x0004


	//----- nvinfo : EIATTR_PARAM_CBANK
	.align		4
        /*0038*/ 	.byte	0x04, 0x0a
        /*003a*/ 	.short	(.L_1005 - .L_1004)
	.align		4
.L_1004:
        /*003c*/ 	.word	index@(.nv.constant0._Z10kernel_105i)
        /*0040*/ 	.short	0x0380
        /*0042*/ 	.short	0x0004


	//----- nvinfo : EIATTR_SW_WAR
	.align		4
.L_1005:
        /*0044*/ 	.byte	0x04, 0x36
        /*0046*/ 	.short	(.L_1007 - .L_1006)
.L_1006:
        /*0048*/ 	.word	0x00000008
.L_1007:


//--------------------- .nv.info._Z10kernel_104i  --------------------------
	.section	.nv.info._Z10kernel_104i,"",@"SHT_CUDA_INFO"
	.sectionflags	@""
	.align	4


	//----- nvinfo : EIATTR_CUDA_API_VERSION
	.align		4
        /*0000*/ 	.byte	0x04, 0x37
        /*0002*/ 	.short	(.L_1009 - .L_1008)
.L_1008:
        /*0004*/ 	.word	0x00000082


	//----- nvinfo : EIATTR_KPARAM_INFO
	.align		4
.L_1009:
        /*0008*/ 	.byte	0x04, 0x17
        /*000a*/ 	.short	(.L_1011 - .L_1010)
.L_1010:
        /*000c*/ 	.word	0x00000000
        /*0010*/ 	.short	0x0000
        /*0012*/ 	.short	0x0000
        /*0014*/ 	.byte	0x00, 0xf0, 0x11, 0x00


	//----- nvinfo : EIATTR_SPARSE_MMA_MASK
	.align		4
.L_1011:
        /*0018*/ 	.byte	0x03, 0x50
        /*001a*/ 	.short	0x0000


	//----- nvinfo : EIATTR_MAXREG_COUNT
	.align		4
        /*001c*/ 	.byte	0x03, 0x1b
        /*001e*/ 	.short	0x00ff


	//----- nvinfo : EIATTR_MERCURY_ISA_VERSION
	.align		4
        /*0020*/ 	.byte	0x03, 0x5f
        /*0022*/ 	.short	0x0101


	//----- nvinfo : EIATTR_VRC_CTA_INIT_COUNT
	.align		4
        /*0024*/ 	.byte	0x02, 0x4a
	.zero		1
	.zero		1


	//----- nvinfo : EIATTR_EXIT_INSTR_OFFSETS
	.align		4
        /*0028*/ 	.byte	0x04, 0x1c
        /*002a*/ 	.short	(.L_1013 - .L_1012)


	//   ....[0]....
.L_1012:
        /*002c*/ 	.word	0x00000080


	//   ....[1]....
        /*0030*/ 	.word	0x00000180


	//----- nvinfo : EIATTR_CBANK_PARAM_SIZE
	.align		4
.L_1013:
        /*0034*/ 	.byte	0x03, 0x19
        /*0036*/ 	.short	0x0004


	//----- nvinfo : EIATTR_PARAM_CBANK
	.align		4
        /*0038*/ 	.byte	0x04, 0x0a
        /*003a*/ 	.short	(.L_1015 - .L_1014)
	.align		4
.L_1014:
        /*003c*/ 	.word	index@(.nv.constant0._Z10kernel_104i)
        /*0040*/ 	.short	0x0380
        /*0042*/ 	.short	0x0004


	//----- nvinfo : EIATTR_SW_WAR
	.align		4
.L_1015:
        /*0044*/ 	.byte	0x04, 0x36
        /*0046*/ 	.short	(.L_1017 - .L_1016)
.L_1016:
        /*0048*/ 	.word	0x00000008
.L_1017:


//--------------------- .nv.info._Z10kernel_103i  --------------------------
	.section	.nv.info._Z10kernel_103i,"",@"SHT_CUDA_INFO"
	.sectionflags	@""
	.align	4


	//----- nvinfo : EIATTR_CUDA_API_VERSION
	.align		4
        /*0000*/ 	.byte	0x04, 0x37
        /*0002*/ 	.short	(.L_1019 - .L_1018)
.L_1018:
        /*0004*/ 	.word	0x00000082


	//----- nvinfo : EIATTR_KPARAM_INFO
	.align		4
.L_1019:
        /*0008*/ 	.byte	0x04, 0x17
        /*000a*/ 	.short	(.L_1021 - .L_1020)
.L_1020:
        /*000c*/ 	.word	0x00000000
        /*0010*/ 	.short	0x0000
        /*0012*/ 	.short	0x0000
        /*0014*/ 	.byte	0x00, 0xf0, 0x11, 0x00


	//----- nvinfo : EIATTR_SPARSE_MMA_MASK
	.align		4
.L_1021:
        /*0018*/ 	.byte	0x03, 0x50
        /*001a*/ 	.short	0x0000


	//----- nvinfo : EIATTR_MAXREG_COUNT
	.align		4
        /*001c*/ 	.byte	0x03, 0x1b
        /*001e*/ 	.short	0x00ff


	//----- nvinfo : EIATTR_MERCURY_ISA_VERSION
	.align		4
        /*0020*/ 	.byte	0x03, 0x5f
        /*0022*/ 	.short	0x0101


	//----- nvinfo : EIATTR_VRC_CTA_INIT_COUNT
	.align		4
        /*0024*/ 	.byte	0x02, 0x4a
	.zero		1
	.zero		1


	//----- nvinfo : EIATTR_EXIT_INSTR_OFFSETS
	.align		4
        /*0028*/ 	.byte	0x04, 0x1c
        /*002a*/ 	.short	(.L_1023 - .L_1022)


	//   ....[0]....
.L_1022:
        /*002c*/ 	.word	0x00000080


	//   ....[1]....
        /*0030*/ 	.word	0x00000180


	//----- nvinfo : EIATTR_CBANK_PARAM_SIZE
	.align		4
.L_1023:
        /*0034*/ 	.byte	0x03, 0x19
        /*0036*/ 	.short	0x0004


	//----- nvinfo : EIATTR_PARAM_CBANK
	.align		4
        /*0038*/ 	.byte	0x04, 0x0a
        /*003a*/ 	.short	(.L_1025 - .L_1024)
	.align		4
.L_1024:
        /*003c*/ 	.word	index@(.nv.constant0._Z10kernel_103i)
        /*0040*/ 	.short	0x0380
        /*0042*/ 	.short	0x0004


	//----- nvinfo : EIATTR_SW_WAR
	.align		4
.L_1025:
        /*0044*/ 	.byte	0x04, 0x36
        /*0046*/ 	.short	(.L_1027 - .L_1026)
.L_1026:
        /*0048*/ 	.word	0x00000008
.L_1027:


//--------------------- .nv.info._Z10kernel_102i  --------------------------
	.section	.nv.info._Z10kernel_102i,"",@"SHT_CUDA_INFO"
	.sectionflags	@""
	.align	4


	//----- nvinfo : EIATTR_CUDA_API_VERSION
	.align		4
        /*0000*/ 	.byte	0x04, 0x37
        /*0002*/ 	.short	(.L_1029 - .L_1028)
.L_1028:
        /*0004*/ 	.word	0x00000082


	//----- nvinfo : EIATTR_KPARAM_INFO
	.align		4
.L_1029:
        /*0008*/ 	.byte	0x04, 0x17
        /*000a*/ 	.short	(.L_1031 - .L_1030)
.L_1030:
        /*000c*/ 	.word	0x00000000
        /*0010*/ 	.short	0x0000
        /*0012*/ 	.short	0x0000
        /*0014*/ 	.byte	0x00, 0xf0, 0x11, 0x00


	//----- nvinfo : EIATTR_SPARSE_MMA_MASK
	.align		4
.L_1031:
        /*0018*/ 	.byte	0x03, 0x50
        /*001a*/ 	.short	0x0000


	//----- nvinfo : EIATTR_MAXREG_COUNT
	.align		4
        /*001c*/ 	.byte	0x03, 0x1b
        /*001e*/ 	.short	0x00ff


	//----- nvinfo : EIATTR_MERCURY_ISA_VERSION
	.align		4
        /*0020*/ 	.byte	0x03, 0x5f
        /*0022*/ 	.short	0x0101


	//----- nvinfo : EIATTR_VRC_CTA_INIT_COUNT
	.align		4
        /*0024*/ 	.byte	0x02, 0x4a
	.zero		1
	.zero		1


	//----- nvinfo : EIATTR_EXIT_INSTR_OFFSETS
	.align		4
        /*0028*/ 	.byte	0x04, 0x1c
        /*002a*/ 	.short	(.L_1033 - .L_1032)


	//   ....[0]....
.L_1032:
        /*002c*/ 	.word	0x00000080


	//   ....[1]....
        /*0030*/ 	.word	0x00000180


	//----- nvinfo : EIATTR_CBANK_PARAM_SIZE
	.align		4
.L_1033:
        /*0034*/ 	.byte	0x03, 0x19
        /*0036*/ 	.short	0x0004


	//----- nvinfo : EIATTR_PARAM_CBANK
	.align		4
        /*0038*/ 	.byte	0x04, 0x0a
        /*003a*/ 	.short	(.L_1035 - .L_1034)
	.align		4
.L_1034:
        /*003c*/ 	.word	index@(.nv.constant0._Z10kernel_102i)
        /*0040*/ 	.short	0x0380
        /*0042*/ 	.short	0x0004


	//----- nvinfo : EIATTR_SW_WAR
	.align		4
.L_1035:
        /*0044*/ 	.byte	0x04, 0x36
        /*0046*/ 	.short	(.L_1037 - .L_1036)
.L_1036:
        /*0048*/ 	.word	0x00000008
.L_1037:


//--------------------- .nv.info._Z10kernel_101i  --------------------------
	.section	.nv.info._Z10kernel_101i,"",@"SHT_CUDA_INFO"
	.sectionflags	@""
	.align	4


	//----- nvinfo : EIATTR_CUDA_API_VERSION
	.align		4
        /*0000*/ 	.byte	0x04, 0x37
        /*0002*/ 	.short	(.L_1039 - .L_1038)
.L_1038:
        /*0004*/ 	.word	0x00000082


	//----- nvinfo : EIATTR_KPARAM_INFO
	.align		4
.L_1039:
        /*0008*/ 	.byte	0x04, 0x17
        /*000a*/ 	.short	(.L_1041 - .L_1040)
.L_1040:
        /*000c*/ 	.word	0x00000000
        /*0010*/ 	.short	0x0000
        /*0012*/ 	.short	0x0000
        /*0014*/ 	.byte	0x00, 0xf0, 0x11, 0x00


	//----- nvinfo : EIATTR_SPARSE_MMA_MASK
	.align		4
.L_1041:
        /*0018*/ 	.byte	0x03, 0x50
        /*001a*/ 	.short	0x0000


	//----- nvinfo : EIATTR_MAXREG_COUNT
	.align		4
        /*001c*/ 	.byte	0x03, 0x1b
        /*001e*/ 	.short	0x00ff


	//----- nvinfo : EIATTR_MERCURY_ISA_VERSION
	.align		4
        /*0020*/ 	.byte	0x03, 0x5f
        /*0022*/ 	.short	0x0101


	//----- nvinfo : EIATTR_VRC_CTA_INIT_COUNT
	.align		4
        /*0024*/ 	.byte	0x02, 0x4a
	.zero		1
	.zero		1


	//----- nvinfo : EIATTR_EXIT_INSTR_OFFSETS
	.align		4
        /*0028*/ 	.byte	0x04, 0x1c
        /*002a*/ 	.short	(.L_1043 - .L_1042)


	//   ....[0]....
.L_1042:
        /*002c*/ 	.word	0x00000080


	//   ....[1]....
        /*0030*/ 	.word	0x00000180


	//----- nvinfo : EIATTR_CBANK_PARAM_SIZE
	.align		4
.L_1043:
        /*0034*/ 	.byte	0x03, 0x19
        /*0036*/ 	.short	0x0004


	//----- nvinfo : EIATTR_PARAM_CBANK
	.align		4
        /*0038*/ 	.byte	0x04, 0x0a
        /*003a*/ 	.short	(.L_1045 - .L_1044)
	.align		4
.L_1044:
        /*003c*/ 	.word	index@(.nv.constant0._Z10kernel_101i)
        /*0040*/ 	.short	0x0380
        /*0042*/ 	.short	0x0004


	//----- nvinfo : EIATTR_SW_WAR
	.align		4
.L_1045:
        /*0044*/ 	.byte	0x04, 0x36
        /*0046*/ 	.short	(.L_1047 - .L_1046)
.L_1046:
        /*0048*/ 	.word	0x00000008
.L_1047:


//--------------------- .nv.info._Z10kernel_100i  --------------------------
	.section	.nv.info._Z10kernel_100i,"",@"SHT_CUDA_INFO"
	.sectionflags	@""
	.align	4


	//----- nvinfo : EIATTR_CUDA_API_VERSION
	.align		4
        /*0000*/ 	.byte	0x04, 0x37
        /*0002*/ 	.short	(.L_1049 - .L_1048)
.L_1048:
        /*0004*/ 	.word	0x00000082


	//----- nvinfo : EIATTR_KPARAM_INFO
	.align		4
.L_1049:
        /*0008*/ 	.byte	0x04, 0x17
        /*000a*/ 	.short	(.L_1051 - .L_1050)
.L_1050:
        /*000c*/ 	.word	0x00000000
        /*0010*/ 	.short	0x0000
        /*0012*/ 	.short	0x0000
        /*0014*/ 	.byte	0x00, 0xf0, 0x11, 0x00


	//----- nvinfo : EIATTR_SPARSE_MMA_MASK
	.align		4
.L_1051:
        /*0018*/ 	.byte	0x03, 0x50
        /*001a*/ 	.short	0x0000


	//----- nvinfo : EIATTR_MAXREG_COUNT
	.align		4
        /*001c*/ 	.byte	0x03, 0x1b
        /*001e*/ 	.short	0x00ff


	//----- nvinfo : EIATTR_MERCURY_ISA_VERSION
	.align		4
        /*0020*/ 	.byte	0x03, 0x5f
        /*0022*/ 	.short	0x0101


	//----- nvinfo : EIATTR_VRC_CTA_INIT_COUNT
	.align		4
        /*0024*/ 	.byte	0x02, 0x4a
	.zero		1
	.zero		1


	//----- nvinfo : EIATTR_EXIT_INSTR_OFFSETS
	.align		4
        /*0028*/ 	.byte	0x04, 0x1c
        /*002a*/ 	.short	(.L_1053 - .L_1052)


	//   ....[0]....
.L_1052:
        /*002c*/ 	.word	0x00000080


	//   ....[1]....
        /*0030*/ 	.word	0x00000180


	//----- nvinfo : EIATTR_CBANK_PARAM_SIZE
	.align		4
.L_1053:
        /*0034*/ 	.byte	0x03, 0x19
        /*0036*/ 	.short	0x0004


	//----- nvinfo : EIATTR_PARAM_CBANK
	.align		4
        /*0038*/ 	.byte	0x04, 0x0a
        /*003a*/ 	.short	(.L_1055 - .L_1054)
	.align		4
.L_1054:
        /*003c*/ 	.word	index@(.nv.constant0._Z10kernel_100i)
        /*0040*/ 	.short	0x0380
        /*0042*/ 	.short	0x0004


	//----- nvinfo : EIATTR_SW_WAR
	.align		4
.L_1055:
        /*0044*/ 	.byte	0x04, 0x36
        /*0046*/ 	.short	(.L_1057 - .L_1056)
.L_1056:
        /*0048*/ 	.word	0x00000008
.L_1057:


//--------------------- .nv.info._Z9kernel_99i    --------------------------
	.section	.nv.info._Z9kernel_99i,"",@"SHT_CUDA_INFO"
	.sectionflags	@""
	.align	4


	//----- nvinfo : EIATTR_CUDA_API_VERSION
	.align		4
        /*0000*/ 	.byte	0x04, 0x37
        /*0002*/ 	.short	(.L_1059 - .L_1058)
.L_1058:
        /*0004*/ 	.word	0x00000082


	//----- nvinfo : EIATTR_KPARAM_INFO
	.align		4
.L_1059:
        /*0008*/ 	.byte	0x04, 0x17
        /*000a*/ 	.short	(.L_1061 - .L_1060)
.L_1060:
        /*000c*/ 	.word	0x00000000
        /*0010*/ 	.short	0x0000
        /*0012*/ 	.short	0x0000
        /*0014*/ 	.byte	0x00, 0xf0, 0x11, 0x00


	//----- nvinfo : EIATTR_SPARSE_MMA_MASK
	.align		4
.L_1061:
        /*0018*/ 	.byte	0x03, 0x50
        /*001a*/ 	.short	0x0000


	//----- nvinfo : EIATTR_MAXREG_COUNT
	.align		4
        /*001c*/ 	.byte	0x03, 0x1b
        /*001e*/ 	.short	0x00ff


	//----- nvinfo : EIATTR_MERCURY_ISA_VERSION
	.align		4
        /*0020*/ 	.byte	0x03, 0x5f
        /*0022*/ 	.short	0x0101


	//----- nvinfo : EIATTR_VRC_CTA_INIT_COUNT
	.align		4
        /*0024*/ 	.byte	0x02, 0x4a
	.zero		1
	.zero		1


	//----- nvinfo : EIATTR_EXIT_INSTR_OFFSETS
	.align		4
        /*0028*/ 	.byte	0x04, 0x1c
        /*002a*/ 	.short	(.L_1063 - .L_1062)


	//   ....[0]....
.L_1062:
        /*002c*/ 	.word	0x00000080


	//   ....[1]....
        /*0030*/ 	.word	0x00000180


	//----- nvinfo : EIATTR_CBANK_PARAM_SIZE
	.align		4
.L_1063:
        /*0034*/ 	.byte	0x03, 0x19
        /*0036*/ 	.short	0x0004


	//----- nvinfo : EIATTR_PARAM_CBANK
	.align		4
        /*0038*/ 	.byte	0x04, 0x0a
        /*003a*/ 	.short	(.L_1065 - .L_1064)
	.align		4
.L_1064:
        /*003c*/ 	.word	index@(.nv.constant0._Z9kernel_99i)
        /*0040*/ 	.short	0x0380
        /*0042*/ 	.short	0x0004


	//----- nvinfo : EIATTR_SW_WAR
	.align		4
.L_1065:
        /*0044*/ 	.byte	0x04, 0x36
        /*0046*/ 	.short	(.L_1067 - .L_1066)
.L_1066:
        /*0048*/ 	.word	0x00000008
.L_1067:


//--------------------- .nv.info._Z9kernel_98i    --------------------------
	.section	.nv.info._Z9kernel_98i,"",@"SHT_CUDA_INFO"
	.sectionflags	@""
	.align	4


	//----- nvinfo : EIATTR_CUDA_API_VERSION
	.align		4
        /*0000*/ 	.byte	0x04, 0x37
        /*0002*/ 	.short	(.L_1069 - .L_1068)
.L_1068:
        /*0004*/ 	.word	0x00000082


	//----- nvinfo : EIATTR_KPARAM_INFO
	.align		4
.L_1069:
        /*0008*/ 	.byte	0x04, 0x17
        /*000a*/ 	.short	(.L_1071 - .L_1070)
.L_1070:
        /*000c*/ 	.word	0x00000000
        /*0010*/ 	.short	0x0000
        /*0012*/ 	.short	0x0000
        /*0014*/ 	.byte	0x00, 0xf0, 0x11, 0x00


	//----- nvinfo : EIATTR_SPARSE_MMA_MASK
	.align		4
.L_1071:
        /*0018*/ 	.byte	0x03, 0x50
        /*001a*/ 	.short	0x0000


	//----- nvinfo : EIATTR_MAXREG_COUNT
	.align		4
        /*001c*/ 	.byte	0x03, 0x1b
        /*001e*/ 	.short	0x00ff


	//----- nvinfo : EIATTR_MERCURY_ISA_VERSION
	.align		4
        /*0020*/ 	.byte	0x03, 0x5f
        /*0022*/ 	.short	0x0101


	//----- nvinfo : EIATTR_VRC_CTA_INIT_COUNT
	.align		4
        /*0024*/ 	.byte	0x02, 0x4a
	.zero		1
	.zero		1


	//----- nvinfo : EIATTR_EXIT_INSTR_OFFSETS
	.align		4
        /*0028*/ 	.byte	0x04, 0x1c
        /*002a*/ 	.short	(.L_1073 - .L_1072)


	//   ....[0]....
.L_1072:
        /*002c*/ 	.word	0x00000080


	//   ....[1]....
        /*0030*/ 	.word	0x00000180


	//----- nvinfo : EIATTR_CBANK_PARAM_SIZE
	.align		4
.L_1073:
        /*0034*/ 	.byte	0x03, 0x19
        /*0036*/ 	.short	0x0004


	//----- nvinfo : EIATTR_PARAM_CBANK
	.align		4
        /*0038*/ 	.byte	0x04, 0x0a
        /*003a*/ 	.short	(.L_1075 - .L_1074)
	.align		4
.L_1074:
        /*003c*/ 	.word	index@(.nv.constant0._Z9kernel_98i)
        /*0040*/ 	.short	0x0380
        /*0042*/ 	.short	0x0004


	//----- nvinfo : EIATTR_SW_WAR
	.align		4
.L_1075:
        /*0044*/ 	.byte	0x04, 0x36
        /*0046*/ 	.short	(.L_1077 - .L_1076)
.L_1076:
        /*0048*/ 	.word	0x00000008
.L_1077:


//--------------------- .nv.info._Z9kernel_97i    --------------------------
	.section	.nv.info._Z9kernel_97i,"",@"SHT_CUDA_INFO"
	.sectionflags	@""
	.align	4


	//----- nvinfo : EIATTR_CUDA_API_VERSION
	.align		4
        /*0000*/ 	.byte	0x04, 0x37
        /*0002*/ 	.short	(.L_1079 - .L_1078)
.L_1078:
        /*0004*/ 	.word	0x00000082


	//----- nvinfo : EIATTR_KPARAM_INFO
	.align		4
.L_1079:
        /*0008*/ 	.byte	0x04, 0x17
        /*000a*/ 	.short	(.L_1081 - .L_1080)
.L_1080:
        /*000c*/ 	.word	0x00000000
        /*0010*/ 	.short	0x0000
        /*0012*/ 	.short	0x0000
        /*0014*/ 	.byte	0x00, 0xf0, 0x11, 0x00


	//----- nvinfo : EIATTR_SPARSE_MMA_MASK
	.align		4
.L_1081:
        /*0018*/ 	.byte	0x03, 0x50
        /*001a*/ 	.short	0x0000


	//----- nvinfo : EIATTR_MAXREG_COUNT
	.align		4
        /*001c*/ 	.byte	0x03, 0x1b
        /*001e*/ 	.short	0x00ff


	//----- nvinfo : EIATTR_MERCURY_ISA_VERSION
	.align		4
        /*0020*/ 	.byte	0x03, 0x5f
        /*0022*/ 	.short	0x0101


	//----- nvinfo : EIATTR_VRC_CTA_INIT_COUNT
	.align		4
        /*0024*/ 	.byte	0x02, 0x4a
	.zero		1
	.zero		1


	//----- nvinfo : EIATTR_EXIT_INSTR_OFFSETS
	.align		4
        /*0028*/ 	.byte	0x04, 0x1c
        /*002a*/ 	.short	(.L_1083 - .L_1082)


	//   ....[0]....
.L_1082:
        /*002c*/ 	.word	0x00000080


	//   ....[1]....
        /*0030*/ 	.word	0x00000180


	//----- nvinfo : EIATTR_CBANK_PARAM_SIZE
	.align		4
.L_1083:
        /*0034*/ 	.byte	0x03, 0x19
        /*0036*/ 	.short	0x0004


	//----- nvinfo : EIATTR_PARAM_CBANK
	.align		4
        /*0038*/ 	.byte	0x04, 0x0a
        /*003a*/ 	.short	(.L_1085 - .L_1084)
	.align		4
.L_1084:
        /*003c*/ 	.word	index@(.nv.constant0._Z9kernel_97i)
        /*0040*/ 	.short	0x0380
        /*0042*/ 	.short	0x0004


	//----- nvinfo : EIATTR_SW_WAR
	.align		4
.L_1085:
        /*0044*/ 	.byte	0x04, 0x36
        /*0046*/ 	.short	(.L_1087 - .L_1086)
.L_1086:
        /*0048*/ 	.word	0x00000008
.L_1087:


//--------------------- .nv.info._Z9kernel_96i    --------------------------
	.section	.nv.info._Z9kernel_96i,"",@"SHT_CUDA_INFO"
	.sectionflags	@""
	.align	4


	//----- nvinfo : EIATTR_CUDA_API_VERSION
	.align		4
        /*0000*/ 	.byte	0x04, 0x37
        /*0002*/ 	.short	(.L_1089 - .L_1088)
.L_1088:
        /*0004*/ 	.word	0x00000082


	//----- nvinfo : EIATTR_KPARAM_INFO
	.align		4
.L_1089:
        /*0008*/ 	.byte	0x04, 0x17
        /*000a*/ 	.short	(.L_1091 - .L_1090)
.L_1090:
        /*000c*/ 	.word	0x00000000
        /*0010*/ 	.short	0x0000
        /*0012*/ 	.short	0x0000
        /*0014*/ 	.byte	0x00, 0xf0, 0x11, 0x00


	//----- nvinfo : EIATTR_SPARSE_MMA_MASK
	.align		4
.L_1091:
        /*0018*/ 	.byte	0x03, 0x50
        /*001a*/ 	.short	0x0000


	//----- nvinfo : EIATTR_MAXREG_COUNT
	.align		4
        /*001c*/ 	.byte	0x03, 0x1b
        /*001e*/ 	.short	0x00ff


	//----- nvinfo : EIATTR_MERCURY_ISA_VERSION
	.align		4
        /*0020*/ 	.byte	0x03, 0x5f
        /*0022*/ 	.short	0x0101


	//----- nvinfo : EIATTR_VRC_CTA_INIT_COUNT
	.align		4
        /*0024*/ 	.byte	0x02, 0x4a
	.zero		1
	.zero		1


	//----- nvinfo : EIATTR_EXIT_INSTR_OFFSETS
	.align		4
        /*0028*/ 	.byte	0x04, 0x1c
        /*002a*/ 	.short	(.L_1093 - .L_1092)


	//   ....[0]....
.L_1092:
        /*002c*/ 	.word	0x00000080


	//   ....[1]....
        /*0030*/ 	.word	0x00000180


	//----- nvinfo : EIATTR_CBANK_PARAM_SIZE
	.align		4
.L_1093:
        /*0034*/ 	.byte	0x03, 0x19
        /*0036*/ 	.short	0x0004


	//----- nvinfo : EIATTR_PARAM_CBANK
	.align		4
        /*0038*/ 	.byte	0x04, 0x0a
        /*003a*/ 	.short	(.L_1095 - .L_1094)
	.align		4
.L_1094:
        /*003c*/ 	.word	index@(.nv.constant0._Z9kernel_96i)
        /*0040*/ 	.short	0x0380
        /*0042*/ 	.short	0x0004


	//----- nvinfo : EIATTR_SW_WAR
	.align		4
.L_1095:
        /*0044*/ 	.byte	0x04, 0x36
        /*0046*/ 	.short	(.L_1097 - .L_1096)
.L_1096:
        /*0048*/ 	.word	0x00000008
.L_1097:


//--------------------- .nv.info._Z9kernel_95i    --------------------------
	.section	.nv.info._Z9kernel_95i,"",@"SHT_CUDA_INFO"
	.sectionflags	@""
	.align	4


	//----- nvinfo : EIATTR_CUDA_API_VERSION
	.align		4
        /*0000*/ 	.byte	0x04, 0x37
        /*0002*/ 	.short	(.L_1099 - .L_1098)
.L_1098:
        /*0004*/ 	.word	0x00000082


	//----- nvinfo : EIATTR_KPARAM_INFO
	.align		4
.L_1099:
        /*0008*/ 	.byte	0x04, 0x17
        /*000a*/ 	.short	(.L_1101 - .L_1100)
.L_1100:
        /*000c*/ 	.word	0x00000000
        /*0010*/ 	.short	0x0000
        /*0012*/ 	.short	0x0000
        /*0014*/ 	.byte	0x00, 0xf0, 0x11, 0x00


	//----- nvinfo : EIATTR_SPARSE_MMA_MASK
	.align		4
.L_1101:
        /*0018*/ 	.byte	0x03, 0x50
        /*001a*/ 	.short	0x0000


	//----- nvinfo : EIATTR_MAXREG_COUNT
	.align		4
        /*001c*/ 	.byte	0x03, 0x1b
        /*001e*/ 	.short	0x00ff


	//----- nvinfo : EIATTR_MERCURY_ISA_VERSION
	.align		4
        /*0020*/ 	.byte	0x03, 0x5f
        /*0022*/ 	.short	0x0101


	//----- nvinfo : EIATTR_VRC_CTA_INIT_COUNT
	.align		4
        /*0024*/ 	.byte	0x02, 0x4a
	.zero		1
	.zero		1


	//----- nvinfo : EIATTR_EXIT_INSTR_OFFSETS
	.align		4
        /*0028*/ 	.byte	0x04, 0x1c
        /*002a*/ 	.short	(.L_1103 - .L_1102)


	//   ....[0]....
.L_1102:
        /*002c*/ 	.word	0x00000080


	//   ....[1]....
        /*0030*/ 	.word	0x00000180


	//----- nvinfo : EIATTR_CBANK_PARAM_SIZE
	.align		4
.L_1103:
        /*0034*/ 	.byte	0x03, 0x19
        /*0036*/ 	.short	0x0004


	//----- nvinfo : EIATTR_PARAM_CBANK
	.align		4
        /*0038*/ 	.byte	0x04, 0x0a
        /*003a*/ 	.short	(.L_1105 - .L_1104)
	.align		4
.L_1104:
        /*003c*/ 	.word	index@(.nv.constant0._Z9kernel_95i)
        /*0040*/ 	.short	0x0380
        /*0042*/ 	.short	0x0004


	//----- nvinfo : EIATTR_SW_WAR
	.align		4
.L_1105:
        /*0044*/ 	.byte	0x04, 0x36
        /*0046*/ 	.short	(.L_1107 - .L_1106)
.L_1106:
        /*0048*/ 	.word	0x00000008
.L_1107:


//--------------------- .nv.info._Z9kernel_94i    --------------------------
	.section	.nv.info._Z9kernel_94i,"",@"SHT_CUDA_INFO"
	.sectionflags	@""
	.align	4


	//----- nvinfo : EIATTR_CUDA_API_VERSION
	.align		4
        /*0000*/ 	.byte	0x04, 0x37
        /*0002*/ 	.short	(.L_1109 - .L_1108)
.L_1108:
        /*0004*/ 	.word	0x00000082


	//----- nvinfo : EIATTR_KPARAM_INFO
	.align		4
.L_1109:
        /*0008*/ 	.byte	0x04, 0x17
        /*000a*/ 	.short	(.L_1111 - .L_1110)
.L_1110:
        /*000c*/ 	.word	0x00000000
        /*0010*/ 	.short	0x0000
        /*0012*/ 	.short	0x0000
        /*0014*/ 	.byte	0x00, 0xf0, 0x11, 0x00


	//----- nvinfo : EIATTR_SPARSE_MMA_MASK
	.align		4
.L_1111:
        /*0018*/ 	.byte	0x03, 0x50
        /*001a*/ 	.short	0x0000


	//----- nvinfo : EIATTR_MAXREG_COUNT
	.align		4
        /*001c*/ 	.byte	0x03, 0x1b
        /*001e*/ 	.short	0x00ff


	//----- nvinfo : EIATTR_MERCURY_ISA_VERSION
	.align		4
        /*0020*/ 	.byte	0x03, 0x5f
        /*0022*/ 	.short	0x0101


	//----- nvinfo : EIATTR_VRC_CTA_INIT_COUNT
	.align		4
        /*0024*/ 	.byte	0x02, 0x4a
	.zero		1
	.zero		1


	//----- nvinfo : EIATTR_EXIT_INSTR_OFFSETS
	.align		4
        /*0028*/ 	.byte	0x04, 0x1c
        /*002a*/ 	.short	(.L_1113 - .L_1112)


	//   ....[0]....
.L_1112:
        /*002c*/ 	.word	0x00000080


	//   ....[1]....
        /*0030*/ 	.word	0x00000180


	//----- nvinfo : EIATTR_CBANK_PARAM_SIZE
	.align		4
.L_1113:
        /*0034*/ 	.byte	0x03, 0x19
        /*0036*/ 	.short	0x0004


	//----- nvinfo : EIATTR_PARAM_CBANK
	.align		4
        /*0038*/ 	.byte	0x04, 0x0a
        /*003a*/ 	.short	(.L_1115 - .L_1114)
	.align		4
.L_1114:
        /*003c*/ 	.word	index@(.nv.constant0._Z9kernel_94i)
        /*0040*/ 	.short	0x0380
        /*0042*/ 	.short	0x0004


	//----- nvinfo : EIATTR_SW_WAR
	.align		4
.L_1115:
        /*0044*/ 	.byte	0x04, 0x36
        /*0046*/ 	.short	(.L_1117 - .L_1116)
.L_1116:
        /*0048*/ 	.word	0x00000008
.L_1117:


//--------------------- .nv.info._Z9kernel_93i    --------------------------
	.section	.nv.info._Z9kernel_93i,"",@"SHT_CUDA_INFO"
	.sectionflags	@""
	.align	4


	//----- nvinfo : EIATTR_CUDA_API_VERSION
	.align		4
        /*0000*/ 	.byte	0x04, 0x37
        /*0002*/ 	.short	(.L_1119 - .L_1118)
.L_1118:
        /*0004*/ 	.word	0x00000082


	//----- nvinfo : EIATTR_KPARAM_INFO
	.align		4
.L_1119:
        /*0008*/ 	.byte	0x04, 0x17
        /*000a*/ 	.short	(.L_1121 - .L_1120)
.L_1120:
        /*000c*/ 	.word	0x00000000
        /*0010*/ 	.short	0x0000
        /*0012*/ 	.short	0x0000
        /*0014*/ 	.byte	0x00, 0xf0, 0x11, 0x00


	//----- nvinfo : EIATTR_SPARSE_MMA_MASK
	.align		4
.L_1121:
        /*0018*/ 	.byte	0x03, 0x50
        /*001a*/ 	.short	0x0000


	//----- nvinfo : EIATTR_MAXREG_COUNT
	.align		4
        /*001c*/ 	.byte	0x03, 0x1b
        /*001e*/ 	.short	0x00ff


	//----- nvinfo : EIATTR_MERCURY_ISA_VERSION
	.align		4
        /*0020*/ 	.byte	0x03, 0x5f
        /*0022*/ 	.short	0x0101


	//----- nvinfo : EIATTR_VRC_CTA_INIT_COUNT
	.align		4
        /*0024*/ 	.byte	0x02, 0x4a
	.zero		1
	.zero		1


	//----- nvinfo : EIATTR_EXIT_INSTR_OFFSETS
	.align		4
        /*0028*/ 	.byte	0x04, 0x1c
        /*002a*/ 	.short	(.L_1123 - .L_1122)


	//   ....[0]....
.L_1122:
        /*002c*/ 	.word	0x00000080


	//   ....[1]....
        /*0030*/ 	.word	0x00000180


	//----- nvinfo : EIATTR_CBANK_PARAM_SIZE
	.align		4
.L_1123:
        /*0034*/ 	.byte	0x03, 0x19
        /*0036*/ 	.short	0x0004


	//----- nvinfo : EIATTR_PARAM_CBANK
	.align		4
        /*0038*/ 	.byte	0x04, 0x0a
        /*003a*/ 	.short	(.L_1125 - .L_1124)
	.align		4
.L_1124:
        /*003c*/ 	.word	index@(.nv.constant0._Z9kernel_93i)
        /*0040*/ 	.short	0x0380
        /*0042*/ 	.short	0x0004


	//----- nvinfo : EIATTR_SW_WAR
	.align		4
.L_1125:
        /*0044*/ 	.byte	0x04, 0x36
        /*0046*/ 	.short	(.L_1127 - .L_1126)
.L_1126:
        /*0048*/ 	.word	0x00000008
.L_1127:


//--------------------- .nv.info._Z9kernel_92i    --------------------------
	.section	.nv.info._Z9kernel_92i,"",@"SHT_CUDA_INFO"
	.sectionflags	@""
	.align	4


	//----- nvinfo : EIATTR_CUDA_API_VERSION
	.align		4
        /*0000*/ 	.byte	0x04, 0x37
        /*0002*/ 	.short	(.L_1129 - .L_1128)
.L_1128:
        /*0004*/ 	.word	0x00000082


	//----- nvinfo : EIATTR_KPARAM_INFO
	.align		4
.L_1129:
        /*0008*/ 	.byte	0x04, 0x17
        /*000a*/ 	.short	(.L_1131 - .L_1130)
.L_1130:
        /*000c*/ 	.word	0x00000000
        /*0010*/ 	.short	0x0000
        /*0012*/ 	.short	0x0000
        /*0014*/ 	.byte	0x00, 0xf0, 0x11, 0x00


	//----- nvinfo : EIATTR_SPARSE_MMA_MASK
	.align		4
.L_1131:
        /*0018*/ 	.byte	0x03, 0x50
        /*001a*/ 	.short	0x0000


	//----- nvinfo : EIATTR_MAXREG_COUNT
	.align		4
        /*001c*/ 	.byte	0x03, 0x1b
        /*001e*/ 	.short	0x00ff


	//----- nvinfo : EIATTR_MERCURY_ISA_VERSION
	.align		4
        /*0020*/ 	.byte	0x03, 0x5f
        /*0022*/ 	.short	0x0101


	//----- nvinfo : EIATTR_VRC_CTA_INIT_COUNT
	.align		4
        /*0024*/ 	.byte	0x02, 0x4a
	.zero		1
	.zero		1


	//----- nvinfo : EIATTR_EXIT_INSTR_OFFSETS
	.align		4
        /*0028*/ 	.byte	0x04, 0x1c
        /*002a*/ 	.short	(.L_1133 - .L_1132)


	//   ....[0]....
.L_1132:
        /*002c*/ 	.word	0x00000080


	//   ....[1]....
        /*0030*/ 	.word	0x00000180


	//----- nvinfo : EIATTR_CBANK_PARAM_SIZE
	.align		4
.L_1133:
        /*0034*/ 	.byte	0x03, 0x19
        /*0036*/ 	.short	0x0004


	//----- nvinfo : EIATTR_PARAM_CBANK
	.align		4
        /*0038*/ 	.byte	0x04, 0x0a
        /*003a*/ 	.short	(.L_1135 - .L_1134)
	.align		4
.L_1134:
        /*003c*/ 	.word	index@(.nv.constant0._Z9kernel_92i)
        /*0040*/ 	.short	0x0380
        /*0042*/ 	.short	0x0004


	//----- nvinfo : EIATTR_SW_WAR
	.align		4
.L_1135:
        /*0044*/ 	.byte	0x04, 0x36
        /*0046*/ 	.short	(.L_1137 - .L_1136)
.L_1136:
        /*0048*/ 	.word	0x00000008
.L_1137:


//--------------------- .nv.info._Z9kernel_91i    --------------------------
	.section	.nv.info._Z9kernel_91i,"",@"SHT_CUDA_INFO"
	.sectionflags	@""
	.align	4


	//----- nvinfo : EIATTR_CUDA_API_VERSION
	.align		4
        /*0000*/ 	.byte	0x04, 0x37
        /*0002*/ 	.short	(.L_1139 - .L_1138)
.L_1138:
        /*0004*/ 	.word	0x00000082


	//----- nvinfo : EIATTR_KPARAM_INFO
	.align		4
.L_1139:
        /*0008*/ 	.byte	0x04, 0x17
        /*000a*/ 	.short	(.L_1141 - .L_1140)
.L_1140:
        /*000c*/ 	.word	0x00000000
        /*0010*/ 	.short	0x0000
        /*0012*/ 	.short	0x0000
        /*0014*/ 	.byte	0x00, 0xf0, 0x11, 0x00


	//----- nvinfo : EIATTR_SPARSE_MMA_MASK
	.align		4
.L_1141:
        /*0018*/ 	.byte	0x03, 0x50
        /*001a*/ 	.short	0x0000


	//----- nvinfo : EIATTR_MAXREG_COUNT
	.align		4
        /*001c*/ 	.byte	0x03, 0x1b
        /*001e*/ 	.short	0x00ff


	//----- nvinfo : EIATTR_MERCURY_ISA_VERSION
	.align		4
        /*0020*/ 	.byte	0x03, 0x5f
        /*0022*/ 	.short	0x0101


	//----- nvinfo : EIATTR_VRC_CTA_INIT_COUNT
	.align		4
        /*0024*/ 	.byte	0x02, 0x4a
	.zero		1
	.zero		1


	//----- nvinfo : EIATTR_EXIT_INSTR_OFFSETS
	.align		4
        /*0028*/ 	.byte	0x04, 0x1c
        /*002a*/ 	.short	(.L_1143 - .L_1142)


	//   ....[0]....
.L_1142:
        /*002c*/ 	.word	0x00000080


	//   ....[1]....
        /*0030*/ 	.word	0x00000180


	//----- nvinfo : EIATTR_CBANK_PARAM_SIZE
	.align		4
.L_1143:
        /*0034*/ 	.byte	0x03, 0x19
        /*0036*/ 	.short	0x0004


	//----- nvinfo : EIATTR_PARAM_CBANK
	.align		4
        /*0038*/ 	.byte	0x04, 0x0a
        /*003a*/ 	.short	(.L_1145 - .L_1144)
	.align		4
.L_1144:
        /*003c*/ 	.word	index@(.nv.constant0._Z9kernel_91i)
        /*0040*/ 	.short	0x0380
        /*0042*/ 	.short	0x0004


	//----- nvinfo : EIATTR_SW_WAR
	.align		4
.L_1145:
        /*0044*/ 	.byte	0x04, 0x36
        /*0046*/ 	.short	(.L_1147 - .L_1146)
.L_1146:
        /*0048*/ 	.word	0x00000008
.L_1147:


//--------------------- .nv.info._Z9kernel_90i    --------------------------
	.section	.nv.info._Z9kernel_90i,"",@"SHT_CUDA_INFO"
	.sectionflags	@""
	.align	4


	//----- nvinfo : EIATTR_CUDA_API_VERSION
	.align		4
        /*0000*/ 	.byte	0x04, 0x37
        /*0002*/ 	.short	(.L_1149 - .L_1148)
.L_1148:
        /*0004*/ 	.word	0x00000082


	//----- nvinfo : EIATTR_KPARAM_INFO
	.align		4
.L_1149:
        /*0008*/ 	.byte	0x04, 0x17
        /*000a*/ 	.short	(.L_1151 - .L_1150)
.L_1150:
        /*000c*/ 	.word	0x00000000
        /*0010*/ 	.short	0x0000
        /*0012*/ 	.short	0x0000
        /*0014*/ 	.byte	0x00, 0xf0, 0x11, 0x00


	//----- nvinfo : EIATTR_SPARSE_MMA_MASK
	.align		4
.L_1151:
        /*0018*/ 	.byte	0x03, 0x50
        /*001a*/ 	.short	0x0000


	//----- nvinfo : EIATTR_MAXREG_COUNT
	.align		4
        /*001c*/ 	.byte	0x03, 0x1b
        /*001e*/ 	.short	0x00ff


	//----- nvinfo : EIATTR_MERCURY_ISA_VERSION
	.align		4
        /*0020*/ 	.byte	0x03, 0x5f
        /*0022*/ 	.short	0x0101


	//----- nvinfo : EIATTR_VRC_CTA_INIT_COUNT
	.align		4
        /*0024*/ 	.byte	0x02, 0x4a
	.zero		1
	.zero		1


	//----- nvinfo : EIATTR_EXIT_INSTR_OFFSETS
	.align		4
        /*0028*/ 	.byte	0x04, 0x1c
        /*002a*/ 	.short	(.L_1153 - .L_1152)


	//   ....[0]....
.L_1152:
        /*002c*/ 	.word	0x00000080


	//   ....[1]....
        /*0030*/ 	.word	0x00000180


	//----- nvinfo : EIATTR_CBANK_PARAM_SIZE
	.align		4
.L_1153:
        /*0034*/ 	.byte	0x03, 0x19
        /*0036*/ 	.short	0x0004


	//----- nvinfo : EIATTR_PARAM_CBANK
	.align		4
        /*0038*/ 	.byte	0x04, 0x0a
        /*003a*/ 	.short	(.L_1155 - .L_1154)
	.align		4
.L_1154:
        /*003c*/ 	.word	index@(.nv.constant0._Z9kernel_90i)
        /*0040*/ 	.short	0x0380
        /*0042*/ 	.short	0x0004


	//----- nvinfo : EIATTR_SW_WAR
	.align		4
.L_1155:
        /*0044*/ 	.byte	0x04, 0x36
        /*0046*/ 	.short	(.L_1157 - .L_1156)
.L_1156:
        /*0048*/ 	.word	0x00000008
.L_1157:


//--------------------- .nv.info._Z9kernel_89i    --------------------------
	.section	.nv.info._Z9kernel_89i,"",@"SHT_CUDA_INFO"
	.sectionflags	@""
	.align	4


	//----- nvinfo : EIATTR_CUDA_API_VERSION
	.align		4
        /*0000*/ 	.byte	0x04, 0x37
        /*0002*/ 	.short	(.L_1159 - .L_1158)
.L_1158:
        /*0004*/ 	.word	0x00000082


	//----- nvinfo : EIATTR_KPARAM_INFO
	.align		4
.L_1159:
        /*0008*/ 	.byte	0x04, 0x17
        /*000a*/ 	.short	(.L_1161 - .L_1160)
.L_1160:
        /*000c*/ 	.word	0x00000000
        /*0010*/ 	.short	0x0000
        /*0012*/ 	.short	0x0000
        /*0014*/ 	.byte	0x00, 0xf0, 0x11, 0x00


	//----- nvinfo : EIATTR_SPARSE_MMA_MASK
	.align		4
.L_1161:
        /*0018*/ 	.byte	0x03, 0x50
        /*001a*/ 	.short	0x0000


	//----- nvinfo : EIATTR_MAXREG_COUNT
	.align		4
        /*001c*/ 	.byte	0x03, 0x1b
        /*001e*/ 	.short	0x00ff


	//----- nvinfo : EIATTR_MERCURY_ISA_VERSION
	.align		4
        /*0020*/ 	.byte	0x03, 0x5f
        /*0022*/ 	.short	0x0101


	//----- nvinfo : EIATTR_VRC_CTA_INIT_COUNT
	.align		4
        /*0024*/ 	.byte	0x02, 0x4a
	.zero		1
	.zero		1


	//----- nvinfo : EIATTR_EXIT_INSTR_OFFSETS
	.align		4
        /*0028*/ 	.byte	0x04, 0x1c
        /*002a*/ 	.short	(.L_1163 - .L_1162)


	//   ....[0]....
.L_1162:
        /*002c*/ 	.word	0x00000080


	//   ....[1]....
        /*0030*/ 	.word	0x00000180


	//----- nvinfo : EIATTR_CBANK_PARAM_SIZE
	.align		4
.L_1163:
        /*0034*/ 	.byte	0x03, 0x19
        /*0036*/ 	.short	0x0004


	//----- nvinfo : EIATTR_PARAM_CBANK
	.align		4
        /*0038*/ 	.byte	0x04, 0x0a
        /*003a*/ 	.short	(.L_1165 - .L_1164)
	.align		4
.L_1164:
        /*003c*/ 	.word	index@(.nv.constant0._Z9kernel_89i)
        /*0040*/ 	.short	0x0380
        /*0042*/ 	.short	0x0004


	//----- nvinfo : EIATTR_SW_WAR
	.align		4
.L_1165:
        /*0044*/ 	.byte	0x04, 0x36
        /*0046*/ 	.short	(.L_1167 - .L_1166)
.L_1166:
        /*0048*/ 	.word	0x00000008
.L_1167:


//--------------------- .nv.info._Z9kernel_88i    --------------------------
	.section	.nv.info._Z9kernel_88i,"",@"SHT_CUDA_INFO"
	.sectionflags	@""
	.align	4


	//----- nvinfo : EIATTR_CUDA_API_VERSION
	.align		4
        /*0000*/ 	.byte	0x04, 0x37
        /*0002*/ 	.short	(.L_1169 - .L_1168)
.L_1168:
        /*0004*/ 	.word	0x00000082


	//----- nvinfo : EIATTR_KPARAM_INFO
	.align		4
.L_1169:
        /*0008*/ 	.byte	0x04, 0x17
        /*000a*/ 	.short	(.L_1171 - .L_1170)
.L_1170:
        /*000c*/ 	.word	0x00000000
        /*0010*/ 	.short	0x0000
        /*0012*/ 	.short	0x0000
        /*0014*/ 	.byte	0x00, 0xf0, 0x11, 0x00


	//----- nvinfo : EIATTR_SPARSE_MMA_MASK
	.align		4
.L_1171:
        /*0018*/ 	.byte	0x03, 0x50
        /*001a*/ 	.short	0x0000


	//----- nvinfo : EIATTR_MAXREG_COUNT
	.align		4
        /*001c*/ 	.byte	0x03, 0x1b
        /*001e*/ 	.short	0x00ff


	//----- nvinfo : EIATTR_MERCURY_ISA_VERSION
	.align		4
        /*0020*/ 	.byte	0x03, 0x5f
        /*0022*/ 	.short	0x0101


	//----- nvinfo : EIATTR_VRC_CTA_INIT_COUNT
	.align		4
        /*0024*/ 	.byte	0x02, 0x4a
	.zero		1
	.zero		1


	//----- nvinfo : EIATTR_EXIT_INSTR_OFFSETS
	.align		4
        /*0028*/ 	.byte	0x04, 0x1c
        /*002a*/ 	.short	(.L_1173 - .L_1172)


	//   ....[0]....
.L_1172:
        /*002c*/ 	.word	0x00000080


	//   ....[1]....
        /*0030*/ 	.word	0x00000180


	//----- nvinfo : EIATTR_CBANK_PARAM_SIZE
	.align		4
.L_1173:
        /*0034*/ 	.byte	0x03, 0x19
        /*0036*/ 	.short	0x0004


	//----- nvinfo : EIATTR_PARAM_CBANK
	.align		4
        /*0038*/ 	.byte	0x04, 0x0a
        /*003a*/ 	.short	(.L_1175 - .L_1174)
	.align		4
.L_1174:
        /*003c*/ 	.word	index@(.nv.constant0._Z9kernel_88i)
        /*0040*/ 	.short	0x0380
        /*0042*/ 	.short	0x0004


	//----- nvinfo : EIATTR_SW_WAR
	.align		4
.L_1175:
        /*0044*/ 	.byte	0x04, 0x36
        /*0046*/ 	.short	(.L_1177 - .L_1176)
.L_1176:
        /*0048*/ 	.word	0x00000008
.L_1177:


//--------------------- .nv.info._Z9kernel_87i    --------------------------
	.section	.nv.info._Z9kernel_87i,"",@"SHT_CUDA_INFO"
	.sectionflags	@""
	.align	4


	//----- nvinfo : EIATTR_CUDA_API_VERSION
	.align		4
        /*0000*/ 	.byte	0x04, 0x37
        /*0002*/ 	.short	(.L_1179 - .L_1178)
.L_1178:
        /*0004*/ 	.word	0x00000082


	//----- nvinfo : EIATTR_KPARAM_INFO
	.align		4
.L_1179:
        /*0008*/ 	.byte	0x04, 0x17
        /*000a*/ 	.short	(.L_1181 - .L_1180)
.L_1180:
        /*000c*/ 	.word	0x00000000
        /*0010*/ 	.short	0x0000
        /*0012*/ 	.short	0x0000
        /*0014*/ 	.byte	0x00, 0xf0, 0x11, 0x00


	//----- nvinfo : EIATTR_SPARSE_MMA_MASK
	.align		4
.L_1181:
        /*0018*/ 	.byte	0x03, 0x50
        /*001a*/ 	.short	0x0000


	//----- nvinfo : EIATTR_MAXREG_COUNT
	.align		4
        /*001c*/ 	.byte	0x03, 0x1b
        /*001e*/ 	.short	0x00ff


	//----- nvinfo : EIATTR_MERCURY_ISA_VERSION
	.align		4
        /*0020*/ 	.byte	0x03, 0x5f
        /*0022*/ 	.short	0x0101


	//----- nvinfo : EIATTR_VRC_CTA_INIT_COUNT
	.align		4
        /*0024*/ 	.byte	0x02, 0x4a
	.zero		1
	.zero		1


	//----- nvinfo : EIATTR_EXIT_INSTR_OFFSETS
	.align		4
        /*0028*/ 	.byte	0x04, 0x1c
        /*002a*/ 	.short	(.L_1183 - .L_1182)


	//   ....[0]....
.L_1182:
        /*002c*/ 	.word	0x00000080


	//   ....[1]....
        /*0030*/ 	.word	0x00000180


	//----- nvinfo : EIATTR_CBANK_PARAM_SIZE
	.align		4
.L_1183:
        /*0034*/ 	.byte	0x03, 0x19
        /*0036*/ 	.short	0x0004


	//----- nvinfo : EIATTR_PARAM_CBANK
	.align		4
        /*0038*/ 	.byte	0x04, 0x0a
        /*003a*/ 	.short	(.L_1185 - .L_1184)
	.align		4
.L_1184:
        /*003c*/ 	.word	index@(.nv.constant0._Z9kernel_87i)
        /*0040*/ 	.short	0x0380
        /*0042*/ 	.short	0x0004


	//----- nvinfo : EIATTR_SW_WAR
	.align		4
.L_1185:
        /*0044*/ 	.byte	0x04, 0x36
        /*0046*/ 	.short	(.L_1187 - .L_1186)
.L_1186:
        /*0048*/ 	.word	0x00000008
.L_1187:


//--------------------- .nv.info._Z9kernel_86i    --------------------------
	.section	.nv.info._Z9kernel_86i,"",@"SHT_CUDA_INFO"
	.sectionflags	@""
	.align	4


	//----- nvinfo : EIATTR_CUDA_API_VERSION
	.align		4
        /*0000*/ 	.byte	0x04, 0x37
        /*0002*/ 	.short	(.L_1189 - .L_1188)
.L_1188:
        /*0004*/ 	.word	0x00000082


	//----- nvinfo : EIATTR_KPARAM_INFO
	.align		4
.L_1189:
        /*0008*/ 	.byte	0x04, 0x17
        /*000a*/ 	.short	(.L_1191 - .L_1190)
.L_1190:
        /*000c*/ 	.word	0x00000000
        /*0010*/ 	.short	0x0000
        /*0012*/ 	.short	0x0000
        /*0014*/ 	.byte	0x00, 0xf0, 0x11, 0x00


	//----- nvinfo : EIATTR_SPARSE_MMA_MASK
	.align		4
.L_1191:
        /*0018*/ 	.byte	0x03, 0x50
        /*001a*/ 	.short	0x0000


	//----- nvinfo : EIATTR_MAXREG_COUNT
	.align		4
        /*001c*/ 	.byte	0x03, 0x1b
        /*001e*/ 	.short	0x00ff


	//----- nvinfo : EIATTR_MERCURY_ISA_VERSION
	.align		4
        /*0020*/ 	.byte	0x03, 0x5f
        /*0022*/ 	.short	0x0101


	//----- nvinfo : EIATTR_VRC_CTA_INIT_COUNT
	.align		4
        /*0024*/ 	.byte	0x02, 0x4a
	.zero		1
	.zero		1


	//----- nvinfo : EIATTR_EXIT_INSTR_OFFSETS
	.align		4
        /*0028*/ 	.byte	0x04, 0x1c
        /*002a*/ 	.short	(.L_1193 - .L_1192)


	//   ....[0]....
.L_1192:
        /*002c*/ 	.word	0x00000080


	//   ....[1]....
        /*0030*/ 	.word	0x00000180


	//----- nvinfo : EIATTR_CBANK_PARAM_SIZE
	.align		4
.L_1193:
        /*0034*/ 	.byte	0x03, 0x19
        /*0036*/ 	.short	0x0004


	//----- nvinfo : EIATTR_PARAM_CBANK
	.align		4
        /*0038*/ 	.byte	0x04, 0x0a
        /*003a*/ 	.short	(.L_1195 - .L_1194)
	.align		4
.L_1194:
        /*003c*/ 	.word	index@(.nv.constant0._Z9kernel_86i)
        /*0040*/ 	.short	0x0380
        /*0042*/ 	.short	0x0004


	//----- nvinfo : EIATTR_SW_WAR
	.align		4
.L_1195:
        /*0044*/ 	.byte	0x04, 0x36
        /*0046*/ 	.short	(.L_1197 - .L_1196)
.L_1196:
        /*0048*/ 	.word	0x00000008
.L_1197:


//--------------------- .nv.info._Z9kernel_85i    --------------------------
	.section	.nv.info._Z9kernel_85i,"",@"SHT_CUDA_INFO"
	.sectionflags	@""
	.align	4


	//----- nvinfo : EIATTR_CUDA_API_VERSION
	.align		4
        /*0000*/ 	.byte	0x04, 0x37
        /*0002*/ 	.short	(.L_1199 - .L_1198)
.L_1198:
        /*0004*/ 	.word	0x00000082


	//----- nvinfo : EIATTR_KPARAM_INFO
	.align		4
.L_1199:
        /*0008*/ 	.byte	0x04, 0x17
        /*000a*/ 	.short	(.L_1201 - .L_1200)
.L_1200:
        /*000c*/ 	.word	0x00000000
        /*0010*/ 	.short	0x0000
        /*0012*/ 	.short	0x0000
        /*0014*/ 	.byte	0x00, 0xf0, 0x11, 0x00


	//----- nvinfo : EIATTR_SPARSE_MMA_MASK
	.align		4
.L_1201:
        /*0018*/ 	.byte	0x03, 0x50
        /*001a*/ 	.short	0x0000


	//----- nvinfo : EIATTR_MAXREG_COUNT
	.align		4
        /*001c*/ 	.byte	0x03, 0x1b
        /*001e*/ 	.short	0x00ff


	//----- nvinfo : EIATTR_MERCURY_ISA_VERSION
	.align		4
        /*0020*/ 	.byte	0x03, 0x5f
        /*0022*/ 	.short	0x0101


	//----- nvinfo : EIATTR_VRC_CTA_INIT_COUNT
	.align		4
        /*0024*/ 	.byte	0x02, 0x4a
	.zero		1
	.zero		1


	//----- nvinfo : EIATTR_EXIT_INSTR_OFFSETS
	.align		4
        /*0028*/ 	.byte	0x04, 0x1c
        /*002a*/ 	.short	(.L_1203 - .L_1202)


	//   ....[0]....
.L_1202:
        /*002c*/ 	.word	0x00000080


	//   ....[1]....
        /*0030*/ 	.word	0x00000180


	//----- nvinfo : EIATTR_CBANK_PARAM_SIZE
	.align		4
.L_1203:
        /*0034*/ 	.byte	0x03, 0x19
        /*0036*/ 	.short	0x0004


	//----- nvinfo : EIATTR_PARAM_CBANK
	.align		4
        /*0038*/ 	.byte	0x04, 0x0a
        /*003a*/ 	.short	(.L_1205 - .L_1204)
	.align		4
.L_1204:
        /*003c*/ 	.word	index@(.nv.constant0._Z9kernel_85i)
        /*0040*/ 	.short	0x0380
        /*0042*/ 	.short	0x0004


	//----- nvinfo : EIATTR_SW_WAR
	.align		4
.L_1205:
        /*0044*/ 	.byte	0x04, 0x36
        /*0046*/ 	.short	(.L_1207 - .L_1206)
.L_1206:
        /*0048*/ 	.word	0x00000008
.L_1207:


//--------------------- .nv.info._Z9kernel_84i    --------------------------
	.section	.nv.info._Z9kernel_84i,"",@"SHT_CUDA_INFO"
	.sectionflags	@""
	.align	4


	//----- nvinfo : EIATTR_CUDA_API_VERSION
	.align		4
        /*0000*/ 	.byte	0x04, 0x37
        /*0002*/ 	.short	(.L_1209 - .L_1208)
.L_1208:
        /*0004*/ 	.word	0x00000082


	//----- nvinfo : EIATTR_KPARAM_INFO
	.align		4
.L_1209:
        /*0008*/ 	.byte	0x04, 0x17
        /*000a*/ 	.short	(.L_1211 - .L_1210)
.L_1210:
        /*000c*/ 	.word	0x00000000
        /*0010*/ 	.short	0x0000
        /*0012*/ 	.short	0x0000
        /*0014*/ 	.byte	0x00, 0xf0, 0x11, 0x00


	//----- nvinfo : EIATTR_SPARSE_MMA_MASK
	.align		4
.L_1211:
        /*0018*/ 	.byte	0x03, 0x50
        /*001a*/ 	.short	0x0000


	//----- nvinfo : EIATTR_MAXREG_COUNT
	.align		4
        /*001c*/ 	.byte	0x03, 0x1b
        /*001e*/ 	.short	0x00ff


	//----- nvinfo : EIATTR_MERCURY_ISA_VERSION
	.align		4
        /*0020*/ 	.byte	0x03, 0x5f
        /*0022*/ 	.short	0x0101


	//----- nvinfo : EIATTR_VRC_CTA_INIT_COUNT
	.align		4
        /*0024*/ 	.byte	0x02, 0x4a
	.zero		1
	.zero		1


	//----- nvinfo : EIATTR_EXIT_INSTR_OFFSETS
	.align		4
        /*0028*/ 	.byte	0x04, 0x1c
        /*002a*/ 	.short	(.L_1213 - .L_1212)


	//   ....[0]....
.L_1212:
        /*002c*/ 	.word	0x00000080


	//   ....[1]....
        /*0030*/ 	.word	0x00000180


	//----- nvinfo : EIATTR_CBANK_PARAM_SIZE
	.align		4
.L_1213:
        /*0034*/ 	.byte	0x03, 0x19
        /*0036*/ 	.short	0x0004


	//----- nvinfo : EIATTR_PARAM_CBANK
	.align		4
        /*0038*/ 	.byte	0x04, 0x0a
        /*003a*/ 	.short	(.L_1215 - .L_1214)
	.align		4
.L_1214:
        /*003c*/ 	.word	index@(.nv.constant0._Z9kernel_84i)
        /*0040*/ 	.short	0x0380
        /*0042*/ 	.short	0x0004


	//----- nvinfo : EIATTR_SW_WAR
	.align		4
.L_1215:
        /*0044*/ 	.byte	0x04, 0x36
        /*0046*/ 	.short	(.L_1217 - .L_1216)
.L_1216:
        /*0048*/ 	.word	0x00000008
.L_1217:


//--------------------- .nv.info._Z9kernel_83i    --------------------------
	.section	.nv.info._Z9kernel_83i,"",@"SHT_CUDA_INFO"
	.sectionflags	@""
	.align	4


	//----- nvinfo : EIATTR_CUDA_API_VERSION
	.align		4
        /*0000*/ 	.byte	0x04, 0x37
        /*0002*/ 	.short	(.L_1219 - .L_1218)
.L_1218:
        /*0004*/ 	.word	0x00000082


	//----- nvinfo : EIATTR_KPARAM_INFO
	.align		4
.L_1219:
        /*0008*/ 	.byte	0x04, 0x17
        /*000a*/ 	.short	(.L_1221 - .L_1220)
.L_1220:
        /*000c*/ 	.word	0x00000000
        /*0010*/ 	.short	0x0000
        /*0012*/ 	.short	0x0000
        /*0014*/ 	.byte	0x00, 0xf0, 0x11, 0x00


	//----- nvinfo : EIATTR_SPARSE_MMA_MASK
	.align		4
.L_1221:
        /*0018*/ 	.byte	0x03, 0x50
        /*001a*/ 	.short	0x0000


	//----- nvinfo : EIATTR_MAXREG_COUNT
	.align		4
        /*001c*/ 	.byte	0x03, 0x1b
        /*001e*/ 	.short	0x00ff


	//----- nvinfo : EIATTR_MERCURY_ISA_VERSION
	.align		4
        /*0020*/ 	.byte	0x03, 0x5f
        /*0022*/ 	.short	0x0101


	//----- nvinfo : EIATTR_VRC_CTA_INIT_COUNT
	.align		4
        /*0024*/ 	.byte	0x02, 0x4a
	.zero		1
	.zero		1


	//----- nvinfo : EIATTR_EXIT_INSTR_OFFSETS
	.align		4
        /*0028*/ 	.byte	0x04, 0x1c
        /*002a*/ 	.short	(.L_1223 - .L_1222)


	//   ....[0]....
.L_1222:
        /*002c*/ 	.word	0x00000080


	//   ....[1]....
        /*0030*/ 	.word	0x00000180


	//----- nvinfo : EIATTR_CBANK_PARAM_SIZE
	.align		4
.L_1223:
        /*0034*/ 	.byte	0x03, 0x19
        /*0036*/ 	.short	0x0004


	//----- nvinfo : EIATTR_PARAM_CBANK
	.align		4
        /*0038*/ 	.byte	0x04, 0x0a
        /*003a*/ 	.short	(.L_1225 - .L_1224)
	.align		4
.L_1224:
        /*003c*/ 	.word	index@(.nv.constant0._Z9kernel_83i)
        /*0040*/ 	.short	0x0380
        /*0042*/ 	.short	0x0004


	//----- nvinfo : EIATTR_SW_WAR
	.align		4
.L_1225:
        /*0044*/ 	.byte	0x04, 0x36
        /*0046*/ 	.short	(.L_1227 - .L_1226)
.L_1226:
        /*0048*/ 	.word	0x00000008
.L_1227:


//--------------------- .nv.info._Z9kernel_82i    --------------------------
	.section	.nv.info._Z9kernel_82i,"",@"SHT_CUDA_INFO"
	.sectionflags	@""
	.align	4


	//----- nvinfo : EIATTR_CUDA_API_VERSION
	.align		4
        /*0000*/ 	.byte	0x04, 0x37
        /*0002*/ 	.short	(.L_1229 - .L_1228)
.L_1228:
        /*0004*/ 	.word	0x00000082


	//----- nvinfo : EIATTR_KPARAM_INFO
	.align		4
.L_1229:
        /*0008*/ 	.byte	0x04, 0x17
        /*000a*/ 	.short	(.L_1231 - .L_1230)
.L_1230:
        /*000c*/ 	.word	0x00000000
        /*0010*/ 	.short	0x0000
        /*0012*/ 	.short	0x0000
        /*0014*/ 	.byte	0x00, 0xf0, 0x11, 0x00


	//----- nvinfo : EIATTR_SPARSE_MMA_MASK
	.align		4
.L_1231:
        /*0018*/ 	.byte	0x03, 0x50
        /*001a*/ 	.short	0x0000


	//----- nvinfo : EIATTR_MAXREG_COUNT
	.align		4
        /*001c*/ 	.byte	0x03, 0x1b
        /*001e*/ 	.short	0x00ff


	//----- nvinfo : EIATTR_MERCURY_ISA_VERSION
	.align		4
        /*0020*/ 	.byte	0x03, 0x5f
        /*0022*/ 	.short	0x0101


	//----- nvinfo : EIATTR_VRC_CTA_INIT_COUNT
	.align		4
        /*0024*/ 	.byte	0x02, 0x4a
	.zero		1
	.zero		1


	//----- nvinfo : EIATTR_EXIT_INSTR_OFFSETS
	.align		4
        /*0028*/ 	.byte	0x04, 0x1c
        /*002a*/ 	.short	(.L_1233 - .L_1232)


	//   ....[0]....
.L_1232:
        /*002c*/ 	.word	0x00000080


	//   ....[1]....
        /*0030*/ 	.word	0x00000180


	//----- nvinfo : EIATTR_CBANK_PARAM_SIZE
	.align		4
.L_1233:
        /*0034*/ 	.byte	0x03, 0x19
        /*0036*/ 	.short	0x0004


	//----- nvinfo : EIATTR_PARAM_CBANK
	.align		4
        /*0038*/ 	.byte	0x04, 0x0a
        /*003a*/ 	.short	(.L_1235 - .L_1234)
	.align		4
.L_1234:
        /*003c*/ 	.word	index@(.nv.constant0._Z9kernel_82i)
        /*0040*/ 	.short	0x0380
        /*0042*/ 	.short	0x0004


	//----- nvinfo : EIATTR_SW_WAR
	.align		4
.L_1235:
        /*0044*/ 	.byte	0x04, 0x36
        /*0046*/ 	.short	(.L_1237 - .L_1236)
.L_1236:
        /*0048*/ 	.word	0x00000008
.L_1237:


//--------------------- .nv.info._Z9kernel_81i    --------------------------
	.section	.nv.info._Z9kernel_81i,"",@"SHT_CUDA_INFO"
	.sectionflags	@""
	.align	4


	//----- nvinfo : EIATTR_CUDA_API_VERSION
	.align		4
        /*0000*/ 	.byte	0x04, 0x37
        /*0002*/ 	.short	(.L_1239 - .L_1238)
.L_1238:
        /*0004*/ 	.word	0x00000082


	//----- nvinfo : EIATTR_KPARAM_INFO
	.align		4
.L_1239:
        /*0008*/ 	.byte	0x04, 0x17
        /*000a*/ 	.short	(.L_1241 - .L_1240)
.L_1240:
        /*000c*/ 	.word	0x00000000
        /*0010*/ 	.short	0x0000
        /*0012*/ 	.short	0x0000
        /*0014*/ 	.byte	0x00, 0xf0, 0x11, 0x00


	//----- nvinfo : EIATTR_SPARSE_MMA_MASK
	.align		4
.L_1241:
        /*0018*/ 	.byte	0x03, 0x50
        /*001a*/ 	.short	0x0000


	//----- nvinfo : EIATTR_MAXREG_COUNT
	.align		4
        /*001c*/ 	.byte	0x03, 0x1b
        /*001e*/ 	.short	0x00ff


	//----- nvinfo : EIATTR_MERCURY_ISA_VERSION
	.align		4
        /*0020*/ 	.byte	0x03, 0x5f
        /*0022*/ 	.short	0x0101


	//----- nvinfo : EIATTR_VRC_CTA_INIT_COUNT
	.align		4
        /*0024*/ 	.byte	0x02, 0x4a
	.zero		1
	.zero		1


	//----- nvinfo : EIATTR_EXIT_INSTR_OFFSETS
	.align		4
        /*0028*/ 	.byte	0x04, 0x1c
        /*002a*/ 	.short	(.L_1243 - .L_1242)


	//   ....[0]....
.L_1242:
        /*002c*/ 	.word	0x00000080


	//   ....[1]....
        /*0030*/ 	.word	0x00000180


	//----- nvinfo : EIATTR_CBANK_PARAM_SIZE
	.align		4
.L_1243:
        /*0034*/ 	.byte	0x03, 0x19
        /*0036*/ 	.short	0x0004


	//----- nvinfo : EIATTR_PARAM_CBANK
	.align		4
        /*0038*/ 	.byte	0x04, 0x0a
        /*003a*/ 	.short	(.L_1245 - .L_1244)
	.align		4
.L_1244:
        /*003c*/ 	.word	index@(.nv.constant0._Z9kernel_81i)
        /*0040*/ 	.short	0x0380
        /*0042*/ 	.short	0x0004


	//----- nvinfo : EIATTR_SW_WAR
	.align		4
.L_1245:
        /*0044*/ 	.byte	0x04, 0x36
        /*0046*/ 	.short	(.L_1247 - .L_1246)
.L_1246:
        /*0048*/ 	.word	0x00000008
.L_1247:


//--------------------- .nv.info._Z9kernel_80i    --------------------------
	.section	.nv.info._Z9kernel_80i,"",@"SHT_CUDA_INFO"
	.sectionflags	@""
	.align	4


	//----- nvinfo : EIATTR_CUDA_API_VERSION
	.align		4
        /*0000*/ 	.byte	0x04, 0x37
        /*0002*/ 	.short	(.L_1249 - .L_1248)
.L_1248:
        /*0004*/ 	.word	0x00000082


	//----- nvinfo : EIATTR_KPARAM_INFO
	.align		4
.L_1249:
        /*0008*/ 	.byte	0x04, 0x17
        /*000a*/ 	.short	(.L_1251 - .L_1250)
.L_1250:
        /*000c*/ 	.word	0x00000000
        /*0010*/ 	.short	0x0000
        /*0012*/ 	.short	0x0000
        /*0014*/ 	.byte	0x00, 0xf0, 0x11, 0x00


	//----- nvinfo : EIATTR_SPARSE_MMA_MASK
	.align		4
.L_1251:
        /*0018*/ 	.byte	0x03, 0x50
        /*001a*/ 	.short	0x0000


	//----- nvinfo : EIATTR_MAXREG_COUNT
	.align		4
        /*001c*/ 	.byte	0x03, 0x1b
        /*001e*/ 	.short	0x00ff


	//----- nvinfo : EIATTR_MERCURY_ISA_VERSION
	.align		4
        /*0020*/ 	.byte	0x03, 0x5f
        /*0022*/ 	.short	0x0101


	//----- nvinfo : EIATTR_VRC_CTA_INIT_COUNT
	.align		4
        /*0024*/ 	.byte	0x02, 0x4a
	.zero		1
	.zero		1


	//----- nvinfo : EIATTR_EXIT_INSTR_OFFSETS
	.align		4
        /*0028*/ 	.byte	0x04, 0x1c
        /*002a*/ 	.short	(.L_1253 - .L_1252)


	//   ....[0]....
.L_1252:
        /*002c*/ 	.word	0x00000080


	//   ....[1]....
        /*0030*/ 	.word	0x00000180


	//----- nvinfo : EIATTR_CBANK_PARAM_SIZE
	.align		4
.L_1253:
        /*0034*/ 	.byte	0x03, 0x19
        /*0036*/ 	.short	0x0004


	//----- nvinfo : EIATTR_PARAM_CBANK
	.align		4
        /*0038*/ 	.byte	0x04, 0x0a
        /*003a*/ 	.short	(.L_1255 - .L_1254)
	.align		4
.L_1254:
        /*003c*/ 	.word	index@(.nv.constant0._Z9kernel_80i)
        /*0040*/ 	.short	0x0380
        /*0042*/ 	.short	0x0004


	//----- nvinfo : EIATTR_SW_WAR
	.align		4
.L_1255:
        /*0044*/ 	.byte	0x04, 0x36
        /*0046*/ 	.short	(.L_1257 - .L_1256)
.L_1256:
        /*0048*/ 	.word	0x00000008
.L_1257:


//--------------------- .nv.info._Z9kernel_79i    --------------------------
	.section	.nv.info._Z9kernel_79i,"",@"SHT_CUDA_INFO"
	.sectionflags	@""
	.align	4


	//----- nvinfo : EIATTR_CUDA_API_VERSION
	.align		4
        /*0000*/ 	.byte	0x04, 0x37
        /*0002*/ 	.short	(.L_1259 - .L_1258)
.L_1258:
        /*0004*/ 	.word	0x00000082


	//----- nvinfo : EIATTR_KPARAM_INFO
	.align		4
.L_1259:
        /*0008*/ 	.byte	0x04, 0x17
        /*000a*/ 	.short	(.L_1261 - .L_1260)
.L_1260:
        /*000c*/ 	.word	0x00000000
        /*0010*/ 	.short	0x0000
        /*0012*/ 	.short	0x0000
        /*0014*/ 	.byte	0x00, 0xf0, 0x11, 0x00


	//----- nvinfo : EIATTR_SPARSE_MMA_MASK
	.align		4
.L_1261:
        /*0018*/ 	.byte	0x03, 0x50
        /*001a*/ 	.short	0x0000


	//----- nvinfo : EIATTR_MAXREG_COUNT
	.align		4
        /*001c*/ 	.byte	0x03, 0x1b
        /*001e*/ 	.short	0x00ff


	//----- nvinfo : EIATTR_MERCURY_ISA_VERSION
	.align		4
        /*0020*/ 	.byte	0x03, 0x5f
        /*0022*/ 	.short	0x0101


	//----- nvinfo : EIATTR_VRC_CTA_INIT_COUNT
	.align		4
        /*0024*/ 	.byte	0x02, 0x4a
	.zero		1
	.zero		1


	//----- nvinfo : EIATTR_EXIT_INSTR_OFFSETS
	.align		4
        /*0028*/ 	.byte	0x04, 0x1c
        /*002a*/ 	.short	(.L_1263 - .L_1262)


	//   ....[0]....
.L_1262:
        /*002c*/ 	.word	0x00000080


	//   ....[1]....
        /*0030*/ 	.word	0x00000180


	//----- nvinfo : EIATTR_CBANK_PARAM_SIZE
	.align		4
.L_1263:
        /*0034*/ 	.byte	0x03, 0x19
        /*0036*/ 	.short	0x0004


	//----- nvinfo : EIATTR_PARAM_CBANK
	.align		4
        /*0038*/ 	.byte	0x04, 0x0a
        /*003a*/ 	.short	(.L_1265 - .L_1264)
	.align		4
.L_1264:
        /*003c*/ 	.word	index@(.nv.constant0._Z9kernel_79i)
        /*0040*/ 	.short	0x0380
        /*0042*/ 	.short	0x0004


	//----- nvinfo : EIATTR_SW_WAR
	.align		4
.L_1265:
        /*0044*/ 	.byte	0x04, 0x36
        /*0046*/ 	.short	(.L_1267 - .L_1266)
.L_1266:
        /*0048*/ 	.word	0x00000008
.L_1267:


//--------------------- .nv.info._Z9kernel_78i    --------------------------
	.section	.nv.info._Z9kernel_78i,"",@"SHT_CUDA_INFO"
	.sectionflags	@""
	.align	4


	//----- nvinfo : EIATTR_CUDA_API_VERSION
	.align		4
        /*0000*/ 	.byte	0x04, 0x37
        /*0002*/ 	.short	(.L_1269 - .L_1268)
.L_1268:
        /*0004*/ 	.word	0x00000082


	//----- nvinfo : EIATTR_KPARAM_INFO
	.align		4
.L_1269:
        /*0008*/ 	.byte	0x04, 0x17
        /*000a*/ 	.short	(.L_1271 - .L_1270)
.L_1270:
        /*000c*/ 	.word	0x00000000
        /*0010*/ 	.short	0x0000
        /*0012*/ 	.short	0x0000
        /*0014*/ 	.byte	0x00, 0xf0, 0x11, 0x00


	//----- nvinfo : EIATTR_SPARSE_MMA_MASK
	.align		4
.L_1271:
        /*0018*/ 	.byte	0x03, 0x50
        /*001a*/ 	.short	0x0000


	//----- nvinfo : EIATTR_MAXREG_COUNT
	.align		4
        /*001c*/ 	.byte	0x03, 0x1b
        /*001e*/ 	.short	0x00ff


	//----- nvinfo : EIATTR_MERCURY_ISA_VERSION
	.align		4
        /*0020*/ 	.byte	0x03, 0x5f
        /*0022*/ 	.short	0x0101


	//----- nvinfo : EIATTR_VRC_CTA_INIT_COUNT
	.align		4
        /*0024*/ 	.byte	0x02, 0x4a
	.zero		1
	.zero		1


	//----- nvinfo : EIATTR_EXIT_INSTR_OFFSETS
	.align		4
        /*0028*/ 	.byte	0x04, 0x1c
        /*002a*/ 	.short	(.L_1273 - .L_1272)


	//   ....[0]....
.L_1272:
        /*002c*/ 	.word	0x00000080


	//   ....[1]....
        /*0030*/ 	.word	0x00000180


	//----- nvinfo : EIATTR_CBANK_PARAM_SIZE
	.align		4
.L_1273:
        /*0034*/ 	.byte	0x03, 0x19
        /*0036*/ 	.short	0x0004


	//----- nvinfo : EIATTR_PARAM_CBANK
	.align		4
        /*0038*/ 	.byte	0x04, 0x0a
        /*003a*/ 	.short	(.L_1275 - .L_1274)
	.align		4
.L_1274:
        /*003c*/ 	.word	index@(.nv.constant0._Z9kernel_78i)
        /*0040*/ 	.short	0x0380
        /*0042*/ 	.short	0x0004


	//----- nvinfo : EIATTR_SW_WAR
	.align		4
.L_1275:
        /*0044*/ 	.byte	0x04, 0x36
        /*0046*/ 	.short	(.L_1277 - .L_1276)
.L_1276:
        /*0048*/ 	.word	0x00000008
.L_1277:


//--------------------- .nv.info._Z9kernel_77i    --------------------------
	.section	.nv.info._Z9kernel_77i,"",@"SHT_CUDA_INFO"
	.sectionflags	@""
	.align	4


	//----- nvinfo : EIATTR_CUDA_API_VERSION
	.align		4
        /*0000*/ 	.byte	0x04, 0x37
        /*0002*/ 	.short	(.L_1279 - .L_1278)
.L_1278:
        /*0004*/ 	.word	0x00000082


	//----- nvinfo : EIATTR_KPARAM_INFO
	.align		4
.L_1279:
        /*0008*/ 	.byte	0x04, 0x17
        /*000a*/ 	.short	(.L_1281 - .L_1280)
.L_1280:
        /*000c*/ 	.word	0x00000000
        /*0010*/ 	.short	0x0000
        /*0012*/ 	.short	0x0000
        /*0014*/ 	.byte	0x00, 0xf0, 0x11, 0x00


	//----- nvinfo : EIATTR_SPARSE_MMA_MASK
	.align		4
.L_1281:
        /*0018*/ 	.byte	0x03, 0x50
        /*001a*/ 	.short	0x0000


	//----- nvinfo : EIATTR_MAXREG_COUNT
	.align		4
        /*001c*/ 	.byte	0x03, 0x1b
        /*001e*/ 	.short	0x00ff


	//----- nvinfo : EIATTR_MERCURY_ISA_VERSION
	.align		4
        /*0020*/ 	.byte	0x03, 0x5f
        /*0022*/ 	.short	0x0101


	//----- nvinfo : EIATTR_VRC_CTA_INIT_COUNT
	.align		4
        /*0024*/ 	.byte	0x02, 0x4a
	.zero		1
	.zero		1


	//----- nvinfo : EIATTR_EXIT_INSTR_OFFSETS
	.align		4
        /*0028*/ 	.byte	0x04, 0x1c
        /*002a*/ 	.short	(.L_1283 - .L_1282)


	//   ....[0]....
.L_1282:
        /*002c*/ 	.word	0x00000080


	//   ....[1]....
        /*0030*/ 	.word	0x00000180


	//----- nvinfo : EIATTR_CBANK_PARAM_SIZE
	.align		4
.L_1283:
        /*0034*/ 	.byte	0x03, 0x19
        /*0036*/ 	.short	0x0004


	//----- nvinfo : EIATTR_PARAM_CBANK
	.align		4
        /*0038*/ 	.byte	0x04, 0x0a
        /*003a*/ 	.short	(.L_1285 - .L_1284)
	.align		4
.L_1284:
        /*003c*/ 	.word	index@(.nv.constant0._Z9kernel_77i)
        /*0040*/ 	.short	0x0380
        /*0042*/ 	.short	0x0004


	//----- nvinfo : EIATTR_SW_WAR
	.align		4
.L_1285:
        /*0044*/ 	.byte	0x04, 0x36
        /*0046*/ 	.short	(.L_1287 - .L_1286)
.L_1286:
        /*0048*/ 	.word	0x00000008
.L_1287:


//--------------------- .nv.info._Z9kernel_76i    --------------------------
	.section	.nv.info._Z9kernel_76i,"",@"SHT_CUDA_INFO"
	.sectionflags	@""
	.align	4


	//----- nvinfo : EIATTR_CUDA_API_VERSION
	.align		4
        /*0000*/ 	.byte	0x04, 0x37
        /*0002*/ 	.short	(.L_1289 - .L_1288)
.L_1288:
        /*0004*/ 	.word	0x00000082


	//----- nvinfo : EIATTR_KPARAM_INFO
	.align		4
.L_1289:
        /*0008*/ 	.byte	0x04, 0x17
        /*000a*/ 	.short	(.L_1291 - .L_1290)
.L_1290:
        /*000c*/ 	.word	0x00000000
        /*0010*/ 	.short	0x0000
        /*0012*/ 	.short	0x0000
        /*0014*/ 	.byte	0x00, 0xf0, 0x11, 0x00


	//----- nvinfo : EIATTR_SPARSE_MMA_MASK
	.align		4
.L_1291:
        /*0018*/ 	.byte	0x03, 0x50
        /*001a*/ 	.short	0x0000


	//----- nvinfo : EIATTR_MAXREG_COUNT
	.align		4
        /*001c*/ 	.byte	0x03, 0x1b
        /*001e*/ 	.short	0x00ff


	//----- nvinfo : EIATTR_MERCURY_ISA_VERSION
	.align		4
        /*0020*/ 	.byte	0x03, 0x5f
        /*0022*/ 	.short	0x0101


	//----- nvinfo : EIATTR_VRC_CTA_INIT_COUNT
	.align		4
        /*0024*/ 	.byte	0x02, 0x4a
	.zero		1
	.zero		1


	//----- nvinfo : EIATTR_EXIT_INSTR_OFFSETS
	.align		4
        /*0028*/ 	.byte	0x04, 0x1c
        /*002a*/ 	.short	(.L_1293 - .L_1292)


	//   ....[0]....
.L_1292:
        /*002c*/ 	.word	0x00000080


	//   ....[1]....
        /*0030*/ 	.word	0x00000180


	//----- nvinfo : EIATTR_CBANK_PARAM_SIZE
	.align		4
.L_1293:
        /*0034*/ 	.byte	0x03, 0x19
        /*0036*/ 	.short	0x0004


	//----- nvinfo : EIATTR_PARAM_CBANK
	.align		4
        /*0038*/ 	.byte	0x04, 0x0a
        /*003a*/ 	.short	(.L_1295 - .L_1294)
	.align		4
.L_1294:
        /*003c*/ 	.word	index@(.nv.constant0._Z9kernel_76i)
        /*0040*/ 	.short	0x0380
        /*0042*/ 	.short	0x0004


	//----- nvinfo : EIATTR_SW_WAR
	.align		4
.L_1295:
        /*0044*/ 	.byte	0x04, 0x36
        /*0046*/ 	.short	(.L_1297 - .L_1296)
.L_1296:
        /*0048*/ 	.word	0x00000008
.L_1297:


//--------------------- .nv.info._Z9kernel_75i    --------------------------
	.section	.nv.info._Z9kernel_75i,"",@"SHT_CUDA_INFO"
	.sectionflags	@""
	.align	4


	//----- nvinfo : EIATTR_CUDA_API_VERSION
	.align		4
        /*0000*/ 	.byte	0x04, 0x37
        /*0002*/ 	.short	(.L_1299 - .L_1298)
.L_1298:
        /*0004*/ 	.word	0x00000082


	//----- nvinfo : EIATTR_KPARAM_INFO
	.align		4
.L_1299:
        /*0008*/ 	.byte	0x04, 0x17
        /*000a*/ 	.short	(.L_1301 - .L_1300)
.L_1300:
        /*000c*/ 	.word	0x00000000
        /*0010*/ 	.short	0x0000
        /*0012*/ 	.short	0x0000
        /*0014*/ 	.byte	0x00, 0xf0, 0x11, 0x00


	//----- nvinfo : EIATTR_SPARSE_MMA_MASK
	.align		4
.L_1301:
        /*0018*/ 	.byte	0x03, 0x50
        /*001a*/ 	.short	0x0000


	//----- nvinfo : EIATTR_MAXREG_COUNT
	.align		4
        /*001c*/ 	.byte	0x03, 0x1b
        /*001e*/ 	.short	0x00ff


	//----- nvinfo : EIATTR_MERCURY_ISA_VERSION
	.align		4
        /*0020*/ 	.byte	0x03, 0x5f
        /*0022*/ 	.short	0x0101


	//----- nvinfo : EIATTR_VRC_CTA_INIT_COUNT
	.align		4
        /*0024*/ 	.byte	0x02, 0x4a
	.zero		1
	.zero		1


	//----- nvinfo : EIATTR_EXIT_INSTR_OFFSETS
	.align		4
        /*0028*/ 	.byte	0x04, 0x1c
        /*002a*/ 	.short	(.L_1303 - .L_1302)


	//   ....[0]....
.L_1302:
        /*002c*/ 	.word	0x00000080


	//   ....[1]....
        /*0030*/ 	.word	0x00000180


	//----- nvinfo : EIATTR_CBANK_PARAM_SIZE
	.align		4
.L_1303:
        /*0034*/ 	.byte	0x03, 0x19
        /*0036*/ 	.short	0x0004


	//----- nvinfo : EIATTR_PARAM_CBANK
	.align		4
        /*0038*/ 	.byte	0x04, 0x0a
        /*003a*/ 	.short	(.L_1305 - .L_1304)
	.align		4
.L_1304:
        /*003c*/ 	.word	index@(.nv.constant0._Z9kernel_75i)
        /*0040*/ 	.short	0x0380
        /*0042*/ 	.short	0x0004


	//----- nvinfo : EIATTR_SW_WAR
	.align		4
.L_1305:
        /*0044*/ 	.byte	0x04, 0x36
        /*0046*/ 	.short	(.L_1307 - .L_1306)
.L_1306:
        /*0048*/ 	.word	0x00000008
.L_1307:


//--------------------- .nv.info._Z9kernel_74i    --------------------------
	.section	.nv.info._Z9kernel_74i,"",@"SHT_CUDA_INFO"
	.sectionflags	@""
	.align	4


	//----- nvinfo : EIATTR_CUDA_API_VERSION
	.align		4
        /*0000*/ 	.byte	0x04, 0x37
        /*0002*/ 	.short	(.L_1309 - .L_1308)
.L_1308:
        /*0004*/ 	.word	0x00000082


	//----- nvinfo : EIATTR_KPARAM_INFO
	.align		4
.L_1309:
        /*0008*/ 	.byte	0x04, 0x17
        /*000a*/ 	.short	(.L_1311 - .L_1310)
.L_1310:
        /*000c*/ 	.word	0x00000000
        /*0010*/ 	.short	0x0000
        /*0012*/ 	.short	0x0000
        /*0014*/ 	.byte	0x00, 0xf0, 0x11, 0x00


	//----- nvinfo : EIATTR_SPARSE_MMA_MASK
	.align		4
.L_1311:
        /*0018*/ 	.byte	0x03, 0x50
        /*001a*/ 	.short	0x0000


	//----- nvinfo : EIATTR_MAXREG_COUNT
	.align		4
        /*001c*/ 	.byte	0x03, 0x1b
        /*001e*/ 	.short	0x00ff


	//----- nvinfo : EIATTR_MERCURY_ISA_VERSION
	.align		4
        /*0020*/ 	.byte	0x03, 0x5f
        /*0022*/ 	.short	0x0101


	//----- nvinfo : EIATTR_VRC_CTA_INIT_COUNT
	.align		4
        /*0024*/ 	.byte	0x02, 0x4a
	.zero		1
	.zero		1


	//----- nvinfo : EIATTR_EXIT_INSTR_OFFSETS
	.align		4
        /*0028*/ 	.byte	0x04, 0x1c
        /*002a*/ 	.short	(.L_1313 - .L_1312)


	//   ....[0]....
.L_1312:
        /*002c*/ 	.word	0x00000080


	//   ....[1]....
        /*0030*/ 	.word	0x00000180


	//----- nvinfo : EIATTR_CBANK_PARAM_SIZE
	.align		4
.L_1313:
        /*0034*/ 	.byte	0x03, 0x19
        /*0036*/ 	.short	0x0004


	//----- nvinfo : EIATTR_PARAM_CBANK
	.align		4
        /*0038*/ 	.byte	0x04, 0x0a
        /*003a*/ 	.short	(.L_1315 - .L_1314)
	.align		4
.L_1314:
        /*003c*/ 	.word	index@(.nv.constant0._Z9kernel_74i)
        /*0040*/ 	.short	0x0380
        /*0042*/ 	.short	0x0004


	//----- nvinfo : EIATTR_SW_WAR
	.align		4
.L_1315:
        /*0044*/ 	.byte	0x04, 0x36
        /*0046*/ 	.short	(.L_1317 - .L_1316)
.L_1316:
        /*0048*/ 	.word	0x00000008
.L_1317:


//--------------------- .nv.info._Z9kernel_73i    --------------------------
	.section	.nv.info._Z9kernel_73i,"",@"SHT_CUDA_INFO"
	.sectionflags	@""
	.align	4


	//----- nvinfo : EIATTR_CUDA_API_VERSION
	.align		4
        /*0000*/ 	.byte	0x04, 0x37
        /*0002*/ 	.short	(.L_1319 - .L_1318)
.L_1318:
        /*0004*/ 	.word	0x00000082


	//----- nvinfo : EIATTR_KPARAM_INFO
	.align		4
.L_1319:
        /*0008*/ 	.byte	0x04, 0x17
        /*000a*/ 	.short	(.L_1321 - .L_1320)
.L_1320:
        /*000c*/ 	.word	0x00000000
        /*0010*/ 	.short	0x0000
        /*0012*/ 	.short	0x0000
        /*0014*/ 	.byte	0x00, 0xf0, 0x11, 0x00


	//----- nvinfo : EIATTR_SPARSE_MMA_MASK
	.align		4
.L_1321:
        /*0018*/ 	.byte	0x03, 0x50
        /*001a*/ 	.short	0x0000


	//----- nvinfo : EIATTR_MAXREG_COUNT
	.align		4
        /*001c*/ 	.byte	0x03, 0x1b
        /*001e*/ 	.short	0x00ff


	//----- nvinfo : EIATTR_MERCURY_ISA_VERSION
	.align		4
        /*0020*/ 	.byte	0x03, 0x5f
        /*0022*/ 	.short	0x0101


	//----- nvinfo : EIATTR_VRC_CTA_INIT_COUNT
	.align		4
        /*0024*/ 	.byte	0x02, 0x4a
	.zero		1
	.zero		1


	//----- nvinfo : EIATTR_EXIT_INSTR_OFFSETS
	.align		4
        /*0028*/ 	.byte	0x04, 0x1c
        /*002a*/ 	.short	(.L_1323 - .L_1322)


	//   ....[0]....
.L_1322:
        /*002c*/ 	.word	0x00000080


	//   ....[1]....
        /*0030*/ 	.word	0x00000180


	//----- nvinfo : EIATTR_CBANK_PARAM_SIZE
	.align		4
.L_1323:
        /*0034*/ 	.byte	0x03, 0x19
        /*0036*/ 	.short	0x0004


	//----- nvinfo : EIATTR_PARAM_CBANK
	.align		4
        /*0038*/ 	.byte	0x04, 0x0a
        /*003a*/ 	.short	(.L_1325 - .L_1324)
	.align		4
.L_1324:
        /*003c*/ 	.word	index@(.nv.constant0._Z9kernel_73i)
        /*0040*/ 	.short	0x0380
        /*0042*/ 	.short	0x0004


	//----- nvinfo : EIATTR_SW_WAR
	.align		4
.L_1325:
        /*0044*/ 	.byte	0x04, 0x36
        /*0046*/ 	.short	(.L_1327 - .L_1326)
.L_1326:
        /*0048*/ 	.word	0x00000008
.L_1327:


//--------------------- .nv.info._Z9kernel_72i    --------------------------
	.section	.nv.info._Z9kernel_72i,"",@"SHT_CUDA_INFO"
	.sectionflags	@""
	.align	4


	//----- nvinfo : EIATTR_CUDA_API_VERSION
	.align		4
        /*0000*/ 	.byte	0x04, 0x37
        /*0002*/ 	.short	(.L_1329 - .L_1328)
.L_1328:
        /*0004*/ 	.word	0x00000082


	//----- nvinfo : EIATTR_KPARAM_INFO
	.align		4
.L_1329:
        /*0008*/ 	.byte	0x04, 0x17
        /*000a*/ 	.short	(.L_1331 - .L_1330)
.L_1330:
        /*000c*/ 	.word	0x00000000
        /*0010*/ 	.short	0x0000
        /*0012*/ 	.short	0x0000
        /*0014*/ 	.byte	0x00, 0xf0, 0x11, 0x00


	//----- nvinfo : EIATTR_SPARSE_MMA_MASK
	.align		4
.L_1331:
        /*0018*/ 	.byte	0x03, 0x50
        /*001a*/ 	.short	0x0000


	//----- nvinfo : EIATTR_MAXREG_COUNT
	.align		4
        /*001c*/ 	.byte	0x03, 0x1b
        /*001e*/ 	.short	0x00ff


	//----- nvinfo : EIATTR_MERCURY_ISA_VERSION
	.align		4
        /*0020*/ 	.byte	0x03, 0x5f
        /*0022*/ 	.short	0x0101


	//----- nvinfo : EIATTR_VRC_CTA_INIT_COUNT
	.align		4
        /*0024*/ 	.byte	0x02, 0x4a
	.zero		1
	.zero		1


	//----- nvinfo : EIATTR_EXIT_INSTR_OFFSETS
	.align		4
        /*0028*/ 	.byte	0x04, 0x1c
        /*002a*/ 	.short	(.L_1333 - .L_1332)


	//   ....[0]....
.L_1332:
        /*002c*/ 	.word	0x00000080


	//   ....[1]....
        /*0030*/ 	.word	0x00000180


	//----- nvinfo : EIATTR_CBANK_PARAM_SIZE
	.align		4
.L_1333:
        /*0034*/ 	.byte	0x03, 0x19
        /*0036*/ 	.short	0x0004


	//----- nvinfo : EIATTR_PARAM_CBANK
	.align		4
        /*0038*/ 	.byte	0x04, 0x0a
        /*003a*/ 	.short	(.L_1335 - .L_1334)
	.align		4
.L_1334:
        /*003c*/ 	.word	index@(.nv.constant0._Z9kernel_72i)
        /*0040*/ 	.short	0x0380
        /*0042*/ 	.short	0x0004


	//----- nvinfo : EIATTR_SW_WAR
	.align		4
.L_1335:
        /*0044*/ 	.byte	0x04, 0x36
        /*0046*/ 	.short	(.L_1337 - .L_1336)
.L_1336:
        /*0048*/ 	.word	0x00000008
.L_1337:


//--------------------- .nv.info._Z9kernel_71i    --------------------------
	.section	.nv.info._Z9kernel_71i,"",@"SHT_CUDA_INFO"
	.sectionflags	@""
	.align	4


	//----- nvinfo : EIATTR_CUDA_API_VERSION
	.align		4
        /*0000*/ 	.byte	0x04, 0x37
        /*0002*/ 	.short	(.L_1339 - .L_1338)
.L_1338:
        /*0004*/ 	.word	0x00000082


	//----- nvinfo : EIATTR_KPARAM_INFO
	.align		4
.L_1339:
        /*0008*/ 	.byte	0x04, 0x17
        /*000a*/ 	.short	(.L_1341 - .L_1340)
.L_1340:
        /*000c*/ 	.word	0x00000000
        /*0010*/ 	.short	0x0000
        /*0012*/ 	.short	0x0000
        /*0014*/ 	.byte	0x00, 0xf0, 0x11, 0x00


	//----- nvinfo : EIATTR_SPARSE_MMA_MASK
	.align		4
.L_1341:
        /*0018*/ 	.byte	0x03, 0x50
        /*001a*/ 	.short	0x0000


	//----- nvinfo : EIATTR_MAXREG_COUNT
	.align		4
        /*001c*/ 	.byte	0x03, 0x1b
        /*001e*/ 	.short	0x00ff


	//----- nvinfo : EIATTR_MERCURY_ISA_VERSION
	.align		4
        /*0020*/ 	.byte	0x03, 0x5f
        /*0022*/ 	.short	0x0101


	//----- nvinfo : EIATTR_VRC_CTA_INIT_COUNT
	.align		4
        /*0024*/ 	.byte	0x02, 0x4a
	.zero		1
	.zero		1


	//----- nvinfo : EIATTR_EXIT_INSTR_OFFSETS
	.align		4
        /*0028*/ 	.byte	0x04, 0x1c
        /*002a*/ 	.short	(.L_1343 - .L_1342)


	//   ....[0]....
.L_1342:
        /*002c*/ 	.word	0x00000080


	//   ....[1]....
        /*0030*/ 	.word	0x00000180


	//----- nvinfo : EIATTR_CBANK_PARAM_SIZE
	.align		4
.L_1343:
        /*0034*/ 	.byte	0x03, 0x19
        /*0036*/ 	.short	0x0004


	//----- nvinfo : EIATTR_PARAM_CBANK
	.align		4
        /*0038*/ 	.byte	0x04, 0x0a
        /*003a*/ 	.short	(.L_1345 - .L_1344)
	.align		4
.L_1344:
        /*003c*/ 	.word	index@(.nv.constant0._Z9kernel_71i)
        /*0040*/ 	.short	0x0380
        /*0042*/ 	.short	0x0004


	//----- nvinfo : EIATTR_SW_WAR
	.align		4
.L_1345:
        /*0044*/ 	.byte	0x04, 0x36
        /*0046*/ 	.short	(.L_1347 - .L_1346)
.L_1346:
        /*0048*/ 	.word	0x00000008
.L_1347:


//--------------------- .nv.info._Z9kernel_70i    --------------------------
	.section	.nv.info._Z9kernel_70i,"",@"SHT_CUDA_INFO"
	.sectionflags	@""
	.align	4


	//----- nvinfo : EIATTR_CUDA_API_VERSION
	.align		4
        /*0000*/ 	.byte	0x04, 0x37
        /*0002*/ 	.short	(.L_1349 - .L_1348)
.L_1348:
        /*0004*/ 	.word	0x00000082


	//----- nvinfo : EIATTR_KPARAM_INFO
	.align		4
.L_1349:
        /*0008*/ 	.byte	0x04, 0x17
        /*000a*/ 	.short	(.L_1351 - .L_1350)
.L_1350:
        /*000c*/ 	.word	0x00000000
        /*0010*/ 	.short	0x0000
        /*0012*/ 	.short	0x0000
        /*0014*/ 	.byte	0x00, 0xf0, 0x11, 0x00


	//----- nvinfo : EIATTR_SPARSE_MMA_MASK
	.align		4
.L_1351:
        /*0018*/ 	.byte	0x03, 0x50
        /*001a*/ 	.short	0x0000


	//----- nvinfo : EIATTR_MAXREG_COUNT
	.align		4
        /*001c*/ 	.byte	0x03, 0x1b
        /*001e*/ 	.short	0x00ff


	//----- nvinfo : EIATTR_MERCURY_ISA_VERSION
	.align		4
        /*0020*/ 	.byte	0x03, 0x5f
        /*0022*/ 	.short	0x0101


	//----- nvinfo : EIATTR_VRC_CTA_INIT_COUNT
	.align		4
        /*0024*/ 	.byte	0x02, 0x4a
	.zero		1
	.zero		1


	//----- nvinfo : EIATTR_EXIT_INSTR_OFFSETS
	.align		4
        /*0028*/ 	.byte	0x04, 0x1c
        /*002a*/ 	.short	(.L_1353 - .L_1352)


	//   ....[0]....
.L_1352:
        /*002c*/ 	.word	0x00000080


	//   ....[1]....
        /*0030*/ 	.word	0x00000180


	//----- nvinfo : EIATTR_CBANK_PARAM_SIZE
	.align		4
.L_1353:
        /*0034*/ 	.byte	0x03, 0x19
        /*0036*/ 	.short	0x0004


	//----- nvinfo : EIATTR_PARAM_CBANK
	.align		4
        /*0038*/ 	.byte	0x04, 0x0a
        /*003a*/ 	.short	(.L_1355 - .L_1354)
	.align		4
.L_1354:
        /*003c*/ 	.word	index@(.nv.constant0._Z9kernel_70i)
        /*0040*/ 	.short	0x0380
        /*0042*/ 	.short	0x0004


	//----- nvinfo : EIATTR_SW_WAR
	.align		4
.L_1355:
        /*0044*/ 	.byte	0x04, 0x36
        /*0046*/ 	.short	(.L_1357 - .L_1356)
.L_1356:
        /*0048*/ 	.word	0x00000008
.L_1357:


//--------------------- .nv.info._Z9kernel_69i    --------------------------
	.section	.nv.info._Z9kernel_69i,"",@"SHT_CUDA_INFO"
	.sectionflags	@""
	.align	4


	//----- nvinfo : EIATTR_CUDA_API_VERSION
	.align		4
        /*0000*/ 	.byte	0x04, 0x37
        /*0002*/ 	.short	(.L_1359 - .L_1358)
.L_1358:
        /*0004*/ 	.word	0x00000082


	//----- nvinfo : EIATTR_KPARAM_INFO
	.align		4
.L_1359:
        /*0008*/ 	.byte	0x04, 0x17
        /*000a*/ 	.short	(.L_1361 - .L_1360)
.L_1360:
        /*000c*/ 	.word	0x00000000
        /*0010*/ 	.short	0x0000
        /*0012*/ 	.short	0x0000
        /*0014*/ 	.byte	0x00, 0xf0, 0x11, 0x00


	//----- nvinfo : EIATTR_SPARSE_MMA_MASK
	.align		4
.L_1361:
        /*0018*/ 	.byte	0x03, 0x50
        /*001a*/ 	.short	0x0000


	//----- nvinfo : EIATTR_MAXREG_COUNT
	.align		4
        /*001c*/ 	.byte	0x03, 0x1b
        /*001e*/ 	.short	0x00ff


	//----- nvinfo : EIATTR_MERCURY_ISA_VERSION
	.align		4
        /*0020*/ 	.byte	0x03, 0x5f
        /*0022*/ 	.short	0x0101


	//----- nvinfo : EIATTR_VRC_CTA_INIT_COUNT
	.align		4
        /*0024*/ 	.byte	0x02, 0x4a
	.zero		1
	.zero		1


	//----- nvinfo : EIATTR_EXIT_INSTR_OFFSETS
	.align		4
        /*0028*/ 	.byte	0x04, 0x1c
        /*002a*/ 	.short	(.L_1363 - .L_1362)


	//   ....[0]....
.L_1362:
        /*002c*/ 	.word	0x00000080


	//   ....[1]....
        /*0030*/ 	.word	0x00000180


	//----- nvinfo : EIATTR_CBANK_PARAM_SIZE
	.align		4
.L_1363:
        /*0034*/ 	.byte	0x03, 0x19
        /*0036*/ 	.short	0x0004


	//----- nvinfo : EIATTR_PARAM_CBANK
	.align		4
        /*0038*/ 	.byte	0x04, 0x0a
        /*003a*/ 	.short	(.L_1365 - .L_1364)
	.align		4
.L_1364:
        /*003c*/ 	.word	index@(.nv.constant0._Z9kernel_69i)
        /*0040*/ 	.short	0x0380
        /*0042*/ 	.short	0x0004


	//----- nvinfo : EIATTR_SW_WAR
	.align		4
.L_1365:
        /*0044*/ 	.byte	0x04, 0x36
        /*0046*/ 	.short	(.L_1367 - .L_1366)
.L_1366:
        /*0048*/ 	.word	0x00000008
.L_1367:


//--------------------- .nv.info._Z9kernel_68i    --------------------------
	.section	.nv.info._Z9kernel_68i,"",@"SHT_CUDA_INFO"
	.sectionflags	@""
	.align	4


	//----- nvinfo : EIATTR_CUDA_API_VERSION
	.align		4
        /*0000*/ 	.byte	0x04, 0x37
        /*0002*/ 	.short	(.L_1369 - .L_1368)
.L_1368:
        /*0004*/ 	.word	0x00000082


	//----- nvinfo : EIATTR_KPARAM_INFO
	.align		4
.L_1369:
        /*0008*/ 	.byte	0x04, 0x17
        /*000a*/ 	.short	(.L_1371 - .L_1370)
.L_1370:
        /*000c*/ 	.word	0x00000000
        /*0010*/ 	.short	0x0000
        /*0012*/ 	.short	0x0000
        /*0014*/ 	.byte	0x00, 0xf0, 0x11, 0x00


	//----- nvinfo : EIATTR_SPARSE_MMA_MASK
	.align		4
.L_1371:
        /*0018*/ 	.byte	0x03, 0x50
        /*001a*/ 	.short	0x0000


	//----- nvinfo : EIATTR_MAXREG_COUNT
	.align		4
        /*001c*/ 	.byte	0x03, 0x1b
        /*001e*/ 	.short	0x00ff


	//----- nvinfo : EIATTR_MERCURY_ISA_VERSION
	.align		4
        /*0020*/ 	.byte	0x03, 0x5f
        /*0022*/ 	.short	0x0101


	//----- nvinfo : EIATTR_VRC_CTA_INIT_COUNT
	.align		4
        /*0024*/ 	.byte	0x02, 0x4a
	.zero		1
	.zero		1


	//----- nvinfo : EIATTR_EXIT_INSTR_OFFSETS
	.align		4
        /*0028*/ 	.byte	0x04, 0x1c
        /*002a*/ 	.short	(.L_1373 - .L_1372)


	//   ....[0]....
.L_1372:
        /*002c*/ 	.word	0x00000080


	//   ....[1]....
        /*0030*/ 	.word	0x00000180


	//----- nvinfo : EIATTR_CBANK_PARAM_SIZE
	.align		4
.L_1373:
        /*0034*/ 	.byte	0x03, 0x19
        /*0036*/ 	.short	0x0004


	//----- nvinfo : EIATTR_PARAM_CBANK
	.align		4
        /*0038*/ 	.byte	0x04, 0x0a
        /*003a*/ 	.short	(.L_1375 - .L_1374)
	.align		4
.L_1374:
        /*003c*/ 	.word	index@(.nv.constant0._Z9kernel_68i)
        /*0040*/ 	.short	0x0380
        /*0042*/ 	.short	0x0004


	//----- nvinfo : EIATTR_SW_WAR
	.align		4
.L_1375:
        /*0044*/ 	.byte	0x04, 0x36
        /*0046*/ 	.short	(.L_1377 - .L_1376)
.L_1376:
        /*0048*/ 	.word	0x00000008
.L_1377:


//--------------------- .nv.info._Z9kernel_67i    --------------------------
	.section	.nv.info._Z9kernel_67i,"",@"SHT_CUDA_INFO"
	.sectionflags	@""
	.align	4


	//----- nvinfo : EIATTR_CUDA_API_VERSION
	.align		4
        /*0000*/ 	.byte	0x04, 0x37
        /*0002*/ 	.short	(.L_1379 - .L_1378)
.L_1378:
        /*0004*/ 	.word	0x00000082


	//----- nvinfo : EIATTR_KPARAM_INFO
	.align		4
.L_1379:
        /*0008*/ 	.byte	0x04, 0x17
        /*000a*/ 	.short	(.L_1381 - .L_1380)
.L_1380:
        /*000c*/ 	.word	0x00000000
        /*0010*/ 	.short	0x0000
        /*0012*/ 	.short	0x0000
        /*0014*/ 	.byte	0x00, 0xf0, 0x11, 0x00


	//----- nvinfo : EIATTR_SPARSE_MMA_MASK
	.align		4
.L_1381:
        /*0018*/ 	.byte	0x03, 0x50
        /*001a*/ 	.short	0x0000


	//----- nvinfo : EIATTR_MAXREG_COUNT
	.align		4
        /*001c*/ 	.byte	0x03, 0x1b
        /*001e*/ 	.short	0x00ff


	//----- nvinfo : EIATTR_MERCURY_ISA_VERSION
	.align		4
        /*0020*/ 	.byte	0x03, 0x5f
        /*0022*/ 	.short	0x0101


	//----- nvinfo : EIATTR_VRC_CTA_INIT_COUNT
	.align		4
        /*0024*/ 	.byte	0x02, 0x4a
	.zero		1
	.zero		1


	//----- nvinfo : EIATTR_EXIT_INSTR_OFFSETS
	.align		4
        /*0028*/ 	.byte	0x04, 0x1c
        /*002a*/ 	.short	(.L_1383 - .L_1382)


	//   ....[0]....
.L_1382:
        /*002c*/ 	.word	0x00000080


	//   ....[1]....
        /*0030*/ 	.word	0x00000180


	//----- nvinfo : EIATTR_CBANK_PARAM_SIZE
	.align		4
.L_1383:
        /*0034*/ 	.byte	0x03, 0x19
        /*0036*/ 	.short	0x0004


	//----- nvinfo : EIATTR_PARAM_CBANK
	.align		4
        /*0038*/ 	.byte	0x04, 0x0a
        /*003a*/ 	.short	(.L_1385 - .L_1384)
	.align		4
.L_1384:
        /*003c*/ 	.word	index@(.nv.constant0._Z9kernel_67i)
        /*0040*/ 	.short	0x0380
        /*0042*/ 	.short	0x0004


	//----- nvinfo : EIATTR_SW_WAR
	.align		4
.L_1385:
        /*0044*/ 	.byte	0x04, 0x36
        /*0046*/ 	.short	(.L_1387 - .L_1386)
.L_1386:
        /*0048*/ 	.word	0x00000008
.L_1387:


//--------------------- .nv.info._Z9kernel_66i    --------------------------
	.section	.nv.info._Z9kernel_66i,"",@"SHT_CUDA_INFO"
	.sectionflags	@""
	.align	4


	//----- nvinfo : EIATTR_CUDA_API_VERSION
	.align		4
        /*0000*/ 	.byte	0x04, 0x37
        /*0002*/ 	.short	(.L_1389 - .L_1388)
.L_1388:
        /*0004*/ 	.word	0x00000082


	//----- nvinfo : EIATTR_KPARAM_INFO
	.align		4
.L_1389:
        /*0008*/ 	.byte	0x04, 0x17
        /*000a*/ 	.short	(.L_1391 - .L_1390)
.L_1390:
        /*000c*/ 	.word	0x00000000
        /*0010*/ 	.short	0x0000
        /*0012*/ 	.short	0x0000
        /*0014*/ 	.byte	0x00, 0xf0, 0x11, 0x00


	//----- nvinfo : EIATTR_SPARSE_MMA_MASK
	.align		4
.L_1391:
        /*0018*/ 	.byte	0x03, 0x50
        /*001a*/ 	.short	0x0000


	//----- nvinfo : EIATTR_MAXREG_COUNT
	.align		4
        /*001c*/ 	.byte	0x03, 0x1b
        /*001e*/ 	.short	0x00ff


	//----- nvinfo : EIATTR_MERCURY_ISA_VERSION
	.align		4
        /*0020*/ 	.byte	0x03, 0x5f
        /*0022*/ 	.short	0x0101


	//----- nvinfo : EIATTR_VRC_CTA_INIT_COUNT
	.align		4
        /*0024*/ 	.byte	0x02, 0x4a
	.zero		1
	.zero		1


	//----- nvinfo : EIATTR_EXIT_INSTR_OFFSETS
	.align		4
        /*0028*/ 	.byte	0x04, 0x1c
        /*002a*/ 	.short	(.L_1393 - .L_1392)


	//   ....[0]....
.L_1392:
        /*002c*/ 	.word	0x00000080


	//   ....[1]....
        /*0030*/ 	.word	0x00000180


	//----- nvinfo : EIATTR_CBANK_PARAM_SIZE
	.align		4
.L_1393:
        /*0034*/ 	.byte	0x03, 0x19
        /*0036*/ 	.short	0x0004


	//----- nvinfo : EIATTR_PARAM_CBANK
	.align		4
        /*0038*/ 	.byte	0x04, 0x0a
        /*003a*/ 	.short	(.L_1395 - .L_1394)
	.align		4
.L_1394:
        /*003c*/ 	.word	index@(.nv.constant0._Z9kernel_66i)
        /*0040*/ 	.short	0x0380
        /*0042*/ 	.short	0x0004


	//----- nvinfo : EIATTR_SW_WAR
	.align		4
.L_1395:
        /*0044*/ 	.byte	0x04, 0x36
        /*0046*/ 	.short	(.L_1397 - .L_1396)
.L_1396:
        /*0048*/ 	.word	0x00000008
.L_1397:


//--------------------- .nv.info._Z9kernel_65i    --------------------------
	.section	.nv.info._Z9kernel_65i,"",@"SHT_CUDA_INFO"
	.sectionflags	@""
	.align	4


	//----- nvinfo : EIATTR_CUDA_API_VERSION
	.align		4
        /*0000*/ 	.byte	0x04, 0x37
        /*0002*/ 	.short	(.L_1399 - .L_1398)
.L_1398:
        /*0004*/ 	.word	0x00000082


	//----- nvinfo : EIATTR_KPARAM_INFO
	.align		4
.L_1399:
        /*0008*/ 	.byte	0x04, 0x17
        /*000a*/ 	.short	(.L_1401 - .L_1400)
.L_1400:
        /*000c*/ 	.word	0x00000000
        /*0010*/ 	.short	0x0000
        /*0012*/ 	.short	0x0000
        /*0014*/ 	.byte	0x00, 0xf0, 0x11, 0x00


	//----- nvinfo : EIATTR_SPARSE_MMA_MASK
	.align		4
.L_1401:
        /*0018*/ 	.byte	0x03, 0x50
        /*001a*/ 	.short	0x0000


	//----- nvinfo : EIATTR_MAXREG_COUNT
	.align		4
        /*001c*/ 	.byte	0x03, 0x1b
        /*001e*/ 	.short	0x00ff


	//----- nvinfo : EIATTR_MERCURY_ISA_VERSION
	.align		4
        /*0020*/ 	.byte	0x03, 0x5f
        /*0022*/ 	.short	0x0101


	//----- nvinfo : EIATTR_VRC_CTA_INIT_COUNT
	.align		4
        /*0024*/ 	.byte	0x02, 0x4a
	.zero		1
	.zero		1


	//----- nvinfo : EIATTR_EXIT_INSTR_OFFSETS
	.align		4
        /*0028*/ 	.byte	0x04, 0x1c
        /*002a*/ 	.short	(.L_1403 - .L_1402)


	//   ....[0]....
.L_1402:
        /*002c*/ 	.word	0x00000080


	//   ....[1]....
        /*0030*/ 	.word	0x00000180


	//----- nvinfo : EIATTR_CBANK_PARAM_SIZE
	.align		4
.L_1403:
        /*0034*/ 	.byte	0x03, 0x19
        /*0036*/ 	.short	0x0004


	//----- nvinfo : EIATTR_PARAM_CBANK
	.align		4
        /*0038*/ 	.byte	0x04, 0x0a
        /*003a*/ 	.short	(.L_1405 - .L_1404)
	.align		4
.L_1404:
        /*003c*/ 	.word	index@(.nv.constant0._Z9kernel_65i)
        /*0040*/ 	.short	0x0380
        /*0042*/ 	.short	0x0004


	//----- nvinfo : EIATTR_SW_WAR
	.align		4
.L_1405:
        /*0044*/ 	.byte	0x04, 0x36
        /*0046*/ 	.short	(.L_1407 - .L_1406)
.L_1406:
        /*0048*/ 	.word	0x00000008
.L_1407:


//--------------------- .nv.info._Z9kernel_64i    --------------------------
	.section	.nv.info._Z9kernel_64i,"",@"SHT_CUDA_INFO"
	.sectionflags	@""
	.align	4


	//----- nvinfo : EIATTR_CUDA_API_VERSION
	.align		4
        /*0000*/ 	.byte	0x04, 0x37
        /*0002*/ 	.short	(.L_1409 - .L_1408)
.L_1408:
        /*0004*/ 	.word	0x00000082


	//----- nvinfo : EIATTR_KPARAM_INFO
	.align		4
.L_1409:
        /*0008*/ 	.byte	0x04, 0x17
        /*000a*/ 	.short	(.L_1411 - .L_1410)
.L_1410:
        /*000c*/ 	.word	0x00000000
        /*0010*/ 	.short	0x0000
        /*0012*/ 	.short	0x0000
        /*0014*/ 	.byte	0x00, 0xf0, 0x11, 0x00


	//----- nvinfo : EIATTR_SPARSE_MMA_MASK
	.align		4
.L_1411:
        /*0018*/ 	.byte	0x03, 0x50
        /*001a*/ 	.short	0x0000


	//----- nvinfo : EIATTR_MAXREG_COUNT
	.align		4
        /*001c*/ 	.byte	0x03, 0x1b
        /*001e*/ 	.short	0x00ff


	//----- nvinfo : EIATTR_MERCURY_ISA_VERSION
	.align		4
        /*0020*/ 	.byte	0x03, 0x5f
        /*0022*/ 	.short	0x0101


	//----- nvinfo : EIATTR_VRC_CTA_INIT_COUNT
	.align		4
        /*0024*/ 	.byte	0x02, 0x4a
	.zero		1
	.zero		1


	//----- nvinfo : EIATTR_EXIT_INSTR_OFFSETS
	.align		4
        /*0028*/ 	.byte	0x04, 0x1c
        /*002a*/ 	.short	(.L_1413 - .L_1412)


	//   ....[0]....
.L_1412:
        /*002c*/ 	.word	0x00000080


	//   ....[1]....
        /*0030*/ 	.word	0x00000180


	//----- nvinfo : EIATTR_CBANK_PARAM_SIZE
	.align		4
.L_1413:
        /*0034*/ 	.byte	0x03, 0x19
        /*0036*/ 	.short	0x0004


	//----- nvinfo : EIATTR_PARAM_CBANK
	.align		4
        /*0038*/ 	.byte	0x04, 0x0a
        /*003a*/ 	.short	(.L_1415 - .L_1414)
	.align		4
.L_1414:
        /*003c*/ 	.word	index@(.nv.constant0._Z9kernel_64i)
        /*0040*/ 	.short	0x0380
        /*0042*/ 	.short	0x0004


	//----- nvinfo : EIATTR_SW_WAR
	.align		4
.L_1415:
        /*0044*/ 	.byte	0x04, 0x36
        /*0046*/ 	.short	(.L_1417 - .L_1416)
.L_1416:
        /*0048*/ 	.word	0x00000008
.L_1417:


//--------------------- .nv.info._Z9kernel_63i    --------------------------
	.section	.nv.info._Z9kernel_63i,"",@"SHT_CUDA_INFO"
	.sectionflags	@""
	.align	4


	//----- nvinfo : EIATTR_CUDA_API_VERSION
	.align		4
        /*0000*/ 	.byte	0x04, 0x37
        /*0002*/ 	.short	(.L_1419 - .L_1418)
.L_1418:
        /*0004*/ 	.word	0x00000082


	//----- nvinfo : EIATTR_KPARAM_INFO
	.align		4
.L_1419:
        /*0008*/ 	.byte	0x04, 0x17
        /*000a*/ 	.short	(.L_1421 - .L_1420)
.L_1420:
        /*000c*/ 	.word	0x00000000
        /*0010*/ 	.short	0x0000
        /*0012*/ 	.short	0x0000
        /*0014*/ 	.byte	0x00, 0xf0, 0x11, 0x00


	//----- nvinfo : EIATTR_SPARSE_MMA_MASK
	.align		4
.L_1421:
        /*0018*/ 	.byte	0x03, 0x50
        /*001a*/ 	.short	0x0000


	//----- nvinfo : EIATTR_MAXREG_COUNT
	.align		4
        /*001c*/ 	.byte	0x03, 0x1b
        /*001e*/ 	.short	0x00ff


	//----- nvinfo : EIATTR_MERCURY_ISA_VERSION
	.align		4
        /*0020*/ 	.byte	0x03, 0x5f
        /*0022*/ 	.short	0x0101


	//----- nvinfo : EIATTR_VRC_CTA_INIT_COUNT
	.align		4
        /*0024*/ 	.byte	0x02, 0x4a
	.zero		1
	.zero		1


	//----- nvinfo : EIATTR_EXIT_INSTR_OFFSETS
	.align		4
        /*0028*/ 	.byte	0x04, 0x1c
        /*002a*/ 	.short	(.L_1423 - .L_1422)


	//   ....[0]....
.L_1422:
        /*002c*/ 	.word	0x00000080


	//   ....[1]....
        /*0030*/ 	.word	0x00000180


	//----- nvinfo : EIATTR_CBANK_PARAM_SIZE
	.align		4
.L_1423:
        /*0034*/ 	.byte	0x03, 0x19
        /*0036*/ 	.short	0x0004


	//----- nvinfo : EIATTR_PARAM_CBANK
	.align		4
        /*0038*/ 	.byte	0x04, 0x0a
        /*003a*/ 	.short	(.L_1425 - .L_1424)
	.align		4
.L_1424:
        /*003c*/ 	.word	index@(.nv.constant0._Z9kernel_63i)
        /*0040*/ 	.short	0x0380
        /*0042*/ 	.short	0x0004


	//----- nvinfo : EIATTR_SW_WAR
	.align		4
.L_1425:
        /*0044*/ 	.byte	0x04, 0x36
        /*0046*/ 	.short	(.L_1427 - .L_1426)
.L_1426:
        /*0048*/ 	.word	0x00000008
.L_1427:


//--------------------- .nv.info._Z9kernel_62i    --------------------------
	.section	.nv.info._Z9kernel_62i,"",@"SHT_CUDA_INFO"
	.sectionflags	@""
	.align	4


	//----- nvinfo : EIATTR_CUDA_API_VERSION
	.align		4
        /*0000*/ 	.byte	0x04, 0x37
        /*0002*/ 	.short	(.L_1429 - .L_1428)
.L_1428:
        /*0004*/ 	.word	0x00000082


	//----- nvinfo : EIATTR_KPARAM_INFO
	.align		4
.L_1429:
        /*0008*/ 	.byte	0x04, 0x17
        /*000a*/ 	.short	(.L_1431 - .L_1430)
.L_1430:
        /*000c*/ 	.word	0x00000000
        /*0010*/ 	.short	0x0000
        /*0012*/ 	.short	0x0000
        /*0014*/ 	.byte	0x00, 0xf0, 0x11, 0x00


	//----- nvinfo : EIATTR_SPARSE_MMA_MASK
	.align		4
.L_1431:
        /*0018*/ 	.byte	0x03, 0x50
        /*001a*/ 	.short	0x0000


	//----- nvinfo : EIATTR_MAXREG_COUNT
	.align		4
        /*001c*/ 	.byte	0x03, 0x1b
        /*001e*/ 	.short	0x00ff


	//----- nvinfo : EIATTR_MERCURY_ISA_VERSION
	.align		4
        /*0020*/ 	.byte	0x03, 0x5f
        /*0022*/ 	.short	0x0101


	//----- nvinfo : EIATTR_VRC_CTA_INIT_COUNT
	.align		4
        /*0024*/ 	.byte	0x02, 0x4a
	.zero		1
	.zero		1


	//----- nvinfo : EIATTR_EXIT_INSTR_OFFSETS
	.align		4
        /*0028*/ 	.byte	0x04, 0x1c
        /*002a*/ 	.short	(.L_1433 - .L_1432)


	//   ....[0]....
.L_1432:
        /*002c*/ 	.word	0x00000080


	//   ....[1]....
        /*0030*/ 	.word	0x00000180


	//----- nvinfo : EIATTR_CBANK_PARAM_SIZE
	.align		4
.L_1433:
        /*0034*/ 	.byte	0x03, 0x19
        /*0036*/ 	.short	0x0004


	//----- nvinfo : EIATTR_PARAM_CBANK
	.align		4
        /*0038*/ 	.byte	0x04, 0x0a
        /*003a*/ 	.short	(.L_1435 - .L_1434)
	.align		4
.L_1434:
        /*003c*/ 	.word	index@(.nv.constant0._Z9kernel_62i)
        /*0040*/ 	.short	0x0380
        /*0042*/ 	.short	0x0004


	//----- nvinfo : EIATTR_SW_WAR
	.align		4
.L_1435:
        /*0044*/ 	.byte	0x04, 0x36
        /*0046*/ 	.short	(.L_1437 - .L_1436)
.L_1436:
        /*0048*/ 	.word	0x00000008
.L_1437:


//--------------------- .nv.info._Z9kernel_61i    --------------------------
	.section	.nv.info._Z9kernel_61i,"",@"SHT_CUDA_INFO"
	.sectionflags	@""
	.align	4


	//----- nvinfo : EIATTR_CUDA_API_VERSION
	.align		4
        /*0000*/ 	.byte	0x04, 0x37
        /*0002*/ 	.short	(.L_1439 - .L_1438)
.L_1438:
        /*0004*/ 	.word	0x00000082


	//----- nvinfo : EIATTR_KPARAM_INFO
	.align		4
.L_1439:
        /*0008*/ 	.byte	0x04, 0x17
        /*000a*/ 	.short	(.L_1441 - .L_1440)
.L_1440:
        /*000c*/ 	.word	0x00000000
        /*0010*/ 	.short	0x0000
        /*0012*/ 	.short	0x0000
        /*0014*/ 	.byte	0x00, 0xf0, 0x11, 0x00


	//----- nvinfo : EIATTR_SPARSE_MMA_MASK
	.align		4
.L_1441:
        /*0018*/ 	.byte	0x03, 0x50
        /*001a*/ 	.short	0x0000


	//----- nvinfo : EIATTR_MAXREG_COUNT
	.align		4
        /*001c*/ 	.byte	0x03, 0x1b
        /*001e*/ 	.short	0x00ff


	//----- nvinfo : EIATTR_MERCURY_ISA_VERSION
	.align		4
        /*0020*/ 	.byte	0x03, 0x5f
        /*0022*/ 	.short	0x0101


	//----- nvinfo : EIATTR_VRC_CTA_INIT_COUNT
	.align		4
        /*0024*/ 	.byte	0x02, 0x4a
	.zero		1
	.zero		1


	//----- nvinfo : EIATTR_EXIT_INSTR_OFFSETS
	.align		4
        /*0028*/ 	.byte	0x04, 0x1c
        /*002a*/ 	.short	(.L_1443 - .L_1442)


	//   ....[0]....
.L_1442:
        /*002c*/ 	.word	0x00000080


	//   ....[1]....
        /*0030*/ 	.word	0x00000180


	//----- nvinfo : EIATTR_CBANK_PARAM_SIZE
	.align		4
.L_1443:
        /*0034*/ 	.byte	0x03, 0x19
        /*0036*/ 	.short	0x0004


	//----- nvinfo : EIATTR_PARAM_CBANK
	.align		4
        /*0038*/ 	.byte	0x04, 0x0a
        /*003a*/ 	.short	(.L_1445 - .L_1444)
	.align		4
.L_1444:
        /*003c*/ 	.word	index@(.nv.constant0._Z9kernel_61i)
        /*0040*/ 	.short	0x0380
        /*0042*/ 	.short	0x0004


	//----- nvinfo : EIATTR_SW_WAR
	.align		4
.L_1445:
        /*0044*/ 	.byte	0x04, 0x36
        /*0046*/ 	.short	(.L_1447 - .L_1446)
.L_1446:
        /*0048*/ 	.word	0x00000008
.L_1447:


//--------------------- .nv.info._Z9kernel_60i    --------------------------
	.section	.nv.info._Z9kernel_60i,"",@"SHT_CUDA_INFO"
	.sectionflags	@""
	.align	4


	//----- nvinfo : EIATTR_CUDA_API_VERSION
	.align		4
        /*0000*/ 	.byte	0x04, 0x37
        /*0002*/ 	.short	(.L_1449 - .L_1448)
.L_1448:
        /*0004*/ 	.word	0x00000082


	//----- nvinfo : EIATTR_KPARAM_INFO
	.align		4
.L_1449:
        /*0008*/ 	.byte	0x04, 0x17
        /*000a*/ 	.short	(.L_1451 - .L_1450)
.L_1450:
        /*000c*/ 	.word	0x00000000
        /*0010*/ 	.short	0x0000
        /*0012*/ 	.short	0x0000
        /*0014*/ 	.byte	0x00, 0xf0, 0x11, 0x00


	//----- nvinfo : EIATTR_SPARSE_MMA_MASK
	.align		4
.L_1451:
        /*0018*/ 	.byte	0x03, 0x50
        /*001a*/ 	.short	0x0000


	//----- nvinfo : EIATTR_MAXREG_COUNT
	.align		4
        /*001c*/ 	.byte	0x03, 0x1b
        /*001e*/ 	.short	0x00ff


	//----- nvinfo : EIATTR_MERCURY_ISA_VERSION
	.align		4
        /*0020*/ 	.byte	0x03, 0x5f
        /*0022*/ 	.short	0x0101


	//----- nvinfo : EIATTR_VRC_CTA_INIT_COUNT
	.align		4
        /*0024*/ 	.byte	0x02, 0x4a
	.zero		1
	.zero		1


	//----- nvinfo : EIATTR_EXIT_INSTR_OFFSETS
	.align		4
        /*0028*/ 	.byte	0x04, 0x1c
        /*002a*/ 	.short	(.L_1453 - .L_1452)


	//   ....[0]....
.L_1452:
        /*002c*/ 	.word	0x00000080


	//   ....[1]....
        /*0030*/ 	.word	0x00000180


	//----- nvinfo : EIATTR_CBANK_PARAM_SIZE
	.align		4
.L_1453:
        /*0034*/ 	.byte	0x03, 0x19
        /*0036*/ 	.short	0x0004


	//----- nvinfo : EIATTR_PARAM_CBANK
	.align		4
        /*0038*/ 	.byte	0x04, 0x0a
        /*003a*/ 	.short	(.L_1455 - .L_1454)
	.align		4
.L_1454:
        /*003c*/ 	.word	index@(.nv.constant0._Z9kernel_60i)
        /*0040*/ 	.short	0x0380
        /*0042*/ 	.short	0x0004


	//----- nvinfo : EIATTR_SW_WAR
	.align		4
.L_1455:
        /*0044*/ 	.byte	0x04, 0x36
        /*0046*/ 	.short	(.L_1457 - .L_1456)
.L_1456:
        /*0048*/ 	.word	0x00000008
.L_1457:


//--------------------- .nv.info._Z9kernel_59i    --------------------------
	.section	.nv.info._Z9kernel_59i,"",@"SHT_CUDA_INFO"
	.sectionflags	@""
	.align	4


	//----- nvinfo : EIATTR_CUDA_API_VERSION
	.align		4
        /*0000*/ 	.byte	0x04, 0x37
        /*0002*/ 	.short	(.L_1459 - .L_1458)
.L_1458:
        /*0004*/ 	.word	0x00000082


	//----- nvinfo : EIATTR_KPARAM_INFO
	.align		4
.L_1459:
        /*0008*/ 	.byte	0x04, 0x17
        /*000a*/ 	.short	(.L_1461 - .L_1460)
.L_1460:
        /*000c*/ 	.word	0x00000000
        /*0010*/ 	.short	0x0000
        /*0012*/ 	.short	0x0000
        /*0014*/ 	.byte	0x00, 0xf0, 0x11, 0x00


	//----- nvinfo : EIATTR_SPARSE_MMA_MASK
	.align		4
.L_1461:
        /*0018*/ 	.byte	0x03, 0x50
        /*001a*/ 	.short	0x0000


	//----- nvinfo : EIATTR_MAXREG_COUNT
	.align		4
        /*001c*/ 	.byte	0x03, 0x1b
        /*001e*/ 	.short	0x00ff


	//----- nvinfo : EIATTR_MERCURY_ISA_VERSION
	.align		4
        /*0020*/ 	.byte	0x03, 0x5f
        /*0022*/ 	.short	0x0101


	//----- nvinfo : EIATTR_VRC_CTA_INIT_COUNT
	.align		4
        /*0024*/ 	.byte	0x02, 0x4a
	.zero		1
	.zero		1


	//----- nvinfo : EIATTR_EXIT_INSTR_OFFSETS
	.align		4
        /*0028*/ 	.byte	0x04, 0x1c
        /*002a*/ 	.short	(.L_1463 - .L_1462)


	//   ....[0]....
.L_1462:
        /*002c*/ 	.word	0x00000080


	//   ....[1]....
        /*0030*/ 	.word	0x00000180


	//----- nvinfo : EIATTR_CBANK_PARAM_SIZE
	.align		4
.L_1463:
        /*0034*/ 	.byte	0x03, 0x19
        /*0036*/ 	.short	0x0004


	//----- nvinfo : EIATTR_PARAM_CBANK
	.align		4
        /*0038*/ 	.byte	0x04, 0x0a
        /*003a*/ 	.short	(.L_1465 - .L_1464)
	.align		4
.L_1464:
        /*003c*/ 	.word	index@(.nv.constant0._Z9kernel_59i)
        /*0040*/ 	.short	0x0380
        /*0042*/ 	.short	0x0004


	//----- nvinfo : EIATTR_SW_WAR
	.align		4
.L_1465:
        /*0044*/ 	.byte	0x04, 0x36
        /*0046*/ 	.short	(.L_1467 - .L_1466)
.L_1466:
        /*0048*/ 	.word	0x00000008
.L_1467:


//--------------------- .nv.info._Z9kernel_58i    --------------------------
	.section	.nv.info._Z9kernel_58i,"",@"SHT_CUDA_INFO"
	.sectionflags	@""
	.align	4


	//----- nvinfo : EIATTR_CUDA_API_VERSION
	.align		4
        /*0000*/ 	.byte	0x04, 0x37
        /*0002*/ 	.short	(.L_1469 - .L_1468)
.L_1468:
        /*0004*/ 	.word	0x00000082


	//----- nvinfo : EIATTR_KPARAM_INFO
	.align		4
.L_1469:
        /*0008*/ 	.byte	0x04, 0x17
        /*000a*/ 	.short	(.L_1471 - .L_1470)
.L_1470:
        /*000c*/ 	.word	0x00000000
        /*0010*/ 	.short	0x0000
        /*0012*/ 	.short	0x0000
        /*0014*/ 	.byte	0x00, 0xf0, 0x11, 0x00


	//----- nvinfo : EIATTR_SPARSE_MMA_MASK
	.align		4
.L_1471:
        /*0018*/ 	.byte	0x03, 0x50
        /*001a*/ 	.short	0x0000


	//----- nvinfo : EIATTR_MAXREG_COUNT
	.align		4
        /*001c*/ 	.byte	0x03, 0x1b
        /*001e*/ 	.short	0x00ff


	//----- nvinfo : EIATTR_MERCURY_ISA_VERSION
	.align		4
        /*0020*/ 	.byte	0x03, 0x5f
        /*0022*/ 	.short	0x0101


	//----- nvinfo : EIATTR_VRC_CTA_INIT_COUNT
	.align		4
        /*0024*/ 	.byte	0x02, 0x4a
	.zero		1
	.zero		1


	//----- nvinfo : EIATTR_EXIT_INSTR_OFFSETS
	.align		4
        /*0028*/ 	.byte	0x04, 0x1c
        /*002a*/ 	.short	(.L_1473 - .L_1472)


	//   ....[0]....
.L_1472:
        /*002c*/ 	.word	0x00000080


	//   ....[1]....
        /*0030*/ 	.word	0x00000180


	//----- nvinfo : EIATTR_CBANK_PARAM_SIZE
	.align		4
.L_1473:
        /*0034*/ 	.byte	0x03, 0x19
        /*0036*/ 	.short	0x0004


	//----- nvinfo : EIATTR_PARAM_CBANK
	.align		4
        /*0038*/ 	.byte	0x04, 0x0a
        /*003a*/ 	.short	(.L_1475 - .L_1474)
	.align		4
.L_1474:
        /*003c*/ 	.word	index@(.nv.constant0._Z9kernel_58i)
        /*0040*/ 	.short	0x0380
        /*0042*/ 	.short	0x0004


	//----- nvinfo : EIATTR_SW_WAR
	.align		4
.L_1475:
        /*0044*/ 	.byte	0x04, 0x36
        /*0046*/ 	.short	(.L_1477 - .L_1476)
.L_1476:
        /*0048*/ 	.word	0x00000008
.L_1477:


//--------------------- .nv.info._Z9kernel_57i    --------------------------
	.section	.nv.info._Z9kernel_57i,"",@"SHT_CUDA_INFO"
	.sectionflags	@""
	.align	4


	//----- nvinfo : EIATTR_CUDA_API_VERSION
	.align		4
        /*0000*/ 	.byte	0x04, 0x37
        /*0002*/ 	.short	(.L_1479 - .L_1478)
.L_1478:
        /*0004*/ 	.word	0x00000082


	//----- nvinfo : EIATTR_KPARAM_INFO
	.align		4
.L_1479:
        /*0008*/ 	.byte	0x04, 0x17
        /*000a*/ 	.short	(.L_1481 - .L_1480)
.L_1480:
        /*000c*/ 	.word	0x00000000
        /*0010*/ 	.short	0x0000
        /*0012*/ 	.short	0x0000
        /*0014*/ 	.byte	0x00, 0xf0, 0x11, 0x00


	//----- nvinfo : EIATTR_SPARSE_MMA_MASK
	.align		4
.L_1481:
        /*0018*/ 	.byte	0x03, 0x50
        /*001a*/ 	.short	0x0000


	//----- nvinfo : EIATTR_MAXREG_COUNT
	.align		4
        /*001c*/ 	.byte	0x03, 0x1b
        /*001e*/ 	.short	0x00ff


	//----- nvinfo : EIATTR_MERCURY_ISA_VERSION
	.align		4
        /*0020*/ 	.byte	0x03, 0x5f
        /*0022*/ 	.short	0x0101


	//----- nvinfo : EIATTR_VRC_CTA_INIT_COUNT
	.align		4
        /*0024*/ 	.byte	0x02, 0x4a
	.zero		1
	.zero		1


	//----- nvinfo : EIATTR_EXIT_INSTR_OFFSETS
	.align		4
        /*0028*/ 	.byte	0x04, 0x1c
        /*002a*/ 	.short	(.L_1483 - .L_1482)


	//   ....[0]....
.L_1482:
        /*002c*/ 	.word	0x00000080


	//   ....[1]....
        /*0030*/ 	.word	0x00000180


	//----- nvinfo : EIATTR_CBANK_PARAM_SIZE
	.align		4
.L_1483:
        /*0034*/ 	.byte	0x03, 0x19
        /*0036*/ 	.short	0x0004


	//----- nvinfo : EIATTR_PARAM_CBANK
	.align		4
        /*0038*/ 	.byte	0x04, 0x0a
        /*003a*/ 	.short	(.L_1485 - .L_1484)
	.align		4
.L_1484:
        /*003c*/ 	.word	index@(.nv.constant0._Z9kernel_57i)
        /*0040*/ 	.short	0x0380
        /*0042*/ 	.short	0x0004


	//----- nvinfo : EIATTR_SW_WAR
	.align		4
.L_1485:
        /*0044*/ 	.byte	0x04, 0x36
        /*0046*/ 	.short	(.L_1487 - .L_1486)
.L_1486:
        /*0048*/ 	.word	0x00000008
.L_1487:


//--------------------- .nv.info._Z9kernel_56i    --------------------------
	.section	.nv.info._Z9kernel_56i,"",@"SHT_CUDA_INFO"
	.sectionflags	@""
	.align	4


	//----- nvinfo : EIATTR_CUDA_API_VERSION
	.align		4
        /*0000*/ 	.byte	0x04, 0x37
        /*0002*/ 	.short	(.L_1489 - .L_1488)
.L_1488:
        /*0004*/ 	.word	0x00000082


	//----- nvinfo : EIATTR_KPARAM_INFO
	.align		4
.L_1489:
        /*0008*/ 	.byte	0x04, 0x17
        /*000a*/ 	.short	(.L_1491 - .L_1490)
.L_1490:
        /*000c*/ 	.word	0x00000000
        /*0010*/ 	.short	0x0000
        /*0012*/ 	.short	0x0000
        /*0014*/ 	.byte	0x00, 0xf0, 0x11, 0x00


	//----- nvinfo : EIATTR_SPARSE_MMA_MASK
	.align		4
.L_1491:
        /*0018*/ 	.byte	0x03, 0x50
        /*001a*/ 	.short	0x0000


	//----- nvinfo : EIATTR_MAXREG_COUNT
	.align		4
        /*001c*/ 	.byte	0x03, 0x1b
        /*001e*/ 	.short	0x00ff


	//----- nvinfo : EIATTR_MERCURY_ISA_VERSION
	.align		4
        /*0020*/ 	.byte	0x03, 0x5f
        /*0022*/ 	.short	0x0101


	//----- nvinfo : EIATTR_VRC_CTA_INIT_COUNT
	.align		4
        /*0024*/ 	.byte	0x02, 0x4a
	.zero		1
	.zero		1


	//----- nvinfo : EIATTR_EXIT_INSTR_OFFSETS
	.align		4
        /*0028*/ 	.byte	0x04, 0x1c
        /*002a*/ 	.short	(.L_1493 - .L_1492)


	//   ....[0]....
.L_1492:
        /*002c*/ 	.word	0x00000080


	//   ....[1]....
        /*0030*/ 	.word	0x00000180


	//----- nvinfo : EIATTR_CBANK_PARAM_SIZE
	.align		4
.L_1493:
        /*0034*/ 	.byte	0x03, 0x19
        /*0036*/ 	.short	0x0004


	//----- nvinfo : EIATTR_PARAM_CBANK
	.align		4
        /*0038*/ 	.byte	0x04, 0x0a
        /*003a*/ 	.short	(.L_1495 - .L_1494)
	.align		4
.L_1494:
        /*003c*/ 	.word	index@(.nv.constant0._Z9kernel_56i)
        /*0040*/ 	.short	0x0380
        /*0042*/ 	.short	0x0004


	//----- nvinfo : EIATTR_SW_WAR
	.align		4
.L_1495:
        /*0044*/ 	.byte	0x04, 0x36
        /*0046*/ 	.short	(.L_1497 - .L_1496)
.L_1496:
        /*0048*/ 	.word	0x00000008
.L_1497:


//--------------------- .nv.info._Z9kernel_55i    --------------------------
	.section	.nv.info._Z9kernel_55i,"",@"SHT_CUDA_INFO"
	.sectionflags	@""
	.align	4


	//----- nvinfo : EIATTR_CUDA_API_VERSION
	.align		4
        /*0000*/ 	.byte	0x04, 0x37
        /*0002*/ 	.short	(.L_1499 - .L_1498)
.L_1498:
        /*0004*/ 	.word	0x00000082


	//----- nvinfo : EIATTR_KPARAM_INFO
	.align		4
.L_1499:
        /*0008*/ 	.byte	0x04, 0x17
        /*000a*/ 	.short	(.L_1501 - .L_1500)
.L_1500:
        /*000c*/ 	.word	0x00000000
        /*0010*/ 	.short	0x0000
        /*0012*/ 	.short	0x0000
        /*0014*/ 	.byte	0x00, 0xf0, 0x11, 0x00


	//----- nvinfo : EIATTR_SPARSE_MMA_MASK
	.align		4
.L_1501:
        /*0018*/ 	.byte	0x03, 0x50
        /*001a*/ 	.short	0x0000


	//----- nvinfo : EIATTR_MAXREG_COUNT
	.align		4
        /*001c*/ 	.byte	0x03, 0x1b
        /*001e*/ 	.short	0x00ff


	//----- nvinfo : EIATTR_MERCURY_ISA_VERSION
	.align		4
        /*0020*/ 	.byte	0x03, 0x5f
        /*0022*/ 	.short	0x0101


	//----- nvinfo : EIATTR_VRC_CTA_INIT_COUNT
	.align		4
        /*0024*/ 	.byte	0x02, 0x4a
	.zero		1
	.zero		1


	//----- nvinfo : EIATTR_EXIT_INSTR_OFFSETS
	.align		4
        /*0028*/ 	.byte	0x04, 0x1c
        /*002a*/ 	.short	(.L_1503 - .L_1502)


	//   ....[0]....
.L_1502:
        /*002c*/ 	.word	0x00000080


	//   ....[1]....
        /*0030*/ 	.word	0x00000180


	//----- nvinfo : EIATTR_CBANK_PARAM_SIZE
	.align		4
.L_1503:
        /*0034*/ 	.byte	0x03, 0x19
        /*0036*/ 	.short	0x0004


	//----- nvinfo : EIATTR_PARAM_CBANK
	.align		4
        /*0038*/ 	.byte	0x04, 0x0a
        /*003a*/ 	.short	(.L_1505 - .L_1504)
	.align		4
.L_1504:
        /*003c*/ 	.word	index@(.nv.constant0._Z9kernel_55i)
        /*0040*/ 	.short	0x0380
        /*0042*/ 	.short	0x0004


	//----- nvinfo : EIATTR_SW_WAR
	.align		4
.L_1505:
        /*0044*/ 	.byte	0x04, 0x36
        /*0046*/ 	.short	(.L_1507 - .L_1506)
.L_1506:
        /*0048*/ 	.word	0x00000008
.L_1507:


//--------------------- .nv.info._Z9kernel_54i    --------------------------
	.section	.nv.info._Z9kernel_54i,"",@"SHT_CUDA_INFO"
	.sectionflags	@""
	.align	4


	//----- nvinfo : EIATTR_CUDA_API_VERSION
	.align		4
        /*0000*/ 	.byte	0x04, 0x37
        /*0002*/ 	.short	(.L_1509 - .L_1508)
.L_1508:
        /*0004*/ 	.word	0x00000082


	//----- nvinfo : EIATTR_KPARAM_INFO
	.align		4
.L_1509:
        /*0008*/ 	.byte	0x04, 0x17
        /*000a*/ 	.short	(.L_1511 - .L_1510)
.L_1510:
        /*000c*/ 	.word	0x00000000
        /*0010*/ 	.short	0x0000
        /*0012*/ 	.short	0x0000
        /*0014*/ 	.byte	0x00, 0xf0, 0x11, 0x00


	//----- nvinfo : EIATTR_SPARSE_MMA_MASK
	.align		4
.L_1511:
        /*0018*/ 	.byte	0x03, 0x50
        /*001a*/ 	.short	0x0000


	//----- nvinfo : EIATTR_MAXREG_COUNT
	.align		4
        /*001c*/ 	.byte	0x03, 0x1b
        /*001e*/ 	.short	0x00ff


	//----- nvinfo : EIATTR_MERCURY_ISA_VERSION
	.align		4
        /*0020*/ 	.byte	0x03, 0x5f
        /*0022*/ 	.short	0x0101


	//----- nvinfo : EIATTR_VRC_CTA_INIT_COUNT
	.align		4
        /*0024*/ 	.byte	0x02, 0x4a
	.zero		1
	.zero		1


	//----- nvinfo : EIATTR_EXIT_INSTR_OFFSETS
	.align		4
        /*0028*/ 	.byte	0x04, 0x1c
        /*002a*/ 	.short	(.L_1513 - .L_1512)


	//   ....[0]....
.L_1512:
        /*002c*/ 	.word	0x00000080


	//   ....[1]....
        /*0030*/ 	.word	0x00000180


	//----- nvinfo : EIATTR_CBANK_PARAM_SIZE
	.align		4
.L_1513:
        /*0034*/ 	.byte	0x03, 0x19
        /*0036*/ 	.short	0x0004


	//----- nvinfo : EIATTR_PARAM_CBANK
	.align		4
        /*0038*/ 	.byte	0x04, 0x0a
        /*003a*/ 	.short	(.L_1515 - .L_1514)
	.align		4
.L_1514:
        /*003c*/ 	.word	index@(.nv.constant0._Z9kernel_54i)
        /*0040*/ 	.short	0x0380
        /*0042*/ 	.short	0x0004


	//----- nvinfo : EIATTR_SW_WAR
	.align		4
.L_1515:
        /*0044*/ 	.byte	0x04, 0x36
        /*0046*/ 	.short	(.L_1517 - .L_1516)
.L_1516:
        /*0048*/ 	.word	0x00000008
.L_1517:


//--------------------- .nv.info._Z9kernel_53i    --------------------------
	.section	.nv.info._Z9kernel_53i,"",@"SHT_CUDA_INFO"
	.sectionflags	@""
	.align	4


	//----- nvinfo : EIATTR_CUDA_API_VERSION
	.align		4
        /*0000*/ 	.byte	0x04, 0x37
        /*0002*/ 	.short	(.L_1519 - .L_1518)
.L_1518:
        /*0004*/ 	.word	0x00000082


	//----- nvinfo : EIATTR_KPARAM_INFO
	.align		4
.L_1519:
        /*0008*/ 	.byte	0x04, 0x17
        /*000a*/ 	.short	(.L_1521 - .L_1520)
.L_1520:
        /*000c*/ 	.word	0x00000000
        /*0010*/ 	.short	0x0000
        /*0012*/ 	.short	0x0000
        /*0014*/ 	.byte	0x00, 0xf0, 0x11, 0x00


	//----- nvinfo : EIATTR_SPARSE_MMA_MASK
	.align		4
.L_1521:
        /*0018*/ 	.byte	0x03, 0x50
        /*001a*/ 	.short	0x0000


	//----- nvinfo : EIATTR_MAXREG_COUNT
	.align		4
        /*001c*/ 	.byte	0x03, 0x1b
        /*001e*/ 	.short	0x00ff


	//----- nvinfo : EIATTR_MERCURY_ISA_VERSION
	.align		4
        /*0020*/ 	.byte	0x03, 0x5f
        /*0022*/ 	.short	0x0101


	//----- nvinfo : EIATTR_VRC_CTA_INIT_COUNT
	.align		4
        /*0024*/ 	.byte	0x02, 0x4a
	.zero		1
	.zero		1


	//----- nvinfo : EIATTR_EXIT_INSTR_OFFSETS
	.align		4
        /*0028*/ 	.byte	0x04, 0x1c
        /*002a*/ 	.short	(.L_1523 - .L_1522)


	//   ....[0]....
.L_1522:
        /*002c*/ 	.word	0x00000080


	//   ....[1]....
        /*0030*/ 	.word	0x00000180


	//----- nvinfo : EIATTR_CBANK_PARAM_SIZE
	.align		4
.L_1523:
        /*0034*/ 	.byte	0x03, 0x19
        /*0036*/ 	.short	0x0004


	//----- nvinfo : EIATTR_PARAM_CBANK
	.align		4
        /*0038*/ 	.byte	0x04, 0x0a
        /*003a*/ 	.short	(.L_1525 - .L_1524)
	.align		4
.L_1524:
        /*003c*/ 	.word	index@(.nv.constant0._Z9kernel_53i)
        /*0040*/ 	.short	0x0380
        /*0042*/ 	.short	0x0004


	//----- nvinfo : EIATTR_SW_WAR
	.align		4
.L_1525:
        /*0044*/ 	.byte	0x04, 0x36
        /*0046*/ 	.short	(.L_1527 - .L_1526)
.L_1526:
        /*0048*/ 	.word	0x00000008
.L_1527:


//--------------------- .nv.info._Z9kernel_52i    --------------------------
	.section	.nv.info._Z9kernel_52i,"",@"SHT_CUDA_INFO"
	.sectionflags	@""
	.align	4


	//----- nvinfo : EIATTR_CUDA_API_VERSION
	.align		4
        /*0000*/ 	.byte	0x04, 0x37
        /*0002*/ 	.short	(.L_1529 - .L_1528)
.L_1528:
        /*0004*/ 	.word	0x00000082


	//----- nvinfo : EIATTR_KPARAM_INFO
	.align		4
.L_1529:
        /*0008*/ 	.byte	0x04, 0x17
        /*000a*/ 	.short	(.L_1531 - .L_1530)
.L_1530:
        /*000c*/ 	.word	0x00000000
        /*0010*/ 	.short	0x0000
        /*0012*/ 	.short	0x0000
        /*0014*/ 	.byte	0x00, 0xf0, 0x11, 0x00


	//----- nvinfo : EIATTR_SPARSE_MMA_MASK
	.align		4
.L_1531:
        /*0018*/ 	.byte	0x03, 0x50
        /*001a*/ 	.short	0x0000


	//----- nvinfo : EIATTR_MAXREG_COUNT
	.align		4
        /*001c*/ 	.byte	0x03, 0x1b
        /*001e*/ 	.short	0x00ff


	//----- nvinfo : EIATTR_MERCURY_ISA_VERSION
	.align		4
        /*0020*/ 	.byte	0x03, 0x5f
        /*0022*/ 	.short	0x0101


	//----- nvinfo : EIATTR_VRC_CTA_INIT_COUNT
	.align		4
        /*0024*/ 	.byte	0x02, 0x4a
	.zero		1
	.zero		1


	//----- nvinfo : EIATTR_EXIT_INSTR_OFFSETS
	.align		4
        /*0028*/ 	.byte	0x04, 0x1c
        /*002a*/ 	.short	(.L_1533 - .L_1532)


	//   ....[0]....
.L_1532:
        /*002c*/ 	.word	0x00000080


	//   ....[1]....
        /*0030*/ 	.word	0x00000180


	//----- nvinfo : EIATTR_CBANK_PARAM_SIZE
	.align		4
.L_1533:
        /*0034*/ 	.byte	0x03, 0x19
        /*0036*/ 	.short	0x0004


	//----- nvinfo : EIATTR_PARAM_CBANK
	.align		4
        /*0038*/ 	.byte	0x04, 0x0a
        /*003a*/ 	.short	(.L_1535 - .L_1534)
	.align		4
.L_1534:
        /*003c*/ 	.word	index@(.nv.constant0._Z9kernel_52i)
        /*0040*/ 	.short	0x0380
        /*0042*/ 	.short	0x0004


	//----- nvinfo : EIATTR_SW_WAR
	.align		4
.L_1535:
        /*0044*/ 	.byte	0x04, 0x36
        /*0046*/ 	.short	(.L_1537 - .L_1536)
.L_1536:
        /*0048*/ 	.word	0x00000008
.L_1537:


//--------------------- .nv.info._Z9kernel_51i    --------------------------
	.section	.nv.info._Z9kernel_51i,"",@"SHT_CUDA_INFO"
	.sectionflags	@""
	.align	4


	//----- nvinfo : EIATTR_CUDA_API_VERSION
	.align		4
        /*0000*/ 	.byte	0x04, 0x37
        /*0002*/ 	.short	(.L_1539 - .L_1538)
.L_1538:
        /*0004*/ 	.word	0x00000082


	//----- nvinfo : EIATTR_KPARAM_INFO
	.align		4
.L_1539:
        /*0008*/ 	.byte	0x04, 0x17
        /*000a*/ 	.short	(.L_1541 - .L_1540)
.L_1540:
        /*000c*/ 	.word	0x00000000
        /*0010*/ 	.short	0x0000
        /*0012*/ 	.short	0x0000
        /*0014*/ 	.byte	0x00, 0xf0, 0x11, 0x00


	//----- nvinfo : EIATTR_SPARSE_MMA_MASK
	.align		4
.L_1541:
        /*0018*/ 	.byte	0x03, 0x50
        /*001a*/ 	.short	0x0000


	//----- nvinfo : EIATTR_MAXREG_COUNT
	.align		4
        /*001c*/ 	.byte	0x03, 0x1b
        /*001e*/ 	.short	0x00ff


	//----- nvinfo : EIATTR_MERCURY_ISA_VERSION
	.align		4
        /*0020*/ 	.byte	0x03, 0x5f
        /*0022*/ 	.short	0x0101


	//----- nvinfo : EIATTR_VRC_CTA_INIT_COUNT
	.align		4
        /*0024*/ 	.byte	0x02, 0x4a
	.zero		1
	.zero		1


	//----- nvinfo : EIATTR_EXIT_INSTR_OFFSETS
	.align		4
        /*0028*/ 	.byte	0x04, 0x1c
        /*002a*/ 	.short	(.L_1543 - .L_1542)


	//   ....[0]....
.L_1542:
        /*002c*/ 	.word	0x00000080


	//   ....[1]....
        /*0030*/ 	.word	0x00000180


	//----- nvinfo : EIATTR_CBANK_PARAM_SIZE
	.align		4
.L_1543:
        /*0034*/ 	.byte	0x03, 0x19
        /*0036*/ 	.short	0x0004


	//----- nvinfo : EIATTR_PARAM_CBANK
	.align		4
        /*0038*/ 	.byte	0x04, 0x0a
        /*003a*/ 	.short	(.L_1545 - .L_1544)
	.align		4
.L_1544:
        /*003c*/ 	.word	index@(.nv.constant0._Z9kernel_51i)
        /*0040*/ 	.short	0x0380
        /*0042*/ 	.short	0x0004


	//----- nvinfo : EIATTR_SW_WAR
	.align		4
.L_1545:
        /*0044*/ 	.byte	0x04, 0x36
        /*0046*/ 	.short	(.L_1547 - .L_1546)
.L_1546:
        /*0048*/ 	.word	0x00000008
.L_1547:


//--------------------- .nv.info._Z9kernel_50i    --------------------------
	.section	.nv.info._Z9kernel_50i,"",@"SHT_CUDA_INFO"
	.sectionflags	@""
	.align	4


	//----- nvinfo : EIATTR_CUDA_API_VERSION
	.align		4
        /*0000*/ 	.byte	0x04, 0x37
        /*0002*/ 	.short	(.L_1549 - .L_1548)
.L_1548:
        /*0004*/ 	.word	0x00000082


	//----- nvinfo : EIATTR_KPARAM_INFO
	.align		4
.L_1549:
        /*0008*/ 	.byte	0x04, 0x17
        /*000a*/ 	.short	(.L_1551 - .L_1550)
.L_1550:
        /*000c*/ 	.word	0x00000000
        /*0010*/ 	.short	0x0000
        /*0012*/ 	.short	0x0000
        /*0014*/ 	.byte	0x00, 0xf0, 0x11, 0x00


	//----- nvinfo : EIATTR_SPARSE_MMA_MASK
	.align		4
.L_1551:
        /*0018*/ 	.byte	0x03, 0x50
        /*001a*/ 	.short	0x0000


	//----- nvinfo : EIATTR_MAXREG_COUNT
	.align		4
        /*001c*/ 	.byte	0x03, 0x1b
        /*001e*/ 	.short	0x00ff


	//----- nvinfo : EIATTR_MERCURY_ISA_VERSION
	.align		4
        /*0020*/ 	.byte	0x03, 0x5f
        /*0022*/ 	.short	0x0101


	//----- nvinfo : EIATTR_VRC_CTA_INIT_COUNT
	.align		4
        /*0024*/ 	.byte	0x02, 0x4a
	.zero		1
	.zero		1


	//----- nvinfo : EIATTR_EXIT_INSTR_OFFSETS
	.align		4
        /*0028*/ 	.byte	0x04, 0x1c
        /*002a*/ 	.short	(.L_1553 - .L_1552)


	//   ....[0]....
.L_1552:
        /*002c*/ 	.word	0x00000080


	//   ....[1]....
        /*0030*/ 	.word	0x00000180


	//----- nvinfo : EIATTR_CBANK_PARAM_SIZE
	.align		4
.L_1553:
        /*0034*/ 	.byte	0x03, 0x19
        /*0036*/ 	.short	0x0004


	//----- nvinfo : EIATTR_PARAM_CBANK
	.align		4
        /*0038*/ 	.byte	0x04, 0x0a
        /*003a*/ 	.short	(.L_1555 - .L_1554)
	.align		4
.L_1554:
        /*003c*/ 	.word	index@(.nv.constant0._Z9kernel_50i)
        /*0040*/ 	.short	0x0380
        /*0042*/ 	.short	0x0004


	//----- nvinfo : EIATTR_SW_WAR
	.align		4
.L_1555:
        /*0044*/ 	.byte	0x04, 0x36
        /*0046*/ 	.short	(.L_1557 - .L_1556)
.L_1556:
        /*0048*/ 	.word	0x00000008
.L_1557:


//--------------------- .nv.info._Z9kernel_49i    --------------------------
	.section	.nv.info._Z9kernel_49i,"",@"SHT_CUDA_INFO"
	.sectionflags	@""
	.align	4


	//----- nvinfo : EIATTR_CUDA_API_VERSION
	.align		4
        /*0000*/ 	.byte	0x04, 0x37
        /*0002*/ 	.short	(.L_1559 - .L_1558)
.L_1558:
        /*0004*/ 	.word	0x00000082


	//----- nvinfo : EIATTR_KPARAM_INFO
	.align		4
.L_1559:
        /*0008*/ 	.byte	0x04, 0x17
        /*000a*/ 	.short	(.L_1561 - .L_1560)
.L_1560:
        /*000c*/ 	.word	0x00000000
        /*0010*/ 	.short	0x0000
        /*0012*/ 	.short	0x0000
        /*0014*/ 	.byte	0x00, 0xf0, 0x11, 0x00


	//----- nvinfo : EIATTR_SPARSE_MMA_MASK
	.align		4
.L_1561:
        /*0018*/ 	.byte	0x03, 0x50
        /*001a*/ 	.short	0x0000


	//----- nvinfo : EIATTR_MAXREG_COUNT
	.align		4
        /*001c*/ 	.byte	0x03, 0x1b
        /*001e*/ 	.short	0x00ff


	//----- nvinfo : EIATTR_MERCURY_ISA_VERSION
	.align		4
        /*0020*/ 	.byte	0x03, 0x5f
        /*0022*/ 	.short	0x0101


	//----- nvinfo : EIATTR_VRC_CTA_INIT_COUNT
	.align		4
        /*0024*/ 	.byte	0x02, 0x4a
	.zero		1
	.zero		1


	//----- nvinfo : EIATTR_EXIT_INSTR_OFFSETS
	.align		4
        /*0028*/ 	.byte	0x04, 0x1c
        /*002a*/ 	.short	(.L_1563 - .L_1562)


	//   ....[0]....
.L_1562:
        /*002c*/ 	.word	0x00000080


	//   ....[1]....
        /*0030*/ 	.word	0x00000180


	//----- nvinfo : EIATTR_CBANK_PARAM_SIZE
	.align		4
.L_1563:
        /*0034*/ 	.byte	0x03, 0x19
        /*0036*/ 	.short	0x0004


	//----- nvinfo : EIATTR_PARAM_CBANK
	.align		4
        /*0038*/ 	.byte	0x04, 0x0a
        /*003a*/ 	.short	(.L_1565 - .L_1564)
	.align		4
.L_1564:
        /*003c*/ 	.word	index@(.nv.constant0._Z9kernel_49i)
        /*0040*/ 	.short	0x0380
        /*0042*/ 	.short	0x0004


	//----- nvinfo : EIATTR_SW_WAR
	.align		4
.L_1565:
        /*0044*/ 	.byte	0x04, 0x36
        /*0046*/ 	.short	(.L_1567 - .L_1566)
.L_1566:
        /*0048*/ 	.word	0x00000008
.L_1567:


//--------------------- .nv.info._Z9kernel_48i    --------------------------
	.section	.nv.info._Z9kernel_48i,"",@"SHT_CUDA_INFO"
	.sectionflags	@""
	.align	4


	//----- nvinfo : EIATTR_CUDA_API_VERSION
	.align		4
        /*0000*/ 	.byte	0x04, 0x37
        /*0002*/ 	.short	(.L_1569 - .L_1568)
.L_1568:
        /*0004*/ 	.word	0x00000082


	//----- nvinfo : EIATTR_KPARAM_INFO
	.align		4
.L_1569:
        /*0008*/ 	.byte	0x04, 0x17
        /*000a*/ 	.short	(.L_1571 - .L_1570)
.L_1570:
        /*000c*/ 	.word	0x00000000
        /*0010*/ 	.short	0x0000
        /*0012*/ 	.short	0x0000
        /*0014*/ 	.byte	0x00, 0xf0, 0x11, 0x00


	//----- nvinfo : EIATTR_SPARSE_MMA_MASK
	.align		4
.L_1571:
        /*0018*/ 	.byte	0x03, 0x50
        /*001a*/ 	.short	0x0000


	//----- nvinfo : EIATTR_MAXREG_COUNT
	.align		4
        /*001c*/ 	.byte	0x03, 0x1b
        /*001e*/ 	.short	0x00ff


	//----- nvinfo : EIATTR_MERCURY_ISA_VERSION
	.align		4
        /*0020*/ 	.byte	0x03, 0x5f
        /*0022*/ 	.short	0x0101


	//----- nvinfo : EIATTR_VRC_CTA_INIT_COUNT
	.align		4
        /*0024*/ 	.byte	0x02, 0x4a
	.zero		1
	.zero		1


	//----- nvinfo : EIATTR_EXIT_INSTR_OFFSETS
	.align		4
        /*0028*/ 	.byte	0x04, 0x1c
        /*002a*/ 	.short	(.L_1573 - .L_1572)


	//   ....[0]....
.L_1572:
        /*002c*/ 	.word	0x00000080


	//   ....[1]....
        /*0030*/ 	.word	0x00000180


	//----- nvinfo : EIATTR_CBANK_PARAM_SIZE
	.align		4
.L_1573:
        /*0034*/ 	.byte	0x03, 0x19
        /*0036*/ 	.short	0x0004


	//----- nvinfo : EIATTR_PARAM_CBANK
	.align		4
        /*0038*/ 	.byte	0x04, 0x0a
        /*003a*/ 	.short	(.L_1575 - .L_1574)
	.align		4
.L_1574:
        /*003c*/ 	.word	index@(.nv.constant0._Z9kernel_48i)
        /*0040*/ 	.short	0x0380
        /*0042*/ 	.short	0x0004


	//----- nvinfo : EIATTR_SW_WAR
	.align		4
.L_1575:
        /*0044*/ 	.byte	0x04, 0x36
        /*0046*/ 	.short	(.L_1577 - .L_1576)
.L_1576:
        /*0048*/ 	.word	0x00000008
.L_1577:


//--------------------- .nv.info._Z9kernel_47i    --------------------------
	.section	.nv.info._Z9kernel_47i,"",@"SHT_CUDA_INFO"
	.sectionflags	@""
	.align	4


	//----- nvinfo : EIATTR_CUDA_API_VERSION
	.align		4
        /*0000*/ 	.byte	0x04, 0x37
        /*0002*/ 	.short	(.L_1579 - .L_1578)
.L_1578:
        /*0004*/ 	.word	0x00000082


	//----- nvinfo : EIATTR_KPARAM_INFO
	.align		4
.L_1579:
        /*0008*/ 	.byte	0x04, 0x17
        /*000a*/ 	.short	(.L_1581 - .L_1580)
.L_1580:
        /*000c*/ 	.word	0x00000000
        /*0010*/ 	.short	0x0000
        /*0012*/ 	.short	0x0000
        /*0014*/ 	.byte	0x00, 0xf0, 0x11, 0x00


	//----- nvinfo : EIATTR_SPARSE_MMA_MASK
	.align		4
.L_1581:
        /*0018*/ 	.byte	0x03, 0x50
        /*001a*/ 	.short	0x0000


	//----- nvinfo : EIATTR_MAXREG_COUNT
	.align		4
        /*001c*/ 	.byte	0x03, 0x1b
        /*001e*/ 	.short	0x00ff


	//----- nvinfo : EIATTR_MERCURY_ISA_VERSION
	.align		4
        /*0020*/ 	.byte	0x03, 0x5f
        /*0022*/ 	.short	0x0101


	//----- nvinfo : EIATTR_VRC_CTA_INIT_COUNT
	.align		4
        /*0024*/ 	.byte	0x02, 0x4a
	.zero		1
	.zero		1


	//----- nvinfo : EIATTR_EXIT_INSTR_OFFSETS
	.align		4
        /*0028*/ 	.byte	0x04, 0x1c
        /*002a*/ 	.short	(.L_1583 - .L_1582)


	//   ....[0]....
.L_1582:
        /*002c*/ 	.word	0x00000080


	//   ....[1]....
        /*0030*/ 	.word	0x00000180


	//----- nvinfo : EIATTR_CBANK_PARAM_SIZE
	.align		4
.L_1583:
        /*0034*/ 	.byte	0x03, 0x19
        /*0036*/ 	.short	0x0004


	//----- nvinfo : EIATTR_PARAM_CBANK
	.align		4
        /*0038*/ 	.byte	0x04, 0x0a
        /*003a*/ 	.short	(.L_1585 - .L_1584)
	.align		4
.L_1584:
        /*003c*/ 	.word	index@(.nv.constant0._Z9kernel_47i)
        /*0040*/ 	.short	0x0380
        /*0042*/ 	.short	0x0004


	//----- nvinfo : EIATTR_SW_WAR
	.align		4
.L_1585:
        /*0044*/ 	.byte	0x04, 0x36
        /*0046*/ 	.short	(.L_1587 - .L_1586)
.L_1586:
        /*0048*/ 	.word	0x00000008
.L_1587:


//--------------------- .nv.info._Z9kernel_46i    --------------------------
	.section	.nv.info._Z9kernel_46i,"",@"SHT_CUDA_INFO"
	.sectionflags	@""
	.align	4


	//----- nvinfo : EIATTR_CUDA_API_VERSION
	.align		4
        /*0000*/ 	.byte	0x04, 0x37
        /*0002*/ 	.short	(.L_1589 - .L_1588)
.L_1588:
        /*0004*/ 	.word	0x00000082


	//----- nvinfo : EIATTR_KPARAM_INFO
	.align		4
.L_1589:
        /*0008*/ 	.byte	0x04, 0x17
        /*000a*/ 	.short	(.L_1591 - .L_1590)
.L_1590:
        /*000c*/ 	.word	0x00000000
        /*0010*/ 	.short	0x0000
        /*0012*/ 	.short	0x0000
        /*0014*/ 	.byte	0x00, 0xf0, 0x11, 0x00


	//----- nvinfo : EIATTR_SPARSE_MMA_MASK
	.align		4
.L_1591:
        /*0018*/ 	.byte	0x03, 0x50
        /*001a*/ 	.short	0x0000


	//----- nvinfo : EIATTR_MAXREG_COUNT
	.align		4
        /*001c*/ 	.byte	0x03, 0x1b
        /*001e*/ 	.short	0x00ff


	//----- nvinfo : EIATTR_MERCURY_ISA_VERSION
	.align		4
        /*0020*/ 	.byte	0x03, 0x5f
        /*0022*/ 	.short	0x0101


	//----- nvinfo : EIATTR_VRC_CTA_INIT_COUNT
	.align		4
        /*0024*/ 	.byte	0x02, 0x4a
	.zero		1
	.zero		1


	//----- nvinfo : EIATTR_EXIT_INSTR_OFFSETS
	.align		4
        /*0028*/ 	.byte	0x04, 0x1c
        /*002a*/ 	.short	(.L_1593 - .L_1592)


	//   ....[0]....
.L_1592:
        /*002c*/ 	.word	0x00000080


	//   ....[1]....
        /*0030*/ 	.word	0x00000180


	//----- nvinfo : EIATTR_CBANK_PARAM_SIZE
	.align		4
.L_1593:
        /*0034*/ 	.byte	0x03, 0x19
        /*0036*/ 	.short	0x0004


	//----- nvinfo : EIATTR_PARAM_CBANK
	.align		4
        /*0038*/ 	.byte	0x04, 0x0a
        /*003a*/ 	.short	(.L_1595 - .L_1594)
	.align		4
.L_1594:
        /*003c*/ 	.word	index@(.nv.constant0._Z9kernel_46i)
        /*0040*/ 	.short	0x0380
        /*0042*/ 	.short	0x0004


	//----- nvinfo : EIATTR_SW_WAR
	.align		4
.L_1595:
        /*0044*/ 	.byte	0x04, 0x36
        /*0046*/ 	.short	(.L_1597 - .L_1596)
.L_1596:
        /*0048*/ 	.word	0x00000008
.L_1597:


//--------------------- .nv.info._Z9kernel_45i    --------------------------
	.section	.nv.info._Z9kernel_45i,"",@"SHT_CUDA_INFO"
	.sectionflags	@""
	.align	4


	//----- nvinfo : EIATTR_CUDA_API_VERSION
	.align		4
        /*0000*/ 	.byte	0x04, 0x37
        /*0002*/ 	.short	(.L_1599 - .L_1598)
.L_1598:
        /*0004*/ 	.word	0x00000082


	//----- nvinfo : EIATTR_KPARAM_INFO
	.align		4
.L_1599:
        /*0008*/ 	.byte	0x04, 0x17
        /*000a*/ 	.short	(.L_1601 - .L_1600)
.L_1600:
        /*000c*/ 	.word	0x00000000
        /*0010*/ 	.short	0x0000
        /*0012*/ 	.short	0x0000
        /*0014*/ 	.byte	0x00, 0xf0, 0x11, 0x00


	//----- nvinfo : EIATTR_SPARSE_MMA_MASK
	.align		4
.L_1601:
        /*0018*/ 	.byte	0x03, 0x50
        /*001a*/ 	.short	0x0000


	//----- nvinfo : EIATTR_MAXREG_COUNT
	.align		4
        /*001c*/ 	.byte	0x03, 0x1b
        /*001e*/ 	.short	0x00ff


	//----- nvinfo : EIATTR_MERCURY_ISA_VERSION
	.align		4
        /*0020*/ 	.byte	0x03, 0x5f
        /*0022*/ 	.short	0x0101


	//----- nvinfo : EIATTR_VRC_CTA_INIT_COUNT
	.align		4
        /*0024*/ 	.byte	0x02, 0x4a
	.zero		1
	.zero		1


	//----- nvinfo : EIATTR_EXIT_INSTR_OFFSETS
	.align		4
        /*0028*/ 	.byte	0x04, 0x1c
        /*002a*/ 	.short	(.L_1603 - .L_1602)


	//   ....[0]....
.L_1602:
        /*002c*/ 	.word	0x00000080


	//   ....[1]....
        /*0030*/ 	.word	0x00000180


	//----- nvinfo : EIATTR_CBANK_PARAM_SIZE
	.align		4
.L_1603:
        /*0034*/ 	.byte	0x03, 0x19
        /*0036*/ 	.short	0x0004


	//----- nvinfo : EIATTR_PARAM_CBANK
	.align		4
        /*0038*/ 	.byte	0x04, 0x0a
        /*003a*/ 	.short	(.L_1605 - .L_1604)
	.align		4
.L_1604:
        /*003c*/ 	.word	index@(.nv.constant0._Z9kernel_45i)
        /*0040*/ 	.short	0x0380
        /*0042*/ 	.short	0x0004


	//----- nvinfo : EIATTR_SW_WAR
	.align		4
.L_1605:
        /*0044*/ 	.byte	0x04, 0x36
        /*0046*/ 	.short	(.L_1607 - .L_1606)
.L_1606:
        /*0048*/ 	.word	0x00000008
.L_1607:


//--------------------- .nv.info._Z9kernel_44i    --------------------------
	.section	.nv.info._Z9kernel_44i,"",@"SHT_CUDA_INFO"
	.sectionflags	@""
	.align	4


	//----- nvinfo : EIATTR_CUDA_API_VERSION
	.align		4
        /*0000*/ 	.byte	0x04, 0x37
        /*0002*/ 	.short	(.L_1609 - .L_1608)
.L_1608:
        /*0004*/ 	.word	0x00000082


	//----- nvinfo : EIATTR_KPARAM_INFO
	.align		4
.L_1609:
        /*0008*/ 	.byte	0x04, 0x17
        /*000a*/ 	.short	(.L_1611 - .L_1610)
.L_1610:
        /*000c*/ 	.word	0x00000000
        /*0010*/ 	.short	0x0000
        /*0012*/ 	.short	0x0000
        /*0014*/ 	.byte	0x00, 0xf0, 0x11, 0x00


	//----- nvinfo : EIATTR_SPARSE_MMA_MASK
	.align		4
.L_1611:
        /*0018*/ 	.byte	0x03, 0x50
        /*001a*/ 	.short	0x0000


	//----- nvinfo : EIATTR_MAXREG_COUNT
	.align		4
        /*001c*/ 	.byte	0x03, 0x1b
        /*001e*/ 	.short	0x00ff


	//----- nvinfo : EIATTR_MERCURY_ISA_VERSION
	.align		4
        /*0020*/ 	.byte	0x03, 0x5f
        /*0022*/ 	.short	0x0101


	//----- nvinfo : EIATTR_VRC_CTA_INIT_COUNT
	.align		4
        /*0024*/ 	.byte	0x02, 0x4a
	.zero		1
	.zero		1


	//----- nvinfo : EIATTR_EXIT_INSTR_OFFSETS
	.align		4
        /*0028*/ 	.byte	0x04, 0x1c
        /*002a*/ 	.short	(.L_1613 - .L_1612)


	//   ....[0]....
.L_1612:
        /*002c*/ 	.word	0x00000080


	//   ....[1]....
        /*0030*/ 	.word	0x00000180


	//----- nvinfo : EIATTR_CBANK_PARAM_SIZE
	.align		4
.L_1613:
        /*0034*/ 	.byte	0x03, 0x19
        /*0036*/ 	.short	0x0004


	//----- nvinfo : EIATTR_PARAM_CBANK
	.align		4
        /*0038*/ 	.byte	0x04, 0x0a
        /*003a*/ 	.short	(.L_1615 - .L_1614)
	.align		4
.L_1614:
        /*003c*/ 	.word	index@(.nv.constant0._Z9kernel_44i)
        /*0040*/ 	.short	0x0380
        /*0042*/ 	.short	0x0004


	//----- nvinfo : EIATTR_SW_WAR
	.align		4
.L_1615:
        /*0044*/ 	.byte	0x04, 0x36
        /*0046*/ 	.short	(.L_1617 - .L_1616)
.L_1616:
        /*0048*/ 	.word	0x00000008
.L_1617:


//--------------------- .nv.info._Z9kernel_43i    --------------------------
	.section	.nv.info._Z9kernel_43i,"",@"SHT_CUDA_INFO"
	.sectionflags	@""
	.align	4


	//----- nvinfo : EIATTR_CUDA_API_VERSION
	.align		4
        /*0000*/ 	.byte	0x04, 0x37
        /*0002*/ 	.short	(.L_1619 - .L_1618)
.L_1618:
        /*0004*/ 	.word	0x00000082


	//----- nvinfo : EIATTR_KPARAM_INFO
	.align		4
.L_1619:
        /*0008*/ 	.byte	0x04, 0x17
        /*000a*/ 	.short	(.L_1621 - .L_1620)
.L_1620:
        /*000c*/ 	.word	0x00000000
        /*0010*/ 	.short	0x0000
        /*0012*/ 	.short	0x0000
        /*0014*/ 	.byte	0x00, 0xf0, 0x11, 0x00


	//----- nvinfo : EIATTR_SPARSE_MMA_MASK
	.align		4
.L_1621:
        /*0018*/ 	.byte	0x03, 0x50
        /*001a*/ 	.short	0x0000


	//----- nvinfo : EIATTR_MAXREG_COUNT
	.align		4
        /*001c*/ 	.byte	0x03, 0x1b
        /*001e*/ 	.short	0x00ff


	//----- nvinfo : EIATTR_MERCURY_ISA_VERSION
	.align		4
        /*0020*/ 	.byte	0x03, 0x5f
        /*0022*/ 	.short	0x0101


	//----- nvinfo : EIATTR_VRC_CTA_INIT_COUNT
	.align		4
        /*0024*/ 	.byte	0x02, 0x4a
	.zero		1
	.zero		1


	//----- nvinfo : EIATTR_EXIT_INSTR_OFFSETS
	.align		4
        /*0028*/ 	.byte	0x04, 0x1c
        /*002a*/ 	.short	(.L_1623 - .L_1622)


	//   ....[0]....
.L_1622:
        /*002c*/ 	.word	0x00000080


	//   ....[1]....
        /*0030*/ 	.word	0x00000180


	//----- nvinfo : EIATTR_CBANK_PARAM_SIZE
	.align		4
.L_1623:
        /*0034*/ 	.byte	0x03, 0x19
        /*0036*/ 	.short	0x0004


	//----- nvinfo : EIATTR_PARAM_CBANK
	.align		4
        /*0038*/ 	.byte	0x04, 0x0a
        /*003a*/ 	.short	(.L_1625 - .L_1624)
	.align		4
.L_1624:
        /*003c*/ 	.word	index@(.nv.constant0._Z9kernel_43i)
        /*0040*/ 	.short	0x0380
        /*0042*/ 	.short	0x0004


	//----- nvinfo : EIATTR_SW_WAR
	.align		4
.L_1625:
        /*0044*/ 	.byte	0x04, 0x36
        /*0046*/ 	.short	(.L_1627 - .L_1626)
.L_1626:
        /*0048*/ 	.word	0x00000008
.L_1627:


//--------------------- .nv.info._Z9kernel_42i    --------------------------
	.section	.nv.info._Z9kernel_42i,"",@"SHT_CUDA_INFO"
	.sectionflags	@""
	.align	4


	//----- nvinfo : EIATTR_CUDA_API_VERSION
	.align		4
        /*0000*/ 	.byte	0x04, 0x37
        /*0002*/ 	.short	(.L_1629 - .L_1628)
.L_1628:
        /*0004*/ 	.word	0x00000082


	//----- nvinfo : EIATTR_KPARAM_INFO
	.align		4
.L_1629:
        /*0008*/ 	.byte	0x04, 0x17
        /*000a*/ 	.short	(.L_1631 - .L_1630)
.L_1630:
        /*000c*/ 	.word	0x00000000
        /*0010*/ 	.short	0x0000
        /*0012*/ 	.short	0x0000
        /*0014*/ 	.byte	0x00, 0xf0, 0x11, 0x00


	//----- nvinfo : EIATTR_SPARSE_MMA_MASK
	.align		4
.L_1631:
        /*0018*/ 	.byte	0x03, 0x50
        /*001a*/ 	.short	0x0000


	//----- nvinfo : EIATTR_MAXREG_COUNT
	.align		4
        /*001c*/ 	.byte	0x03, 0x1b
        /*001e*/ 	.short	0x00ff


	//----- nvinfo : EIATTR_MERCURY_ISA_VERSION
	.align		4
        /*0020*/ 	.byte	0x03, 0x5f
        /*0022*/ 	.short	0x0101


	//----- nvinfo : EIATTR_VRC_CTA_INIT_COUNT
	.align		4
        /*0024*/ 	.byte	0x02, 0x4a
	.zero		1
	.zero		1


	//----- nvinfo : EIATTR_EXIT_INSTR_OFFSETS
	.align		4
        /*0028*/ 	.byte	0x04, 0x1c
        /*002a*/ 	.short	(.L_1633 - .L_1632)


	//   ....[0]....
.L_1632:
        /*002c*/ 	.word	0x00000080


	//   ....[1]....
        /*0030*/ 	.word	0x00000180


	//----- nvinfo : EIATTR_CBANK_PARAM_SIZE
	.align		4
.L_1633:
        /*0034*/ 	.byte	0x03, 0x19
        /*0036*/ 	.short	0x0004


	//----- nvinfo : EIATTR_PARAM_CBANK
	.align		4
        /*0038*/ 	.byte	0x04, 0x0a
        /*003a*/ 	.short	(.L_1635 - .L_1634)
	.align		4
.L_1634:
        /*003c*/ 	.word	index@(.nv.constant0._Z9kernel_42i)
        /*0040*/ 	.short	0x0380
        /*0042*/ 	.short	0x0004


	//----- nvinfo : EIATTR_SW_WAR
	.align		4
.L_1635:
        /*0044*/ 	.byte	0x04, 0x36
        /*0046*/ 	.short	(.L_1637 - .L_1636)
.L_1636:
        /*0048*/ 	.word	0x00000008
.L_1637:


//--------------------- .nv.info._Z9kernel_41i    --------------------------
	.section	.nv.info._Z9kernel_41i,"",@"SHT_CUDA_INFO"
	.sectionflags	@""
	.align	4


	//----- nvinfo : EIATTR_CUDA_API_VERSION
	.align		4
        /*0000*/ 	.byte	0x04, 0x37
        /*0002*/ 	.short	(.L_1639 - .L_1638)
.L_1638:
        /*0004*/ 	.word	0x00000082


	//----- nvinfo : EIATTR_KPARAM_INFO
	.align		4
.L_1639:
        /*0008*/ 	.byte	0x04, 0x17
        /*000a*/ 	.short	(.L_1641 - .L_1640)
.L_1640:
        /*000c*/ 	.word	0x00000000
        /*0010*/ 	.short	0x0000
        /*0012*/ 	.short	0x0000
        /*0014*/ 	.byte	0x00, 0xf0, 0x11, 0x00


	//----- nvinfo : EIATTR_SPARSE_MMA_MASK
	.align		4
.L_1641:
        /*0018*/ 	.byte	0x03, 0x50
        /*001a*/ 	.short	0x0000


	//----- nvinfo : EIATTR_MAXREG_COUNT
	.align		4
        /*001c*/ 	.byte	0x03, 0x1b
        /*001e*/ 	.short	0x00ff


	//----- nvinfo : EIATTR_MERCURY_ISA_VERSION
	.align		4
        /*0020*/ 	.byte	0x03, 0x5f
        /*0022*/ 	.short	0x0101


	//----- nvinfo : EIATTR_VRC_CTA_INIT_COUNT
	.align		4
        /*0024*/ 	.byte	0x02, 0x4a
	.zero		1
	.zero		1


	//----- nvinfo : EIATTR_EXIT_INSTR_OFFSETS
	.align		4
        /*0028*/ 	.byte	0x04, 0x1c
        /*002a*/ 	.short	(.L_1643 - .L_1642)


	//   ....[0]....
.L_1642:
        /*002c*/ 	.word	0x00000080


	//   ....[1]....
        /*0030*/ 	.word	0x00000180


	//----- nvinfo : EIATTR_CBANK_PARAM_SIZE
	.align		4
.L_1643:
        /*0034*/ 	.byte	0x03, 0x19
        /*0036*/ 	.short	0x0004


	//----- nvinfo : EIATTR_PARAM_CBANK
	.align		4
        /*0038*/ 	.byte	0x04, 0x0a
        /*003a*/ 	.short	(.L_1645 - .L_1644)
	.align		4
.L_1644:
        /*003c*/ 	.word	index@(.nv.constant0._Z9kernel_41i)
        /*0040*/ 	.short	0x0380
        /*0042*/ 	.short	0x0004


	//----- nvinfo : EIATTR_SW_WAR
	.align		4
.L_1645:
        /*0044*/ 	.byte	0x04, 0x36
        /*0046*/ 	.short	(.L_1647 - .L_1646)
.L_1646:
        /*0048*/ 	.word	0x00000008
.L_1647:


//--------------------- .nv.info._Z9kernel_40i    --------------------------
	.section	.nv.info._Z9kernel_40i,"",@"SHT_CUDA_INFO"
	.sectionflags	@""
	.align	4


	//----- nvinfo : EIATTR_CUDA_API_VERSION
	.align		4
        /*0000*/ 	.byte	0x04, 0x37
        /*0002*/ 	.short	(.L_1649 - .L_1648)
.L_1648:
        /*0004*/ 	.word	0x00000082


	//----- nvinfo : EIATTR_KPARAM_INFO
	.align		4
.L_1649:
        /*0008*/ 	.byte	0x04, 0x17
        /*000a*/ 	.short	(.L_1651 - .L_1650)
.L_1650:
        /*000c*/ 	.word	0x00000000
        /*0010*/ 	.short	0x0000
        /*0012*/ 	.short	0x0000
        /*0014*/ 	.byte	0x00, 0xf0, 0x11, 0x00


	//----- nvinfo : EIATTR_SPARSE_MMA_MASK
	.align		4
.L_1651:
        /*0018*/ 	.byte	0x03, 0x50
        /*001a*/ 	.short	0x0000


	//----- nvinfo : EIATTR_MAXREG_COUNT
	.align		4
        /*001c*/ 	.byte	0x03, 0x1b
        /*001e*/ 	.short	0x00ff


	//----- nvinfo : EIATTR_MERCURY_ISA_VERSION
	.align		4
        /*0020*/ 	.byte	0x03, 0x5f
        /*0022*/ 	.short	0x0101


	//----- nvinfo : EIATTR_VRC_CTA_INIT_COUNT
	.align		4
        /*0024*/ 	.byte	0x02, 0x4a
	.zero		1
	.zero		1


	//----- nvinfo : EIATTR_EXIT_INSTR_OFFSETS
	.align		4
        /*0028*/ 	.byte	0x04, 0x1c
        /*002a*/ 	.short	(.L_1653 - .L_1652)


	//   ....[0]....
.L_1652:
        /*002c*/ 	.word	0x00000080


	//   ....[1]....
        /*0030*/ 	.word	0x00000180


	//----- nvinfo : EIATTR_CBANK_PARAM_SIZE
	.align		4
.L_1653:
        /*0034*/ 	.byte	0x03, 0x19
        /*0036*/ 	.short	0x0004


	//----- nvinfo : EIATTR_PARAM_CBANK
	.align		4
        /*0038*/ 	.byte	0x04, 0x0a
        /*003a*/ 	.short	(.L_1655 - .L_1654)
	.align		4
.L_1654:
        /*003c*/ 	.word	index@(.nv.constant0._Z9kernel_40i)
        /*0040*/ 	.short	0x0380
        /*0042*/ 	.short	0x0004


	//----- nvinfo : EIATTR_SW_WAR
	.align		4
.L_1655:
        /*0044*/ 	.byte	0x04, 0x36
        /*0046*/ 	.short	(.L_1657 - .L_1656)
.L_1656:
        /*0048*/ 	.word	0x00000008
.L_1657:


//--------------------- .nv.info._Z9kernel_39i    --------------------------
	.section	.nv.info._Z9kernel_39i,"",@"SHT_CUDA_INFO"
	.sectionflags	@""
	.align	4


	//----- nvinfo : EIATTR_CUDA_API_VERSION
	.align		4
        /*0000*/ 	.byte	0x04, 0x37
        /*0002*/ 	.short	(.L_1659 - .L_1658)
.L_1658:
        /*0004*/ 	.word	0x00000082


	//----- nvinfo : EIATTR_KPARAM_INFO
	.align		4
.L_1659:
        /*0008*/ 	.byte	0x04, 0x17
        /*000a*/ 	.short	(.L_1661 - .L_1660)
.L_1660:
        /*000c*/ 	.word	0x00000000
        /*0010*/ 	.short	0x0000
        /*0012*/ 	.short	0x0000
        /*0014*/ 	.byte	0x00, 0xf0, 0x11, 0x00


	//----- nvinfo : EIATTR_SPARSE_MMA_MASK
	.align		4
.L_1661:
        /*0018*/ 	.byte	0x03, 0x50
        /*001a*/ 	.short	0x0000


	//----- nvinfo : EIATTR_MAXREG_COUNT
	.align		4
        /*001c*/ 	.byte	0x03, 0x1b
        /*001e*/ 	.short	0x00ff


	//----- nvinfo : EIATTR_MERCURY_ISA_VERSION
	.align		4
        /*0020*/ 	.byte	0x03, 0x5f
        /*0022*/ 	.short	0x0101


	//----- nvinfo : EIATTR_VRC_CTA_INIT_COUNT
	.align		4
        /*0024*/ 	.byte	0x02, 0x4a
	.zero		1
	.zero		1


	//----- nvinfo : EIATTR_EXIT_INSTR_OFFSETS
	.align		4
        /*0028*/ 	.byte	0x04, 0x1c
        /*002a*/ 	.short	(.L_1663 - .L_1662)


	//   ....[0]....
.L_1662:
        /*002c*/ 	.word	0x00000080


	//   ....[1]....
        /*0030*/ 	.word	0x00000180


	//----- nvinfo : EIATTR_CBANK_PARAM_SIZE
	.align		4
.L_1663:
        /*0034*/ 	.byte	0x03, 0x19
        /*0036*/ 	.short	0x0004


	//----- nvinfo : EIATTR_PARAM_CBANK
	.align		4
        /*0038*/ 	.byte	0x04, 0x0a
        /*003a*/ 	.short	(.L_1665 - .L_1664)
	.align		4
.L_1664:
        /*003c*/ 	.word	index@(.nv.constant0._Z9kernel_39i)
        /*0040*/ 	.short	0x0380
        /*0042*/ 	.short	0x0004


	//----- nvinfo : EIATTR_SW_WAR
	.align		4
.L_1665:
        /*0044*/ 	.byte	0x04, 0x36
        /*0046*/ 	.short	(.L_1667 - .L_1666)
.L_1666:
        /*0048*/ 	.word	0x00000008
.L_1667:


//--------------------- .nv.info._Z9kernel_38i    --------------------------
	.section	.nv.info._Z9kernel_38i,"",@"SHT_CUDA_INFO"
	.sectionflags	@""
	.align	4


	//----- nvinfo : EIATTR_CUDA_API_VERSION
	.align		4
        /*0000*/ 	.byte	0x04, 0x37
        /*0002*/ 	.short	(.L_1669 - .L_1668)
.L_1668:
        /*0004*/ 	.word	0x00000082


	//----- nvinfo : EIATTR_KPARAM_INFO
	.align		4
.L_1669:
        /*0008*/ 	.byte	0x04, 0x17
        /*000a*/ 	.short	(.L_1671 - .L_1670)
.L_1670:
        /*000c*/ 	.word	0x00000000
        /*0010*/ 	.short	0x0000
        /*0012*/ 	.short	0x0000
        /*0014*/ 	.byte	0x00, 0xf0, 0x11, 0x00


	//----- nvinfo : EIATTR_SPARSE_MMA_MASK
	.align		4
.L_1671:
        /*0018*/ 	.byte	0x03, 0x50
        /*001a*/ 	.short	0x0000


	//----- nvinfo : EIATTR_MAXREG_COUNT
	.align		4
        /*001c*/ 	.byte	0x03, 0x1b
        /*001e*/ 	.short	0x00ff


	//----- nvinfo : EIATTR_MERCURY_ISA_VERSION
	.align		4
        /*0020*/ 	.byte	0x03, 0x5f
        /*0022*/ 	.short	0x0101


	//----- nvinfo : EIATTR_VRC_CTA_INIT_COUNT
	.align		4
        /*0024*/ 	.byte	0x02, 0x4a
	.zero		1
	.zero		1


	//----- nvinfo : EIATTR_EXIT_INSTR_OFFSETS
	.align		4
        /*0028*/ 	.byte	0x04, 0x1c
        /*002a*/ 	.short	(.L_1673 - .L_1672)


	//   ....[0]....
.L_1672:
        /*002c*/ 	.word	0x00000080


	//   ....[1]....
        /*0030*/ 	.word	0x00000180


	//----- nvinfo : EIATTR_CBANK_PARAM_SIZE
	.align		4
.L_1673:
        /*0034*/ 	.byte	0x03, 0x19
        /*0036*/ 	.short	0x0004


	//----- nvinfo : EIATTR_PARAM_CBANK
	.align		4
        /*0038*/ 	.byte	0x04, 0x0a
        /*003a*/ 	.short	(.L_1675 - .L_1674)
	.align		4
.L_1674:
        /*003c*/ 	.word	index@(.nv.constant0._Z9kernel_38i)
        /*0040*/ 	.short	0x0380
        /*0042*/ 	.short	0x0004


	//----- nvinfo : EIATTR_SW_WAR
	.align		4
.L_1675:
        /*0044*/ 	.byte	0x04, 0x36
        /*0046*/ 	.short	(.L_1677 - .L_1676)
.L_1676:
        /*0048*/ 	.word	0x00000008
.L_1677:


//--------------------- .nv.info._Z9kernel_37i    --------------------------
	.section	.nv.info._Z9kernel_37i,"",@"SHT_CUDA_INFO"
	.sectionflags	@""
	.align	4


	//----- nvinfo : EIATTR_CUDA_API_VERSION
	.align		4
        /*0000*/ 	.byte	0x04, 0x37
        /*0002*/ 	.short	(.L_1679 - .L_1678)
.L_1678:
        /*0004*/ 	.word	0x00000082


	//----- nvinfo : EIATTR_KPARAM_INFO
	.align		4
.L_1679:
        /*0008*/ 	.byte	0x04, 0x17
        /*000a*/ 	.short	(.L_1681 - .L_1680)
.L_1680:
        /*000c*/ 	.word	0x00000000
        /*0010*/ 	.short	0x0000
        /*0012*/ 	.short	0x0000
        /*0014*/ 	.byte	0x00, 0xf0, 0x11, 0x00


	//----- nvinfo : EIATTR_SPARSE_MMA_MASK
	.align		4
.L_1681:
        /*0018*/ 	.byte	0x03, 0x50
        /*001a*/ 	.short	0x0000


	//----- nvinfo : EIATTR_MAXREG_COUNT
	.align		4
        /*001c*/ 	.byte	0x03, 0x1b
        /*001e*/ 	.short	0x00ff


	//----- nvinfo : EIATTR_MERCURY_ISA_VERSION
	.align		4
        /*0020*/ 	.byte	0x03, 0x5f
        /*0022*/ 	.short	0x0101


	//----- nvinfo : EIATTR_VRC_CTA_INIT_COUNT
	.align		4
        /*0024*/ 	.byte	0x02, 0x4a
	.zero		1
	.zero		1


	//----- nvinfo : EIATTR_EXIT_INSTR_OFFSETS
	.align		4
        /*0028*/ 	.byte	0x04, 0x1c
        /*002a*/ 	.short	(.L_1683 - .L_1682)


	//   ....[0]....
.L_1682:
        /*002c*/ 	.word	0x00000080


	//   ....[1]....
        /*0030*/ 	.word	0x00000180


	//----- nvinfo : EIATTR_CBANK_PARAM_SIZE
	.align		4
.L_1683:
        /*0034*/ 	.byte	0x03, 0x19
        /*0036*/ 	.short	0x0004


	//----- nvinfo : EIATTR_PARAM_CBANK
	.align		4
        /*0038*/ 	.byte	0x04, 0x0a
        /*003a*/ 	.short	(.L_1685 - .L_1684)
	.align		4
.L_1684:
        /*003c*/ 	.word	index@(.nv.constant0._Z9kernel_37i)
        /*0040*/ 	.short	0x0380
        /*0042*/ 	.short	0x0004


	//----- nvinfo : EIATTR_SW_WAR
	.align		4
.L_1685:
        /*0044*/ 	.byte	0x04, 0x36
        /*0046*/ 	.short	(.L_1687 - .L_1686)
.L_1686:
        /*0048*/ 	.word	0x00000008
.L_1687:


//--------------------- .nv.info._Z9kernel_36i    --------------------------
	.section	.nv.info._Z9kernel_36i,"",@"SHT_CUDA_INFO"
	.sectionflags	@""
	.align	4


	//----- nvinfo : EIATTR_CUDA_API_VERSION
	.align		4
        /*0000*/ 	.byte	0x04, 0x37
        /*0002*/ 	.short	(.L_1689 - .L_1688)
.L_1688:
        /*0004*/ 	.word	0x00000082


	//----- nvinfo : EIATTR_KPARAM_INFO
	.align		4
.L_1689:
        /*0008*/ 	.byte	0x04, 0x17
        /*000a*/ 	.short	(.L_1691 - .L_1690)
.L_1690:
        /*000c*/ 	.word	0x00000000
        /*0010*/ 	.short	0x0000
        /*0012*/ 	.short	0x0000
        /*0014*/ 	.byte	0x00, 0xf0, 0x11, 0x00


	//----- nvinfo : EIATTR_SPARSE_MMA_MASK
	.align		4
.L_1691:
        /*0018*/ 	.byte	0x03, 0x50
        /*001a*/ 	.short	0x0000


	//----- nvinfo : EIATTR_MAXREG_COUNT
	.align		4
        /*001c*/ 	.byte	0x03, 0x1b
        /*001e*/ 	.short	0x00ff


	//----- nvinfo : EIATTR_MERCURY_ISA_VERSION
	.align		4
        /*0020*/ 	.byte	0x03, 0x5f
        /*0022*/ 	.short	0x0101


	//----- nvinfo : EIATTR_VRC_CTA_INIT_COUNT
	.align		4
        /*0024*/ 	.byte	0x02, 0x4a
	.zero		1
	.zero		1


	//----- nvinfo : EIATTR_EXIT_INSTR_OFFSETS
	.align		4
        /*0028*/ 	.byte	0x04, 0x1c
        /*002a*/ 	.short	(.L_1693 - .L_1692)


	//   ....[0]....
.L_1692:
        /*002c*/ 	.word	0x00000080


	//   ....[1]....
        /*0030*/ 	.word	0x00000180


	//----- nvinfo : EIATTR_CBANK_PARAM_SIZE
	.align		4
.L_1693:
        /*0034*/ 	.byte	0x03, 0x19
        /*0036*/ 	.short	0x0004


	//----- nvinfo : EIATTR_PARAM_CBANK
	.align		4
        /*0038*/ 	.byte	0x04, 0x0a
        /*003a*/ 	.short	(.L_1695 - .L_1694)
	.align		4
.L_1694:
        /*003c*/ 	.word	index@(.nv.constant0._Z9kernel_36i)
        /*0040*/ 	.short	0x0380
        /*0042*/ 	.short	0x0004


	//----- nvinfo : EIATTR_SW_WAR
	.align		4
.L_1695:
        /*0044*/ 	.byte	0x04, 0x36
        /*0046*/ 	.short	(.L_1697 - .L_1696)
.L_1696:
        /*0048*/ 	.word	0x00000008
.L_1697:


//--------------------- .nv.info._Z9kernel_35i    --------------------------
	.section	.nv.info._Z9kernel_35i,"",@"SHT_CUDA_INFO"
	.sectionflags	@""
	.align	4


	//----- nvinfo : EIATTR_CUDA_API_VERSION
	.align		4
        /*0000*/ 	.byte	0x04, 0x37
        /*0002*/ 	.short	(.L_1699 - .L_1698)
.L_1698:
        /*0004*/ 	.word	0x00000082


	//----- nvinfo : EIATTR_KPARAM_INFO
	.align		4
.L_1699:
        /*0008*/ 	.byte	0x04, 0x17
        /*000a*/ 	.short	(.L_1701 - .L_1700)
.L_1700:
        /*000c*/ 	.word	0x00000000
        /*0010*/ 	.short	0x0000
        /*0012*/ 	.short	0x0000
        /*0014*/ 	.byte	0x00, 0xf0, 0x11, 0x00


	//----- nvinfo : EIATTR_SPARSE_MMA_MASK
	.align		4
.L_1701:
        /*0018*/ 	.byte	0x03, 0x50
        /*001a*/ 	.short	0x0000


	//----- nvinfo : EIATTR_MAXREG_COUNT
	.align		4
        /*001c*/ 	.byte	0x03, 0x1b
        /*001e*/ 	.short	0x00ff


	//----- nvinfo : EIATTR_MERCURY_ISA_VERSION
	.align		4
        /*0020*/ 	.byte	0x03, 0x5f
        /*0022*/ 	.short	0x0101


	//----- nvinfo : EIATTR_VRC_CTA_INIT_COUNT
	.align		4
        /*0024*/ 	.byte	0x02, 0x4a
	.zero		1
	.zero		1


	//----- nvinfo : EIATTR_EXIT_INSTR_OFFSETS
	.align		4
        /*0028*/ 	.byte	0x04, 0x1c
        /*002a*/ 	.short	(.L_1703 - .L_1702)


	//   ....[0]....
.L_1702:
        /*002c*/ 	.word	0x00000080


	//   ....[1]....
        /*0030*/ 	.word	0x00000180


	//----- nvinfo : EIATTR_CBANK_PARAM_SIZE
	.align		4
.L_1703:
        /*0034*/ 	.byte	0x03, 0x19
        /*0036*/ 	.short	0x0004


	//----- nvinfo : EIATTR_PARAM_CBANK
	.align		4
        /*0038*/ 	.byte	0x04, 0x0a
        /*003a*/ 	.short	(.L_1705 - .L_1704)
	.align		4
.L_1704:
        /*003c*/ 	.word	index@(.nv.constant0._Z9kernel_35i)
        /*0040*/ 	.short	0x0380
        /*0042*/ 	.short	0x0004


	//----- nvinfo : EIATTR_SW_WAR
	.align		4
.L_1705:
        /*0044*/ 	.byte	0x04, 0x36
        /*0046*/ 	.short	(.L_1707 - .L_1706)
.L_1706:
        /*0048*/ 	.word	0x00000008
.L_1707:


//--------------------- .nv.info._Z9kernel_34i    --------------------------
	.section	.nv.info._Z9kernel_34i,"",@"SHT_CUDA_INFO"
	.sectionflags	@""
	.align	4


	//----- nvinfo : EIATTR_CUDA_API_VERSION
	.align		4
        /*0000*/ 	.byte	0x04, 0x37
        /*0002*/ 	.short	(.L_1709 - .L_1708)
.L_1708:
        /*0004*/ 	.word	0x00000082


	//----- nvinfo : EIATTR_KPARAM_INFO
	.align		4
.L_1709:
        /*0008*/ 	.byte	0x04, 0x17
        /*000a*/ 	.short	(.L_1711 - .L_1710)
.L_1710:
        /*000c*/ 	.word	0x00000000
        /*0010*/ 	.short	0x0000
        /*0012*/ 	.short	0x0000
        /*0014*/ 	.byte	0x00, 0xf0, 0x11, 0x00


	//----- nvinfo : EIATTR_SPARSE_MMA_MASK
	.align		4
.L_1711:
        /*0018*/ 	.byte	0x03, 0x50
        /*001a*/ 	.short	0x0000


	//----- nvinfo : EIATTR_MAXREG_COUNT
	.align		4
        /*001c*/ 	.byte	0x03, 0x1b
        /*001e*/ 	.short	0x00ff


	//----- nvinfo : EIATTR_MERCURY_ISA_VERSION
	.align		4
        /*0020*/ 	.byte	0x03, 0x5f
        /*0022*/ 	.short	0x0101


	//----- nvinfo : EIATTR_VRC_CTA_INIT_COUNT
	.align		4
        /*0024*/ 	.byte	0x02, 0x4a
	.zero		1
	.zero		1


	//----- nvinfo : EIATTR_EXIT_INSTR_OFFSETS
	.align		4
        /*0028*/ 	.byte	0x04, 0x1c
        /*002a*/ 	.short	(.L_1713 - .L_1712)


	//   ....[0]....
.L_1712:
        /*002c*/ 	.word	0x00000080


	//   ....[1]....
        /*0030*/ 	.word	0x00000180


	//----- nvinfo : EIATTR_CBANK_PARAM_SIZE
	.align		4
.L_1713:
        /*0034*/ 	.byte	0x03, 0x19
        /*0036*/ 	.short	0x0004


	//----- nvinfo : EIATTR_PARAM_CBANK
	.align		4
        /*0038*/ 	.byte	0x04, 0x0a
        /*003a*/ 	.short	(.L_1715 - .L_1714)
	.align		4
.L_1714:
        /*003c*/ 	.word	index@(.nv.constant0._Z9kernel_34i)
        /*0040*/ 	.short	0x0380
        /*0042*/ 	.short	0x0004


	//----- nvinfo : EIATTR_SW_WAR
	.align		4
.L_1715:
        /*0044*/ 	.byte	0x04, 0x36
        /*0046*/ 	.short	(.L_1717 - .L_1716)
.L_1716:
        /*0048*/ 	.word	0x00000008
.L_1717:


//--------------------- .nv.info._Z9kernel_33i    --------------------------
	.section	.nv.info._Z9kernel_33i,"",@"SHT_CUDA_INFO"
	.sectionflags	@""
	.align	4


	//----- nvinfo : EIATTR_CUDA_API_VERSION
	.align		4
        /*0000*/ 	.byte	0x04, 0x37
        /*0002*/ 	.short	(.L_1719 - .L_1718)
.L_1718:
        /*0004*/ 	.word	0x00000082


	//----- nvinfo : EIATTR_KPARAM_INFO
	.align		4
.L_1719:
        /*0008*/ 	.byte	0x04, 0x17
        /*000a*/ 	.short	(.L_1721 - .L_1720)
.L_1720:
        /*000c*/ 	.word	0x00000000
        /*0010*/ 	.short	0x0000
        /*0012*/ 	.short	0x0000
        /*0014*/ 	.byte	0x00, 0xf0, 0x11, 0x00


	//----- nvinfo : EIATTR_SPARSE_MMA_MASK
	.align		4
.L_1721:
        /*0018*/ 	.byte	0x03, 0x50
        /*001a*/ 	.short	0x0000


	//----- nvinfo : EIATTR_MAXREG_COUNT
	.align		4
        /*001c*/ 	.byte	0x03, 0x1b
        /*001e*/ 	.short	0x00ff


	//----- nvinfo : EIATTR_MERCURY_ISA_VERSION
	.align		4
        /*0020*/ 	.byte	0x03, 0x5f
        /*0022*/ 	.short	0x0101


	//----- nvinfo : EIATTR_VRC_CTA_INIT_COUNT
	.align		4
        /*0024*/ 	.byte	0x02, 0x4a
	.zero		1
	.zero		1


	//----- nvinfo : EIATTR_EXIT_INSTR_OFFSETS
	.align		4
        /*0028*/ 	.byte	0x04, 0x1c
        /*002a*/ 	.short	(.L_1723 - .L_1722)


	//   ....[0]....
.L_1722:
        /*002c*/ 	.word	0x00000080


	//   ....[1]....
        /*0030*/ 	.word	0x00000180


	//----- nvinfo : EIATTR_CBANK_PARAM_SIZE
	.align		4
.L_1723:
        /*0034*/ 	.byte	0x03, 0x19
        /*0036*/ 	.short	0x0004


	//----- nvinfo : EIATTR_PARAM_CBANK
	.align		4
        /*0038*/ 	.byte	0x04, 0x0a
        /*003a*/ 	.short	(.L_1725 - .L_1724)
	.align		4
.L_1724:
        /*003c*/ 	.word	index@(.nv.constant0._Z9kernel_33i)
        /*0040*/ 	.short	0x0380
        /*0042*/ 	.short	0x0004


	//----- nvinfo : EIATTR_SW_WAR
	.align		4
.L_1725:
        /*0044*/ 	.byte	0x04, 0x36
        /*0046*/ 	.short	(.L_1727 - .L_1726)
.L_1726:
        /*0048*/ 	.word	0x00000008
.L_1727:


//--------------------- .nv.info._Z9kernel_32i    --------------------------
	.section	.nv.info._Z9kernel_32i,"",@"SHT_CUDA_INFO"
	.sectionflags	@""
	.align	4


	//----- nvinfo : EIATTR_CUDA_API_VERSION
	.align		4
        /*0000*/ 	.byte	0x04, 0x37
        /*0002*/ 	.short	(.L_1729 - .L_1728)
.L_1728:
        /*0004*/ 	.word	0x00000082


	//----- nvinfo : EIATTR_KPARAM_INFO
	.align		4
.L_1729:
        /*0008*/ 	.byte	0x04, 0x17
        /*000a*/ 	.short	(.L_1731 - .L_1730)
.L_1730:
        /*000c*/ 	.word	0x00000000
        /*0010*/ 	.short	0x0000
        /*0012*/ 	.short	0x0000
        /*0014*/ 	.byte	0x00, 0xf0, 0x11, 0x00


	//----- nvinfo : EIATTR_SPARSE_MMA_MASK
	.align		4
.L_1731:
        /*0018*/ 	.byte	0x03, 0x50
        /*001a*/ 	.short	0x0000


	//----- nvinfo : EIATTR_MAXREG_COUNT
	.align		4
        /*001c*/ 	.byte	0x03, 0x1b
        /*001e*/ 	.short	0x00ff


	//----- nvinfo : EIATTR_MERCURY_ISA_VERSION
	.align		4
        /*0020*/ 	.byte	0x03, 0x5f
        /*0022*/ 	.short	0x0101


	//----- nvinfo : EIATTR_VRC_CTA_INIT_COUNT
	.align		4
        /*0024*/ 	.byte	0x02, 0x4a
	.zero		1
	.zero		1


	//----- nvinfo : EIATTR_EXIT_INSTR_OFFSETS
	.align		4
        /*0028*/ 	.byte	0x04, 0x1c
        /*002a*/ 	.short	(.L_1733 - .L_1732)


	//   ....[0]....
.L_1732:
        /*002c*/ 	.word	0x00000080


	//   ....[1]....
        /*0030*/ 	.word	0x00000180


	//----- nvinfo : EIATTR_CBANK_PARAM_SIZE
	.align		4
.L_1733:
        /*0034*/ 	.byte	0x03, 0x19
        /*0036*/ 	.short	0x0004


	//----- nvinfo : EIATTR_PARAM_CBANK
	.align		4
        /*0038*/ 	.byte	0x04, 0x0a
        /*003a*/ 	.short	(.L_1735 - .L_1734)
	.align		4
.L_1734:
        /*003c*/ 	.word	index@(.nv.constant0._Z9kernel_32i)
        /*0040*/ 	.short	0x0380
        /*0042*/ 	.short	0x0004


	//----- nvinfo : EIATTR_SW_WAR
	.align		4
.L_1735:
        /*0044*/ 	.byte	0x04, 0x36
        /*0046*/ 	.short	(.L_1737 - .L_1736)
.L_1736:
        /*0048*/ 	.word	0x00000008
.L_1737:


//--------------------- .nv.info._Z9kernel_31i    --------------------------
	.section	.nv.info._Z9kernel_31i,"",@"SHT_CUDA_INFO"
	.sectionflags	@""
	.align	4


	//----- nvinfo : EIATTR_CUDA_API_VERSION
	.align		4
        /*0000*/ 	.byte	0x04, 0x37
        /*0002*/ 	.short	(.L_1739 - .L_1738)
.L_1738:
        /*0004*/ 	.word	0x00000082


	//----- nvinfo : EIATTR_KPARAM_INFO
	.align		4
.L_1739:
        /*0008*/ 	.byte	0x04, 0x17
        /*000a*/ 	.short	(.L_1741 - .L_1740)
.L_1740:
        /*000c*/ 	.word	0x00000000
        /*0010*/ 	.short	0x0000
        /*0012*/ 	.short	0x0000
        /*0014*/ 	.byte	0x00, 0xf0, 0x11, 0x00


	//----- nvinfo : EIATTR_SPARSE_MMA_MASK
	.align		4
.L_1741:
        /*0018*/ 	.byte	0x03, 0x50
        /*001a*/ 	.short	0x0000


	//----- nvinfo : EIATTR_MAXREG_COUNT
	.align		4
        /*001c*/ 	.byte	0x03, 0x1b
        /*001e*/ 	.short	0x00ff


	//----- nvinfo : EIATTR_MERCURY_ISA_VERSION
	.align		4
        /*0020*/ 	.byte	0x03, 0x5f
        /*0022*/ 	.short	0x0101


	//----- nvinfo : EIATTR_VRC_CTA_INIT_COUNT
	.align		4
        /*0024*/ 	.byte	0x02, 0x4a
	.zero		1
	.zero		1


	//----- nvinfo : EIATTR_EXIT_INSTR_OFFSETS
	.align		4
        /*0028*/ 	.byte	0x04, 0x1c
        /*002a*/ 	.short	(.L_1743 - .L_1742)


	//   ....[0]....
.L_1742:
        /*002c*/ 	.word	0x00000080


	//   ....[1]....
        /*0030*/ 	.word	0x00000180


	//----- nvinfo : EIATTR_CBANK_PARAM_SIZE
	.align		4
.L_1743:
        /*0034*/ 	.byte	0x03, 0x19
        /*0036*/ 	.short	0x0004


	//----- nvinfo : EIATTR_PARAM_CBANK
	.align		4
        /*0038*/ 	.byte	0x04, 0x0a
        /*003a*/ 	.short	(.L_1745 - .L_1744)
	.align		4
.L_1744:
        /*003c*/ 	.word	index@(.nv.constant0._Z9kernel_31i)
        /*0040*/ 	.short	0x0380
        /*0042*/ 	.short	0x0004


	//----- nvinfo : EIATTR_SW_WAR
	.align		4
.L_1745:
        /*0044*/ 	.byte	0x04, 0x36
        /*0046*/ 	.short	(.L_1747 - .L_1746)
.L_1746:
        /*0048*/ 	.word	0x00000008
.L_1747:


//--------------------- .nv.info._Z9kernel_30i    --------------------------
	.section	.nv.info._Z9kernel_30i,"",@"SHT_CUDA_INFO"
	.sectionflags	@""
	.align	4


	//----- nvinfo : EIATTR_CUDA_API_VERSION
	.align		4
        /*0000*/ 	.byte	0x04, 0x37
        /*0002*/ 	.short	(.L_1749 - .L_1748)
.L_1748:
        /*0004*/ 	.word	0x00000082


	//----- nvinfo : EIATTR_KPARAM_INFO
	.align		4
.L_1749:
        /*0008*/ 	.byte	0x04, 0x17
        /*000a*/ 	.short	(.L_1751 - .L_1750)
.L_1750:
        /*000c*/ 	.word	0x00000000
        /*0010*/ 	.short	0x0000
        /*0012*/ 	.short	0x0000
        /*0014*/ 	.byte	0x00, 0xf0, 0x11, 0x00


	//----- nvinfo : EIATTR_SPARSE_MMA_MASK
	.align		4
.L_1751:
        /*0018*/ 	.byte	0x03, 0x50
        /*001a*/ 	.short	0x0000


	//----- nvinfo : EIATTR_MAXREG_COUNT
	.align		4
        /*001c*/ 	.byte	0x03, 0x1b
        /*001e*/ 	.short	0x00ff


	//----- nvinfo : EIATTR_MERCURY_ISA_VERSION
	.align		4
        /*0020*/ 	.byte	0x03, 0x5f
        /*0022*/ 	.short	0x0101


	//----- nvinfo : EIATTR_VRC_CTA_INIT_COUNT
	.align		4
        /*0024*/ 	.byte	0x02, 0x4a
	.zero		1
	.zero		1


	//----- nvinfo : EIATTR_EXIT_INSTR_OFFSETS
	.align		4
        /*0028*/ 	.byte	0x04, 0x1c
        /*002a*/ 	.short	(.L_1753 - .L_1752)


	//   ....[0]....
.L_1752:
        /*002c*/ 	.word	0x00000080


	//   ....[1]....
        /*0030*/ 	.word	0x00000180


	//----- nvinfo : EIATTR_CBANK_PARAM_SIZE
	.align		4
.L_1753:
        /*0034*/ 	.byte	0x03, 0x19
        /*0036*/ 	.short	0x0004


	//----- nvinfo : EIATTR_PARAM_CBANK
	.align		4
        /*0038*/ 	.byte	0x04, 0x0a
        /*003a*/ 	.short	(.L_1755 - .L_1754)
	.align		4
.L_1754:
        /*003c*/ 	.word	index@(.nv.constant0._Z9kernel_30i)
        /*0040*/ 	.short	0x0380
        /*0042*/ 	.short	0x0004


	//----- nvinfo : EIATTR_SW_WAR
	.align		4
.L_1755:
        /*0044*/ 	.byte	0x04, 0x36
        /*0046*/ 	.short	(.L_1757 - .L_1756)
.L_1756:
        /*0048*/ 	.word	0x00000008
.L_1757:


//--------------------- .nv.info._Z9kernel_29i    --------------------------
	.section	.nv.info._Z9kernel_29i,"",@"SHT_CUDA_INFO"
	.sectionflags	@""
	.align	4


	//----- nvinfo : EIATTR_CUDA_API_VERSION
	.align		4
        /*0000*/ 	.byte	0x04, 0x37
        /*0002*/ 	.short	(.L_1759 - .L_1758)
.L_1758:
        /*0004*/ 	.word	0x00000082


	//----- nvinfo : EIATTR_KPARAM_INFO
	.align		4
.L_1759:
        /*0008*/ 	.byte	0x04, 0x17
        /*000a*/ 	.short	(.L_1761 - .L_1760)
.L_1760:
        /*000c*/ 	.word	0x00000000
        /*0010*/ 	.short	0x0000
        /*0012*/ 	.short	0x0000
        /*0014*/ 	.byte	0x00, 0xf0, 0x11, 0x00


	//----- nvinfo : EIATTR_SPARSE_MMA_MASK
	.align		4
.L_1761:
        /*0018*/ 	.byte	0x03, 0x50
        /*001a*/ 	.short	0x0000


	//----- nvinfo : EIATTR_MAXREG_COUNT
	.align		4
        /*001c*/ 	.byte	0x03, 0x1b
        /*001e*/ 	.short	0x00ff


	//----- nvinfo : EIATTR_MERCURY_ISA_VERSION
	.align		4
        /*0020*/ 	.byte	0x03, 0x5f
        /*0022*/ 	.short	0x0101


	//----- nvinfo : EIATTR_VRC_CTA_INIT_COUNT
	.align		4
        /*0024*/ 	.byte	0x02, 0x4a
	.zero		1
	.zero		1


	//----- nvinfo : EIATTR_EXIT_INSTR_OFFSETS
	.align		4
        /*0028*/ 	.byte	0x04, 0x1c
        /*002a*/ 	.short	(.L_1763 - .L_1762)


	//   ....[0]....
.L_1762:
        /*002c*/ 	.word	0x00000080


	//   ....[1]....
        /*0030*/ 	.word	0x00000180


	//----- nvinfo : EIATTR_CBANK_PARAM_SIZE
	.align		4
.L_1763:
        /*0034*/ 	.byte	0x03, 0x19
        /*0036*/ 	.short	0x0004


	//----- nvinfo : EIATTR_PARAM_CBANK
	.align		4
        /*0038*/ 	.byte	0x04, 0x0a
        /*003a*/ 	.short	(.L_1765 - .L_1764)
	.align		4
.L_1764:
        /*003c*/ 	.word	index@(.nv.constant0._Z9kernel_29i)
        /*0040*/ 	.short	0x0380
        /*0042*/ 	.short	0x0004


	//----- nvinfo : EIATTR_SW_WAR
	.align		4
.L_1765:
        /*0044*/ 	.byte	0x04, 0x36
        /*0046*/ 	.short	(.L_1767 - .L_1766)
.L_1766:
        /*0048*/ 	.word	0x00000008
.L_1767:


//--------------------- .nv.info._Z9kernel_28i    --------------------------
	.section	.nv.info._Z9kernel_28i,"",@"SHT_CUDA_INFO"
	.sectionflags	@""
	.align	4


	//----- nvinfo : EIATTR_CUDA_API_VERSION
	.align		4
        /*0000*/ 	.byte	0x04, 0x37
        /*0002*/ 	.short	(.L_1769 - .L_1768)
.L_1768:
        /*0004*/ 	.word	0x00000082


	//----- nvinfo : EIATTR_KPARAM_INFO
	.align		4
.L_1769:
        /*0008*/ 	.byte	0x04, 0x17
        /*000a*/ 	.short	(.L_1771 - .L_1770)
.L_1770:
        /*000c*/ 	.word	0x00000000
        /*0010*/ 	.short	0x0000
        /*0012*/ 	.short	0x0000
        /*0014*/ 	.byte	0x00, 0xf0, 0x11, 0x00


	//----- nvinfo : EIATTR_SPARSE_MMA_MASK
	.align		4
.L_1771:
        /*0018*/ 	.byte	0x03, 0x50
        /*001a*/ 	.short	0x0000


	//----- nvinfo : EIATTR_MAXREG_COUNT
	.align		4
        /*001c*/ 	.byte	0x03, 0x1b
        /*001e*/ 	.short	0x00ff


	//----- nvinfo : EIATTR_MERCURY_ISA_VERSION
	.align		4
        /*0020*/ 	.byte	0x03, 0x5f
        /*0022*/ 	.short	0x0101


	//----- nvinfo : EIATTR_VRC_CTA_INIT_COUNT
	.align		4
        /*0024*/ 	.byte	0x02, 0x4a
	.zero		1
	.zero		1


	//----- nvinfo : EIATTR_EXIT_INSTR_OFFSETS
	.align		4
        /*0028*/ 	.byte	0x04, 0x1c
        /*002a*/ 	.short	(.L_1773 - .L_1772)


	//   ....[0]....
.L_1772:
        /*002c*/ 	.word	0x00000080


	//   ....[1]....
        /*0030*/ 	.word	0x00000180


	//----- nvinfo : EIATTR_CBANK_PARAM_SIZE
	.align		4
.L_1773:
        /*0034*/ 	.byte	0x03, 0x19
        /*0036*/ 	.short	0x0004


	//----- nvinfo : EIATTR_PARAM_CBANK
	.align		4
        /*0038*/ 	.byte	0x04, 0x0a
        /*003a*/ 	.short	(.L_1775 - .L_1774)
	.align		4
.L_1774:
        /*003c*/ 	.word	index@(.nv.constant0._Z9kernel_28i)
        /*0040*/ 	.short	0x0380
        /*0042*/ 	.short	0x0004


	//----- nvinfo : EIATTR_SW_WAR
	.align		4
.L_1775:
        /*0044*/ 	.byte	0x04, 0x36
        /*0046*/ 	.short	(.L_1777 - .L_1776)
.L_1776:
        /*0048*/ 	.word	0x00000008
.L_1777:


//--------------------- .nv.info._Z9kernel_27i    --------------------------
	.section	.nv.info._Z9kernel_27i,"",@"SHT_CUDA_INFO"
	.sectionflags	@""
	.align	4


	//----- nvinfo : EIATTR_CUDA_API_VERSION
	.align		4
        /*0000*/ 	.byte	0x04, 0x37
        /*0002*/ 	.short	(.L_1779 - .L_1778)
.L_1778:
        /*0004*/ 	.word	0x00000082


	//----- nvinfo : EIATTR_KPARAM_INFO
	.align		4
.L_1779:
        /*0008*/ 	.byte	0x04, 0x17
        /*000a*/ 	.short	(.L_1781 - .L_1780)
.L_1780:
        /*000c*/ 	.word	0x00000000
        /*0010*/ 	.short	0x0000
        /*0012*/ 	.short	0x0000
        /*0014*/ 	.byte	0x00, 0xf0, 0x11, 0x00


	//----- nvinfo : EIATTR_SPARSE_MMA_MASK
	.align		4
.L_1781:
        /*0018*/ 	.byte	0x03, 0x50
        /*001a*/ 	.short	0x0000


	//----- nvinfo : EIATTR_MAXREG_COUNT
	.align		4
        /*001c*/ 	.byte	0x03, 0x1b
        /*001e*/ 	.short	0x00ff


	//----- nvinfo : EIATTR_MERCURY_ISA_VERSION
	.align		4
        /*0020*/ 	.byte	0x03, 0x5f
        /*0022*/ 	.short	0x0101


	//----- nvinfo : EIATTR_VRC_CTA_INIT_COUNT
	.align		4
        /*0024*/ 	.byte	0x02, 0x4a
	.zero		1
	.zero		1


	//----- nvinfo : EIATTR_EXIT_INSTR_OFFSETS
	.align		4
        /*0028*/ 	.byte	0x04, 0x1c
        /*002a*/ 	.short	(.L_1783 - .L_1782)


	//   ....[0]....
.L_1782:
        /*002c*/ 	.word	0x00000080


	//   ....[1]....
        /*0030*/ 	.word	0x00000180


	//----- nvinfo : EIATTR_CBANK_PARAM_SIZE
	.align		4
.L_1783:
        /*0034*/ 	.byte	0x03, 0x19
        /*0036*/ 	.short	0x0004


	//----- nvinfo : EIATTR_PARAM_CBANK
	.align		4
        /*0038*/ 	.byte	0x04, 0x0a
        /*003a*/ 	.short	(.L_1785 - .L_1784)
	.align		4
.L_1784:
        /*003c*/ 	.word	index@(.nv.constant0._Z9kernel_27i)
        /*0040*/ 	.short	0x0380
        /*0042*/ 	.short	0x0004


	//----- nvinfo : EIATTR_SW_WAR
	.align		4
.L_1785:
        /*0044*/ 	.byte	0x04, 0x36
        /*0046*/ 	.short	(.L_1787 - .L_1786)
.L_1786:
        /*0048*/ 	.word	0x00000008
.L_1787:


//--------------------- .nv.info._Z9kernel_26i    --------------------------
	.section	.nv.info._Z9kernel_26i,"",@"SHT_CUDA_INFO"
	.sectionflags	@""
	.align	4


	//----- nvinfo : EIATTR_CUDA_API_VERSION
	.align		4
        /*0000*/ 	.byte	0x04, 0x37
        /*0002*/ 	.short	(.L_1789 - .L_1788)
.L_1788:
        /*0004*/ 	.word	0x00000082


	//----- nvinfo : EIATTR_KPARAM_INFO
	.align		4
.L_1789:
        /*0008*/ 	.byte	0x04, 0x17
        /*000a*/ 	.short	(.L_1791 - .L_1790)
.L_1790:
        /*000c*/ 	.word	0x00000000
        /*0010*/ 	.short	0x0000
        /*0012*/ 	.short	0x0000
        /*0014*/ 	.byte	0x00, 0xf0, 0x11, 0x00


	//----- nvinfo : EIATTR_SPARSE_MMA_MASK
	.align		4
.L_1791:
        /*0018*/ 	.byte	0x03, 0x50
        /*001a*/ 	.short	0x0000


	//----- nvinfo : EIATTR_MAXREG_COUNT
	.align		4
        /*001c*/ 	.byte	0x03, 0x1b
        /*001e*/ 	.short	0x00ff


	//----- nvinfo : EIATTR_MERCURY_ISA_VERSION
	.align		4
        /*0020*/ 	.byte	0x03, 0x5f
        /*0022*/ 	.short	0x0101


	//----- nvinfo : EIATTR_VRC_CTA_INIT_COUNT
	.align		4
        /*0024*/ 	.byte	0x02, 0x4a
	.zero		1
	.zero		1


	//----- nvinfo : EIATTR_EXIT_INSTR_OFFSETS
	.align		4
        /*0028*/ 	.byte	0x04, 0x1c
        /*002a*/ 	.short	(.L_1793 - .L_1792)


	//   ....[0]....
.L_1792:
        /*002c*/ 	.word	0x00000080


	//   ....[1]....
        /*0030*/ 	.word	0x00000180


	//----- nvinfo : EIATTR_CBANK_PARAM_SIZE
	.align		4
.L_1793:
        /*0034*/ 	.byte	0x03, 0x19
        /*0036*/ 	.short	0x0004


	//----- nvinfo : EIATTR_PARAM_CBANK
	.align		4
        /*0038*/ 	.byte	0x04, 0x0a
        /*003a*/ 	.short	(.L_1795 - .L_1794)
	.align		4
.L_1794:
        /*003c*/ 	.word	index@(.nv.constant0._Z9kernel_26i)
        /*0040*/ 	.short	0x0380
        /*0042*/ 	.short	0x0004


	//----- nvinfo : EIATTR_SW_WAR
	.align		4
.L_1795:
        /*0044*/ 	.byte	0x04, 0x36
        /*0046*/ 	.short	(.L_1797 - .L_1796)
.L_1796:
        /*0048*/ 	.word	0x00000008
.L_1797:


//--------------------- .nv.info._Z9kernel_25i    --------------------------
	.section	.nv.info._Z9kernel_25i,"",@"SHT_CUDA_INFO"
	.sectionflags	@""
	.align	4


	//----- nvinfo : EIATTR_CUDA_API_VERSION
	.align		4
        /*0000*/ 	.byte	0x04, 0x37
        /*0002*/ 	.short	(.L_1799 - .L_1798)
.L_1798:
        /*0004*/ 	.word	0x00000082


	//----- nvinfo : EIATTR_KPARAM_INFO
	.align		4
.L_1799:
        /*0008*/ 	.byte	0x04, 0x17
        /*000a*/ 	.short	(.L_1801 - .L_1800)
.L_1800:
        /*000c*/ 	.word	0x00000000
        /*0010*/ 	.short	0x0000
        /*0012*/ 	.short	0x0000
        /*0014*/ 	.byte	0x00, 0xf0, 0x11, 0x00


	//----- nvinfo : EIATTR_SPARSE_MMA_MASK
	.align		4
.L_1801:
        /*0018*/ 	.byte	0x03, 0x50
        /*001a*/ 	.short	0x0000


	//----- nvinfo : EIATTR_MAXREG_COUNT
	.align		4
        /*001c*/ 	.byte	0x03, 0x1b
        /*001e*/ 	.short	0x00ff


	//----- nvinfo : EIATTR_MERCURY_ISA_VERSION
	.align		4
        /*0020*/ 	.byte	0x03, 0x5f
        /*0022*/ 	.short	0x0101


	//----- nvinfo : EIATTR_VRC_CTA_INIT_COUNT
	.align		4
        /*0024*/ 	.byte	0x02, 0x4a
	.zero		1
	.zero		1


	//----- nvinfo : EIATTR_EXIT_INSTR_OFFSETS
	.align		4
        /*0028*/ 	.byte	0x04, 0x1c
        /*002a*/ 	.short	(.L_1803 - .L_1802)


	//   ....[0]....
.L_1802:
        /*002c*/ 	.word	0x00000080


	//   ....[1]....
        /*0030*/ 	.word	0x00000180


	//----- nvinfo : EIATTR_CBANK_PARAM_SIZE
	.align		4
.L_1803:
        /*0034*/ 	.byte	0x03, 0x19
        /*0036*/ 	.short	0x0004


	//----- nvinfo : EIATTR_PARAM_CBANK
	.align		4
        /*0038*/ 	.byte	0x04, 0x0a
        /*003a*/ 	.short	(.L_1805 - .L_1804)
	.align		4
.L_1804:
        /*003c*/ 	.word	index@(.nv.constant0._Z9kernel_25i)
        /*0040*/ 	.short	0x0380
        /*0042*/ 	.short	0x0004


	//----- nvinfo : EIATTR_SW_WAR
	.align		4
.L_1805:
        /*0044*/ 	.byte	0x04, 0x36
        /*0046*/ 	.short	(.L_1807 - .L_1806)
.L_1806:
        /*0048*/ 	.word	0x00000008
.L_1807:


//--------------------- .nv.info._Z9kernel_24i    --------------------------
	.section	.nv.info._Z9kernel_24i,"",@"SHT_CUDA_INFO"
	.sectionflags	@""
	.align	4


	//----- nvinfo : EIATTR_CUDA_API_VERSION
	.align		4
        /*0000*/ 	.byte	0x04, 0x37
        /*0002*/ 	.short	(.L_1809 - .L_1808)
.L_1808:
        /*0004*/ 	.word	0x00000082


	//----- nvinfo : EIATTR_KPARAM_INFO
	.align		4
.L_1809:
        /*0008*/ 	.byte	0x04, 0x17
        /*000a*/ 	.short	(.L_1811 - .L_1810)
.L_1810:
        /*000c*/ 	.word	0x00000000
        /*0010*/ 	.short	0x0000
        /*0012*/ 	.short	0x0000
        /*0014*/ 	.byte	0x00, 0xf0, 0x11, 0x00


	//----- nvinfo : EIATTR_SPARSE_MMA_MASK
	.align		4
.L_1811:
        /*0018*/ 	.byte	0x03, 0x50
        /*001a*/ 	.short	0x0000


	//----- nvinfo : EIATTR_MAXREG_COUNT
	.align		4
        /*001c*/ 	.byte	0x03, 0x1b
        /*001e*/ 	.short	0x00ff


	//----- nvinfo : EIATTR_MERCURY_ISA_VERSION
	.align		4
        /*0020*/ 	.byte	0x03, 0x5f
        /*0022*/ 	.short	0x0101


	//----- nvinfo : EIATTR_VRC_CTA_INIT_COUNT
	.align		4
        /*0024*/ 	.byte	0x02, 0x4a
	.zero		1
	.zero		1


	//----- nvinfo : EIATTR_EXIT_INSTR_OFFSETS
	.align		4
        /*0028*/ 	.byte	0x04, 0x1c
        /*002a*/ 	.short	(.L_1813 - .L_1812)


	//   ....[0]....
.L_1812:
        /*002c*/ 	.word	0x00000080


	//   ....[1]....
        /*0030*/ 	.word	0x00000180


	//----- nvinfo : EIATTR_CBANK_PARAM_SIZE
	.align		4
.L_1813:
        /*0034*/ 	.byte	0x03, 0x19
        /*0036*/ 	.short	0x0004


	//----- nvinfo : EIATTR_PARAM_CBANK
	.align		4
        /*0038*/ 	.byte	0x04, 0x0a
        /*003a*/ 	.short	(.L_1815 - .L_1814)
	.align		4
.L_1814:
        /*003c*/ 	.word	index@(.nv.constant0._Z9kernel_24i)
        /*0040*/ 	.short	0x0380
        /*0042*/ 	.short	0x0004


	//----- nvinfo : EIATTR_SW_WAR
	.align		4
.L_1815:
        /*0044*/ 	.byte	0x04, 0x36
        /*0046*/ 	.short	(.L_1817 - .L_1816)
.L_1816:
        /*0048*/ 	.word	0x00000008
.L_1817:


//--------------------- .nv.info._Z9kernel_23i    --------------------------
	.section	.nv.info._Z9kernel_23i,"",@"SHT_CUDA_INFO"
	.sectionflags	@""
	.align	4


	//----- nvinfo : EIATTR_CUDA_API_VERSION
	.align		4
        /*0000*/ 	.byte	0x04, 0x37
        /*0002*/ 	.short	(.L_1819 - .L_1818)
.L_1818:
        /*0004*/ 	.word	0x00000082


	//----- nvinfo : EIATTR_KPARAM_INFO
	.align		4
.L_1819:
        /*0008*/ 	.byte	0x04, 0x17
        /*000a*/ 	.short	(.L_1821 - .L_1820)
.L_1820:
        /*000c*/ 	.word	0x00000000
        /*0010*/ 	.short	0x0000
        /*0012*/ 	.short	0x0000
        /*0014*/ 	.byte	0x00, 0xf0, 0x11, 0x00


	//----- nvinfo : EIATTR_SPARSE_MMA_MASK
	.align		4
.L_1821:
        /*0018*/ 	.byte	0x03, 0x50
        /*001a*/ 	.short	0x0000


	//----- nvinfo : EIATTR_MAXREG_COUNT
	.align		4
        /*001c*/ 	.byte	0x03, 0x1b
        /*001e*/ 	.short	0x00ff


	//----- nvinfo : EIATTR_MERCURY_ISA_VERSION
	.align		4
        /*0020*/ 	.byte	0x03, 0x5f
        /*0022*/ 	.short	0x0101


	//----- nvinfo : EIATTR_VRC_CTA_INIT_COUNT
	.align		4
        /*0024*/ 	.byte	0x02, 0x4a
	.zero		1
	.zero		1


	//----- nvinfo : EIATTR_EXIT_INSTR_OFFSETS
	.align		4
        /*0028*/ 	.byte	0x04, 0x1c
        /*002a*/ 	.short	(.L_1823 - .L_1822)


	//   ....[0]....
.L_1822:
        /*002c*/ 	.word	0x00000080


	//   ....[1]....
        /*0030*/ 	.word	0x00000180


	//----- nvinfo : EIATTR_CBANK_PARAM_SIZE
	.align		4
.L_1823:
        /*0034*/ 	.byte	0x03, 0x19
        /*0036*/ 	.short	0x0004


	//----- nvinfo : EIATTR_PARAM_CBANK
	.align		4
        /*0038*/ 	.byte	0x04, 0x0a
        /*003a*/ 	.short	(.L_1825 - .L_1824)
	.align		4
.L_1824:
        /*003c*/ 	.word	index@(.nv.constant0._Z9kernel_23i)
        /*0040*/ 	.short	0x0380
        /*0042*/ 	.short	0x0004


	//----- nvinfo : EIATTR_SW_WAR
	.align		4
.L_1825:
        /*0044*/ 	.byte	0x04, 0x36
        /*0046*/ 	.short	(.L_1827 - .L_1826)
.L_1826:
        /*0048*/ 	.word	0x00000008
.L_1827:


//--------------------- .nv.info._Z9kernel_22i    --------------------------
	.section	.nv.info._Z9kernel_22i,"",@"SHT_CUDA_INFO"
	.sectionflags	@""
	.align	4


	//----- nvinfo : EIATTR_CUDA_API_VERSION
	.align		4
        /*0000*/ 	.byte	0x04, 0x37
        /*0002*/ 	.short	(.L_1829 - .L_1828)
.L_1828:
        /*0004*/ 	.word	0x00000082


	//----- nvinfo : EIATTR_KPARAM_INFO
	.align		4
.L_1829:
        /*0008*/ 	.byte	0x04, 0x17
        /*000a*/ 	.short	(.L_1831 - .L_1830)
.L_1830:
        /*000c*/ 	.word	0x00000000
        /*0010*/ 	.short	0x0000
        /*0012*/ 	.short	0x0000
        /*0014*/ 	.byte	0x00, 0xf0, 0x11, 0x00


	//----- nvinfo : EIATTR_SPARSE_MMA_MASK
	.align		4
.L_1831:
        /*0018*/ 	.byte	0x03, 0x50
        /*001a*/ 	.short	0x0000


	//----- nvinfo : EIATTR_MAXREG_COUNT
	.align		4
        /*001c*/ 	.byte	0x03, 0x1b
        /*001e*/ 	.short	0x00ff


	//----- nvinfo : EIATTR_MERCURY_ISA_VERSION
	.align		4
        /*0020*/ 	.byte	0x03, 0x5f
        /*0022*/ 	.short	0x0101


	//----- nvinfo : EIATTR_VRC_CTA_INIT_COUNT
	.align		4
        /*0024*/ 	.byte	0x02, 0x4a
	.zero		1
	.zero		1


	//----- nvinfo : EIATTR_EXIT_INSTR_OFFSETS
	.align		4
        /*0028*/ 	.byte	0x04, 0x1c
        /*002a*/ 	.short	(.L_1833 - .L_1832)


	//   ....[0]....
.L_1832:
        /*002c*/ 	.word	0x00000080


	//   ....[1]....
        /*0030*/ 	.word	0x00000180


	//----- nvinfo : EIATTR_CBANK_PARAM_SIZE
	.align		4
.L_1833:
        /*0034*/ 	.byte	0x03, 0x19
        /*0036*/ 	.short	0x0004


	//----- nvinfo : EIATTR_PARAM_CBANK
	.align		4
        /*0038*/ 	.byte	0x04, 0x0a
        /*003a*/ 	.short	(.L_1835 - .L_1834)
	.align		4
.L_1834:
        /*003c*/ 	.word	index@(.nv.constant0._Z9kernel_22i)
        /*0040*/ 	.short	0x0380
        /*0042*/ 	.short	0x0004


	//----- nvinfo : EIATTR_SW_WAR
	.align		4
.L_1835:
        /*0044*/ 	.byte	0x04, 0x36
        /*0046*/ 	.short	(.L_1837 - .L_1836)
.L_1836:
        /*0048*/ 	.word	0x00000008
.L_1837:


//--------------------- .nv.info._Z9kernel_21i    --------------------------
	.section	.nv.info._Z9kernel_21i,"",@"SHT_CUDA_INFO"
	.sectionflags	@""
	.align	4


	//----- nvinfo : EIATTR_CUDA_API_VERSION
	.align		4
        /*0000*/ 	.byte	0x04, 0x37
        /*0002*/ 	.short	(.L_1839 - .L_1838)
.L_1838:
        /*0004*/ 	.word	0x00000082


	//----- nvinfo : EIATTR_KPARAM_INFO
	.align		4
.L_1839:
        /*0008*/ 	.byte	0x04, 0x17
        /*000a*/ 	.short	(.L_1841 - .L_1840)
.L_1840:
        /*000c*/ 	.word	0x00000000
        /*0010*/ 	.short	0x0000
        /*0012*/ 	.short	0x0000
        /*0014*/ 	.byte	0x00, 0xf0, 0x11, 0x00


	//----- nvinfo : EIATTR_SPARSE_MMA_MASK
	.align		4
.L_1841:
        /*0018*/ 	.byte	0x03, 0x50
        /*001a*/ 	.short	0x0000


	//----- nvinfo : EIATTR_MAXREG_COUNT
	.align		4
        /*001c*/ 	.byte	0x03, 0x1b
        /*001e*/ 	.short	0x00ff


	//----- nvinfo : EIATTR_MERCURY_ISA_VERSION
	.align		4
        /*0020*/ 	.byte	0x03, 0x5f
        /*0022*/ 	.short	0x0101


	//----- nvinfo : EIATTR_VRC_CTA_INIT_COUNT
	.align		4
        /*0024*/ 	.byte	0x02, 0x4a
	.zero		1
	.zero		1


	//----- nvinfo : EIATTR_EXIT_INSTR_OFFSETS
	.align		4
        /*0028*/ 	.byte	0x04, 0x1c
        /*002a*/ 	.short	(.L_1843 - .L_1842)


	//   ....[0]....
.L_1842:
        /*002c*/ 	.word	0x00000080


	//   ....[1]....
        /*0030*/ 	.word	0x00000180


	//----- nvinfo : EIATTR_CBANK_PARAM_SIZE
	.align		4
.L_1843:
        /*0034*/ 	.byte	0x03, 0x19
        /*0036*/ 	.short	0x0004


	//----- nvinfo : EIATTR_PARAM_CBANK
	.align		4
        /*0038*/ 	.byte	0x04, 0x0a
        /*003a*/ 	.short	(.L_1845 - .L_1844)
	.align		4
.L_1844:
        /*003c*/ 	.word	index@(.nv.constant0._Z9kernel_21i)
        /*0040*/ 	.short	0x0380
        /*0042*/ 	.short	0x0004


	//----- nvinfo : EIATTR_SW_WAR
	.align		4
.L_1845:
        /*0044*/ 	.byte	0x04, 0x36
        /*0046*/ 	.short	(.L_1847 - .L_1846)
.L_1846:
        /*0048*/ 	.word	0x00000008
.L_1847:


//--------------------- .nv.info._Z9kernel_20i    --------------------------
	.section	.nv.info._Z9kernel_20i,"",@"SHT_CUDA_INFO"
	.sectionflags	@""
	.align	4


	//----- nvinfo : EIATTR_CUDA_API_VERSION
	.align		4
        /*0000*/ 	.byte	0x04, 0x37
        /*0002*/ 	.short	(.L_1849 - .L_1848)
.L_1848:
        /*0004*/ 	.word	0x00000082


	//----- nvinfo : EIATTR_KPARAM_INFO
	.align		4
.L_1849:
        /*0008*/ 	.byte	0x04, 0x17
        /*000a*/ 	.short	(.L_1851 - .L_1850)
.L_1850:
        /*000c*/ 	.word	0x00000000
        /*0010*/ 	.short	0x0000
        /*0012*/ 	.short	0x0000
        /*0014*/ 	.byte	0x00, 0xf0, 0x11, 0x00


	//----- nvinfo : EIATTR_SPARSE_MMA_MASK
	.align		4
.L_1851:
        /*0018*/ 	.byte	0x03, 0x50
        /*001a*/ 	.short	0x0000


	//----- nvinfo : EIATTR_MAXREG_COUNT
	.align		4
        /*001c*/ 	.byte	0x03, 0x1b
        /*001e*/ 	.short	0x00ff


	//----- nvinfo : EIATTR_MERCURY_ISA_VERSION
	.align		4
        /*0020*/ 	.byte	0x03, 0x5f
        /*0022*/ 	.short	0x0101


	//----- nvinfo : EIATTR_VRC_CTA_INIT_COUNT
	.align		4
        /*0024*/ 	.byte	0x02, 0x4a
	.zero		1
	.zero		1


	//----- nvinfo : EIATTR_EXIT_INSTR_OFFSETS
	.align		4
        /*0028*/ 	.byte	0x04, 0x1c
        /*002a*/ 	.short	(.L_1853 - .L_1852)


	//   ....[0]....
.L_1852:
        /*002c*/ 	.word	0x00000080


	//   ....[1]....
        /*0030*/ 	.word	0x00000180


	//----- nvinfo : EIATTR_CBANK_PARAM_SIZE
	.align		4
.L_1853:
        /*0034*/ 	.byte	0x03, 0x19
        /*0036*/ 	.short	0x0004


	//----- nvinfo : EIATTR_PARAM_CBANK
	.align		4
        /*0038*/ 	.byte	0x04, 0x0a
        /*003a*/ 	.short	(.L_1855 - .L_1854)
	.align		4
.L_1854:
        /*003c*/ 	.word	index@(.nv.constant0._Z9kernel_20i)
        /*0040*/ 	.short	0x0380
        /*0042*/ 	.short	0x0004


	//----- nvinfo : EIATTR_SW_WAR
	.align		4
.L_1855:
        /*0044*/ 	.byte	0x04, 0x36
        /*0046*/ 	.short	(.L_1857 - .L_1856)
.L_1856:
        /*0048*/ 	.word	0x00000008
.L_1857:


//--------------------- .nv.info._Z9kernel_19i    --------------------------
	.section	.nv.info._Z9kernel_19i,"",@"SHT_CUDA_INFO"
	.sectionflags	@""
	.align	4


	//----- nvinfo : EIATTR_CUDA_API_VERSION
	.align		4
        /*0000*/ 	.byte	0x04, 0x37
        /*0002*/ 	.short	(.L_1859 - .L_1858)
.L_1858:
        /*0004*/ 	.word	0x00000082


	//----- nvinfo : EIATTR_KPARAM_INFO
	.align		4
.L_1859:
        /*0008*/ 	.byte	0x04, 0x17
        /*000a*/ 	.short	(.L_1861 - .L_1860)
.L_1860:
        /*000c*/ 	.word	0x00000000
        /*0010*/ 	.short	0x0000
        /*0012*/ 	.short	0x0000
        /*0014*/ 	.byte	0x00, 0xf0, 0x11, 0x00


	//----- nvinfo : EIATTR_SPARSE_MMA_MASK
	.align		4
.L_1861:
        /*0018*/ 	.byte	0x03, 0x50
        /*001a*/ 	.short	0x0000


	//----- nvinfo : EIATTR_MAXREG_COUNT
	.align		4
        /*001c*/ 	.byte	0x03, 0x1b
        /*001e*/ 	.short	0x00ff


	//----- nvinfo : EIATTR_MERCURY_ISA_VERSION
	.align		4
        /*0020*/ 	.byte	0x03, 0x5f
        /*0022*/ 	.short	0x0101


	//----- nvinfo : EIATTR_VRC_CTA_INIT_COUNT
	.align		4
        /*0024*/ 	.byte	0x02, 0x4a
	.zero		1
	.zero		1


	//----- nvinfo : EIATTR_EXIT_INSTR_OFFSETS
	.align		4
        /*0028*/ 	.byte	0x04, 0x1c
        /*002a*/ 	.short	(.L_1863 - .L_1862)


	//   ....[0]....
.L_1862:
        /*002c*/ 	.word	0x00000080


	//   ....[1]....
        /*0030*/ 	.word	0x00000180


	//----- nvinfo : EIATTR_CBANK_PARAM_SIZE
	.align		4
.L_1863:
        /*0034*/ 	.byte	0x03, 0x19
        /*0036*/ 	.short	0x0004


	//----- nvinfo : EIATTR_PARAM_CBANK
	.align		4
        /*0038*/ 	.byte	0x04, 0x0a
        /*003a*/ 	.short	(.L_1865 - .L_1864)
	.align		4
.L_1864:
        /*003c*/ 	.word	index@(.nv.constant0._Z9kernel_19i)
        /*0040*/ 	.short	0x0380
        /*0042*/ 	.short	0x0004


	//----- nvinfo : EIATTR_SW_WAR
	.align		4
.L_1865:
        /*0044*/ 	.byte	0x04, 0x36
        /*0046*/ 	.short	(.L_1867 - .L_1866)
.L_1866:
        /*0048*/ 	.word	0x00000008
.L_1867:


//--------------------- .nv.info._Z9kernel_18i    --------------------------
	.section	.nv.info._Z9kernel_18i,"",@"SHT_CUDA_INFO"
	.sectionflags	@""
	.align	4


	//----- nvinfo : EIATTR_CUDA_API_VERSION
	.align		4
        /*0000*/ 	.byte	0x04, 0x37
        /*0002*/ 	.short	(.L_1869 - .L_1868)
.L_1868:
        /*0004*/ 	.word	0x00000082


	//----- nvinfo : EIATTR_KPARAM_INFO
	.align		4
.L_1869:
        /*0008*/ 	.byte	0x04, 0x17
        /*000a*/ 	.short	(.L_1871 - .L_1870)
.L_1870:
        /*000c*/ 	.word	0x00000000
        /*0010*/ 	.short	0x0000
        /*0012*/ 	.short	0x0000
        /*0014*/ 	.byte	0x00, 0xf0, 0x11, 0x00


	//----- nvinfo : EIATTR_SPARSE_MMA_MASK
	.align		4
.L_1871:
        /*0018*/ 	.byte	0x03, 0x50
        /*001a*/ 	.short	0x0000


	//----- nvinfo : EIATTR_MAXREG_COUNT
	.align		4
        /*001c*/ 	.byte	0x03, 0x1b
        /*001e*/ 	.short	0x00ff


	//----- nvinfo : EIATTR_MERCURY_ISA_VERSION
	.align		4
        /*0020*/ 	.byte	0x03, 0x5f
        /*0022*/ 	.short	0x0101


	//----- nvinfo : EIATTR_VRC_CTA_INIT_COUNT
	.align		4
        /*0024*/ 	.byte	0x02, 0x4a
	.zero		1
	.zero		1


	//----- nvinfo : EIATTR_EXIT_INSTR_OFFSETS
	.align		4
        /*0028*/ 	.byte	0x04, 0x1c
        /*002a*/ 	.short	(.L_1873 - .L_1872)


	//   ....[0]....
.L_1872:
        /*002c*/ 	.word	0x00000080


	//   ....[1]....
        /*0030*/ 	.word	0x00000180


	//----- nvinfo : EIATTR_CBANK_PARAM_SIZE
	.align		4
.L_1873:
        /*0034*/ 	.byte	0x03, 0x19
        /*0036*/ 	.short	0x0004


	//----- nvinfo : EIATTR_PARAM_CBANK
	.align		4
        /*0038*/ 	.byte	0x04, 0x0a
        /*003a*/ 	.short	(.L_1875 - .L_1874)
	.align		4
.L_1874:
        /*003c*/ 	.word	index@(.nv.constant0._Z9kernel_18i)
        /*0040*/ 	.short	0x0380
        /*0042*/ 	.short	0x0004


	//----- nvinfo : EIATTR_SW_WAR
	.align		4
.L_1875:
        /*0044*/ 	.byte	0x04, 0x36
        /*0046*/ 	.short	(.L_1877 - .L_1876)
.L_1876:
        /*0048*/ 	.word	0x00000008
.L_1877:


//--------------------- .nv.info._Z9kernel_17i    --------------------------
	.section	.nv.info._Z9kernel_17i,"",@"SHT_CUDA_INFO"
	.sectionflags	@""
	.align	4


	//----- nvinfo : EIATTR_CUDA_API_VERSION
	.align		4
        /*0000*/ 	.byte	0x04, 0x37
        /*0002*/ 	.short	(.L_1879 - .L_1878)
.L_1878:
        /*0004*/ 	.word	0x00000082


	//----- nvinfo : EIATTR_KPARAM_INFO
	.align		4
.L_1879:
        /*0008*/ 	.byte	0x04, 0x17
        /*000a*/ 	.short	(.L_1881 - .L_1880)
.L_1880:
        /*000c*/ 	.word	0x00000000
        /*0010*/ 	.short	0x0000
        /*0012*/ 	.short	0x0000
        /*0014*/ 	.byte	0x00, 0xf0, 0x11, 0x00


	//----- nvinfo : EIATTR_SPARSE_MMA_MASK
	.align		4
.L_1881:
        /*0018*/ 	.byte	0x03, 0x50
        /*001a*/ 	.short	0x0000


	//----- nvinfo : EIATTR_MAXREG_COUNT
	.align		4
        /*001c*/ 	.byte	0x03, 0x1b
        /*001e*/ 	.short	0x00ff


	//----- nvinfo : EIATTR_MERCURY_ISA_VERSION
	.align		4
        /*0020*/ 	.byte	0x03, 0x5f
        /*0022*/ 	.short	0x0101


	//----- nvinfo : EIATTR_VRC_CTA_INIT_COUNT
	.align		4
        /*0024*/ 	.byte	0x02, 0x4a
	.zero		1
	.zero		1


	//----- nvinfo : EIATTR_EXIT_INSTR_OFFSETS
	.align		4
        /*0028*/ 	.byte	0x04, 0x1c
        /*002a*/ 	.short	(.L_1883 - .L_1882)


	//   ....[0]....
.L_1882:
        /*002c*/ 	.word	0x00000080


	//   ....[1]....
        /*0030*/ 	.word	0x00000180


	//----- nvinfo : EIATTR_CBANK_PARAM_SIZE
	.align		4
.L_1883:
        /*0034*/ 	.byte	0x03, 0x19
        /*0036*/ 	.short	0x0004


	//----- nvinfo : EIATTR_PARAM_CBANK
	.align		4
        /*0038*/ 	.byte	0x04, 0x0a
        /*003a*/ 	.short	(.L_1885 - .L_1884)
	.align		4
.L_1884:
        /*003c*/ 	.word	index@(.nv.constant0._Z9kernel_17i)
        /*0040*/ 	.short	0x0380
        /*0042*/ 	.short	0x0004


	//----- nvinfo : EIATTR_SW_WAR
	.align		4
.L_1885:
        /*0044*/ 	.byte	0x04, 0x36
        /*0046*/ 	.short	(.L_1887 - .L_1886)
.L_1886:
        /*0048*/ 	.word	0x00000008
.L_1887:


//--------------------- .nv.info._Z9kernel_16i    --------------------------
	.section	.nv.info._Z9kernel_16i,"",@"SHT_CUDA_INFO"
	.sectionflags	@""
	.align	4


	//----- nvinfo : EIATTR_CUDA_API_VERSION
	.align		4
        /*0000*/ 	.byte	0x04, 0x37
        /*0002*/ 	.short	(.L_1889 - .L_1888)
.L_1888:
        /*0004*/ 	.word	0x00000082


	//----- nvinfo : EIATTR_KPARAM_INFO
	.align		4
.L_1889:
        /*0008*/ 	.byte	0x04, 0x17
        /*000a*/ 	.short	(.L_1891 - .L_1890)
.L_1890:
        /*000c*/ 	.word	0x00000000
        /*0010*/ 	.short	0x0000
        /*0012*/ 	.short	0x0000
        /*0014*/ 	.byte	0x00, 0xf0, 0x11, 0x00


	//----- nvinfo : EIATTR_SPARSE_MMA_MASK
	.align		4
.L_1891:
        /*0018*/ 	.byte	0x03, 0x50
        /*001a*/ 	.short	0x0000


	//----- nvinfo : EIATTR_MAXREG_COUNT
	.align		4
        /*001c*/ 	.byte	0x03, 0x1b
        /*001e*/ 	.short	0x00ff


	//----- nvinfo : EIATTR_MERCURY_ISA_VERSION
	.align		4
        /*0020*/ 	.byte	0x03, 0x5f
        /*0022*/ 	.short	0x0101


	//----- nvinfo : EIATTR_VRC_CTA_INIT_COUNT
	.align		4
        /*0024*/ 	.byte	0x02, 0x4a
	.zero		1
	.zero		1


	//----- nvinfo : EIATTR_EXIT_INSTR_OFFSETS
	.align		4
        /*0028*/ 	.byte	0x04, 0x1c
        /*002a*/ 	.short	(.L_1893 - .L_1892)


	//   ....[0]....
.L_1892:
        /*002c*/ 	.word	0x00000080


	//   ....[1]....
        /*0030*/ 	.word	0x00000180


	//----- nvinfo : EIATTR_CBANK_PARAM_SIZE
	.align		4
.L_1893:
        /*0034*/ 	.byte	0x03, 0x19
        /*0036*/ 	.short	0x0004


	//----- nvinfo : EIATTR_PARAM_CBANK
	.align		4
        /*0038*/ 	.byte	0x04, 0x0a
        /*003a*/ 	.short	(.L_1895 - .L_1894)
	.align		4
.L_1894:
        /*003c*/ 	.word	index@(.nv.constant0._Z9kernel_16i)
        /*0040*/ 	.short	0x0380
        /*0042*/ 	.short	0x0004


	//----- nvinfo : EIATTR_SW_WAR
	.align		4
.L_1895:
        /*0044*/ 	.byte	0x04, 0x36
        /*0046*/ 	.short	(.L_1897 - .L_1896)
.L_1896:
        /*0048*/ 	.word	0x00000008
.L_1897:


//--------------------- .nv.info._Z9kernel_15i    --------------------------
	.section	.nv.info._Z9kernel_15i,"",@"SHT_CUDA_INFO"
	.sectionflags	@""
	.align	4


	//----- nvinfo : EIATTR_CUDA_API_VERSION
	.align		4
        /*0000*/ 	.byte	0x04, 0x37
        /*0002*/ 	.short	(.L_1899 - .L_1898)
.L_1898:
        /*0004*/ 	.word	0x00000082


	//----- nvinfo : EIATTR_KPARAM_INFO
	.align		4
.L_1899:
        /*0008*/ 	.byte	0x04, 0x17
        /*000a*/ 	.short	(.L_1901 - .L_1900)
.L_1900:
        /*000c*/ 	.word	0x00000000
        /*0010*/ 	.short	0x0000
        /*0012*/ 	.short	0x0000
        /*0014*/ 	.byte	0x00, 0xf0, 0x11, 0x00


	//----- nvinfo : EIATTR_SPARSE_MMA_MASK
	.align		4
.L_1901:
        /*0018*/ 	.byte	0x03, 0x50
        /*001a*/ 	.short	0x0000


	//----- nvinfo : EIATTR_MAXREG_COUNT
	.align		4
        /*001c*/ 	.byte	0x03, 0x1b
        /*001e*/ 	.short	0x00ff


	//----- nvinfo : EIATTR_MERCURY_ISA_VERSION
	.align		4
        /*0020*/ 	.byte	0x03, 0x5f
        /*0022*/ 	.short	0x0101


	//----- nvinfo : EIATTR_VRC_CTA_INIT_COUNT
	.align		4
        /*0024*/ 	.byte	0x02, 0x4a
	.zero		1
	.zero		1


	//----- nvinfo : EIATTR_EXIT_INSTR_OFFSETS
	.align		4
        /*0028*/ 	.byte	0x04, 0x1c
        /*002a*/ 	.short	(.L_1903 - .L_1902)


	//   ....[0]....
.L_1902:
        /*002c*/ 	.word	0x00000080


	//   ....[1]....
        /*0030*/ 	.word	0x00000180


	//----- nvinfo : EIATTR_CBANK_PARAM_SIZE
	.align		4
.L_1903:
        /*0034*/ 	.byte	0x03, 0x19
        /*0036*/ 	.short	0x0004


	//----- nvinfo : EIATTR_PARAM_CBANK
	.align		4
        /*0038*/ 	.byte	0x04, 0x0a
        /*003a*/ 	.short	(.L_1905 - .L_1904)
	.align		4
.L_1904:
        /*003c*/ 	.word	index@(.nv.constant0._Z9kernel_15i)
        /*0040*/ 	.short	0x0380
        /*0042*/ 	.short	0x0004


	//----- nvinfo : EIATTR_SW_WAR
	.align		4
.L_1905:
        /*0044*/ 	.byte	0x04, 0x36
        /*0046*/ 	.short	(.L_1907 - .L_1906)
.L_1906:
        /*0048*/ 	.word	0x00000008
.L_1907:


//--------------------- .nv.info._Z9kernel_14i    --------------------------
	.section	.nv.info._Z9kernel_14i,"",@"SHT_CUDA_INFO"
	.sectionflags	@""
	.align	4


	//----- nvinfo : EIATTR_CUDA_API_VERSION
	.align		4
        /*0000*/ 	.byte	0x04, 0x37
        /*0002*/ 	.short	(.L_1909 - .L_1908)
.L_1908:
        /*0004*/ 	.word	0x00000082


	//----- nvinfo : EIATTR_KPARAM_INFO
	.align		4
.L_1909:
        /*0008*/ 	.byte	0x04, 0x17
        /*000a*/ 	.short	(.L_1911 - .L_1910)
.L_1910:
        /*000c*/ 	.word	0x00000000
        /*0010*/ 	.short	0x0000
        /*0012*/ 	.short	0x0000
        /*0014*/ 	.byte	0x00, 0xf0, 0x11, 0x00


	//----- nvinfo : EIATTR_SPARSE_MMA_MASK
	.align		4
.L_1911:
        /*0018*/ 	.byte	0x03, 0x50
        /*001a*/ 	.short	0x0000


	//----- nvinfo : EIATTR_MAXREG_COUNT
	.align		4
        /*001c*/ 	.byte	0x03, 0x1b
        /*001e*/ 	.short	0x00ff


	//----- nvinfo : EIATTR_MERCURY_ISA_VERSION
	.align		4
        /*0020*/ 	.byte	0x03, 0x5f
        /*0022*/ 	.short	0x0101


	//----- nvinfo : EIATTR_VRC_CTA_INIT_COUNT
	.align		4
        /*0024*/ 	.byte	0x02, 0x4a
	.zero		1
	.zero		1


	//----- nvinfo : EIATTR_EXIT_INSTR_OFFSETS
	.align		4
        /*0028*/ 	.byte	0x04, 0x1c
        /*002a*/ 	.short	(.L_1913 - .L_1912)


	//   ....[0]....
.L_1912:
        /*002c*/ 	.word	0x00000080


	//   ....[1]....
        /*0030*/ 	.word	0x00000180


	//----- nvinfo : EIATTR_CBANK_PARAM_SIZE
	.align		4
.L_1913:
        /*0034*/ 	.byte	0x03, 0x19
        /*0036*/ 	.short	0x0004


	//----- nvinfo : EIATTR_PARAM_CBANK
	.align		4
        /*0038*/ 	.byte	0x04, 0x0a
        /*003a*/ 	.short	(.L_1915 - .L_1914)
	.align		4
.L_1914:
        /*003c*/ 	.word	index@(.nv.constant0._Z9kernel_14i)
        /*0040*/ 	.short	0x0380
        /*0042*/ 	.short	0x0004


	//----- nvinfo : EIATTR_SW_WAR
	.align		4
.L_1915:
        /*0044*/ 	.byte	0x04, 0x36
        /*0046*/ 	.short	(.L_1917 - .L_1916)
.L_1916:
        /*0048*/ 	.word	0x00000008
.L_1917:


//--------------------- .nv.info._Z9kernel_13i    --------------------------
	.section	.nv.info._Z9kernel_13i,"",@"SHT_CUDA_INFO"
	.sectionflags	@""
	.align	4


	//----- nvinfo : EIATTR_CUDA_API_VERSION
	.align		4
        /*0000*/ 	.byte	0x04, 0x37
        /*0002*/ 	.short	(.L_1919 - .L_1918)
.L_1918:
        /*0004*/ 	.word	0x00000082


	//----- nvinfo : EIATTR_KPARAM_INFO
	.align		4
.L_1919:
        /*0008*/ 	.byte	0x04, 0x17
        /*000a*/ 	.short	(.L_1921 - .L_1920)
.L_1920:
        /*000c*/ 	.word	0x00000000
        /*0010*/ 	.short	0x0000
        /*0012*/ 	.short	0x0000
        /*0014*/ 	.byte	0x00, 0xf0, 0x11, 0x00


	//----- nvinfo : EIATTR_SPARSE_MMA_MASK
	.align		4
.L_1921:
        /*0018*/ 	.byte	0x03, 0x50
        /*001a*/ 	.short	0x0000


	//----- nvinfo : EIATTR_MAXREG_COUNT
	.align		4
        /*001c*/ 	.byte	0x03, 0x1b
        /*001e*/ 	.short	0x00ff


	//----- nvinfo : EIATTR_MERCURY_ISA_VERSION
	.align		4
        /*0020*/ 	.byte	0x03, 0x5f
        /*0022*/ 	.short	0x0101


	//----- nvinfo : EIATTR_VRC_CTA_INIT_COUNT
	.align		4
        /*0024*/ 	.byte	0x02, 0x4a
	.zero		1
	.zero		1


	//----- nvinfo : EIATTR_EXIT_INSTR_OFFSETS
	.align		4
        /*0028*/ 	.byte	0x04, 0x1c
        /*002a*/ 	.short	(.L_1923 - .L_1922)


	//   ....[0]....
.L_1922:
        /*002c*/ 	.word	0x00000080


	//   ....[1]....
        /*0030*/ 	.word	0x00000180


	//----- nvinfo : EIATTR_CBANK_PARAM_SIZE
	.align		4
.L_1923:
        /*0034*/ 	.byte	0x03, 0x19
        /*0036*/ 	.short	0x0004


	//----- nvinfo : EIATTR_PARAM_CBANK
	.align		4
        /*0038*/ 	.byte	0x04, 0x0a
        /*003a*/ 	.short	(.L_1925 - .L_1924)
	.align		4
.L_1924:
        /*003c*/ 	.word	index@(.nv.constant0._Z9kernel_13i)
        /*0040*/ 	.short	0x0380
        /*0042*/ 	.short	0x0004


	//----- nvinfo : EIATTR_SW_WAR
	.align		4
.L_1925:
        /*0044*/ 	.byte	0x04, 0x36
        /*0046*/ 	.short	(.L_1927 - .L_1926)
.L_1926:
        /*0048*/ 	.word	0x00000008
.L_1927:


//--------------------- .nv.info._Z9kernel_12i    --------------------------
	.section	.nv.info._Z9kernel_12i,"",@"SHT_CUDA_INFO"
	.sectionflags	@""
	.align	4


	//----- nvinfo : EIATTR_CUDA_API_VERSION
	.align		4
        /*0000*/ 	.byte	0x04, 0x37
        /*0002*/ 	.short	(.L_1929 - .L_1928)
.L_1928:
        /*0004*/ 	.word	0x00000082


	//----- nvinfo : EIATTR_KPARAM_INFO
	.align		4
.L_1929:
        /*0008*/ 	.byte	0x04, 0x17
        /*000a*/ 	.short	(.L_1931 - .L_1930)
.L_1930:
        /*000c*/ 	.word	0x00000000
        /*0010*/ 	.short	0x0000
        /*0012*/ 	.short	0x0000
        /*0014*/ 	.byte	0x00, 0xf0, 0x11, 0x00


	//----- nvinfo : EIATTR_SPARSE_MMA_MASK
	.align		4
.L_1931:
        /*0018*/ 	.byte	0x03, 0x50
        /*001a*/ 	.short	0x0000


	//----- nvinfo : EIATTR_MAXREG_COUNT
	.align		4
        /*001c*/ 	.byte	0x03, 0x1b
        /*001e*/ 	.short	0x00ff


	//----- nvinfo : EIATTR_MERCURY_ISA_VERSION
	.align		4
        /*0020*/ 	.byte	0x03, 0x5f
        /*0022*/ 	.short	0x0101


	//----- nvinfo : EIATTR_VRC_CTA_INIT_COUNT
	.align		4
        /*0024*/ 	.byte	0x02, 0x4a
	.zero		1
	.zero		1


	//----- nvinfo : EIATTR_EXIT_INSTR_OFFSETS
	.align		4
        /*0028*/ 	.byte	0x04, 0x1c
        /*002a*/ 	.short	(.L_1933 - .L_1932)


	//   ....[0]....
.L_1932:
        /*002c*/ 	.word	0x00000080


	//   ....[1]....
        /*0030*/ 	.word	0x00000180


	//----- nvinfo : EIATTR_CBANK_PARAM_SIZE
	.align		4
.L_1933:
        /*0034*/ 	.byte	0x03, 0x19
        /*0036*/ 	.short	0x0004


	//----- nvinfo : EIATTR_PARAM_CBANK
	.align		4
        /*0038*/ 	.byte	0x04, 0x0a
        /*003a*/ 	.short	(.L_1935 - .L_1934)
	.align		4
.L_1934:
        /*003c*/ 	.word	index@(.nv.constant0._Z9kernel_12i)
        /*0040*/ 	.short	0x0380
        /*0042*/ 	.short	0x0004


	//----- nvinfo : EIATTR_SW_WAR
	.align		4
.L_1935:
        /*0044*/ 	.byte	0x04, 0x36
        /*0046*/ 	.short	(.L_1937 - .L_1936)
.L_1936:
        /*0048*/ 	.word	0x00000008
.L_1937:


//--------------------- .nv.info._Z9kernel_11i    --------------------------
	.section	.nv.info._Z9kernel_11i,"",@"SHT_CUDA_INFO"
	.sectionflags	@""
	.align	4


	//----- nvinfo : EIATTR_CUDA_API_VERSION
	.align		4
        /*0000*/ 	.byte	0x04, 0x37
        /*0002*/ 	.short	(.L_1939 - .L_1938)
.L_1938:
        /*0004*/ 	.word	0x00000082


	//----- nvinfo : EIATTR_KPARAM_INFO
	.align		4
.L_1939:
        /*0008*/ 	.byte	0x04, 0x17
        /*000a*/ 	.short	(.L_1941 - .L_1940)
.L_1940:
        /*000c*/ 	.word	0x00000000
        /*0010*/ 	.short	0x0000
        /*0012*/ 	.short	0x0000
        /*0014*/ 	.byte	0x00, 0xf0, 0x11, 0x00


	//----- nvinfo : EIATTR_SPARSE_MMA_MASK
	.align		4
.L_1941:
        /*0018*/ 	.byte	0x03, 0x50
        /*001a*/ 	.short	0x0000


	//----- nvinfo : EIATTR_MAXREG_COUNT
	.align		4
        /*001c*/ 	.byte	0x03, 0x1b
        /*001e*/ 	.short	0x00ff


	//----- nvinfo : EIATTR_MERCURY_ISA_VERSION
	.align		4
        /*0020*/ 	.byte	0x03, 0x5f
        /*0022*/ 	.short	0x0101


	//----- nvinfo : EIATTR_VRC_CTA_INIT_COUNT
	.align		4
        /*0024*/ 	.byte	0x02, 0x4a
	.zero		1
	.zero		1


	//----- nvinfo : EIATTR_EXIT_INSTR_OFFSETS
	.align		4
        /*0028*/ 	.byte	0x04, 0x1c
        /*002a*/ 	.short	(.L_1943 - .L_1942)


	//   ....[0]....
.L_1942:
        /*002c*/ 	.word	0x00000080


	//   ....[1]....
        /*0030*/ 	.word	0x00000180


	//----- nvinfo : EIATTR_CBANK_PARAM_SIZE
	.align		4
.L_1943:
        /*0034*/ 	.byte	0x03, 0x19
        /*0036*/ 	.short	0x0004


	//----- nvinfo : EIATTR_PARAM_CBANK
	.align		4
        /*0038*/ 	.byte	0x04, 0x0a
        /*003a*/ 	.short	(.L_1945 - .L_1944)
	.align		4
.L_1944:
        /*003c*/ 	.word	index@(.nv.constant0._Z9kernel_11i)
        /*0040*/ 	.short	0x0380
        /*0042*/ 	.short	0x0004


	//----- nvinfo : EIATTR_SW_WAR
	.align		4
.L_1945:
        /*0044*/ 	.byte	0x04, 0x36
        /*0046*/ 	.short	(.L_1947 - .L_1946)
.L_1946:
        /*0048*/ 	.word	0x00000008
.L_1947:


//--------------------- .nv.info._Z9kernel_10i    --------------------------
	.section	.nv.info._Z9kernel_10i,"",@"SHT_CUDA_INFO"
	.sectionflags	@""
	.align	4


	//----- nvinfo : EIATTR_CUDA_API_VERSION
	.align		4
        /*0000*/ 	.byte	0x04, 0x37
        /*0002*/ 	.short	(.L_1949 - .L_1948)
.L_1948:
        /*0004*/ 	.word	0x00000082


	//----- nvinfo : EIATTR_KPARAM_INFO
	.align		4
.L_1949:
        /*0008*/ 	.byte	0x04, 0x17
        /*000a*/ 	.short	(.L_1951 - .L_1950)
.L_1950:
        /*000c*/ 	.word	0x00000000
        /*0010*/ 	.short	0x0000
        /*0012*/ 	.short	0x0000
        /*0014*/ 	.byte	0x00, 0xf0, 0x11, 0x00


	//----- nvinfo : EIATTR_SPARSE_MMA_MASK
	.align		4
.L_1951:
        /*0018*/ 	.byte	0x03, 0x50
        /*001a*/ 	.short	0x0000


	//----- nvinfo : EIATTR_MAXREG_COUNT
	.align		4
        /*001c*/ 	.byte	0x03, 0x1b
        /*001e*/ 	.short	0x00ff


	//----- nvinfo : EIATTR_MERCURY_ISA_VERSION
	.align		4
        /*0020*/ 	.byte	0x03, 0x5f
        /*0022*/ 	.short	0x0101


	//----- nvinfo : EIATTR_VRC_CTA_INIT_COUNT
	.align		4
        /*0024*/ 	.byte	0x02, 0x4a
	.zero		1
	.zero		1


	//----- nvinfo : EIATTR_EXIT_INSTR_OFFSETS
	.align		4
        /*0028*/ 	.byte	0x04, 0x1c
        /*002a*/ 	.short	(.L_1953 - .L_1952)


	//   ....[0]....
.L_1952:
        /*002c*/ 	.word	0x00000080


	//   ....[1]....
        /*0030*/ 	.word	0x00000180


	//----- nvinfo : EIATTR_CBANK_PARAM_SIZE
	.align		4
.L_1953:
        /*0034*/ 	.byte	0x03, 0x19
        /*0036*/ 	.short	0x0004


	//----- nvinfo : EIATTR_PARAM_CBANK
	.align		4
        /*0038*/ 	.byte	0x04, 0x0a
        /*003a*/ 	.short	(.L_1955 - .L_1954)
	.align		4
.L_1954:
        /*003c*/ 	.word	index@(.nv.constant0._Z9kernel_10i)
        /*0040*/ 	.short	0x0380
        /*0042*/ 	.short	0x0004


	//----- nvinfo : EIATTR_SW_WAR
	.align		4
.L_1955:
        /*0044*/ 	.byte	0x04, 0x36
        /*0046*/ 	.short	(.L_1957 - .L_1956)
.L_1956:
        /*0048*/ 	.word	0x00000008
.L_1957:


//--------------------- .nv.info._Z8kernel_9i     --------------------------
	.section	.nv.info._Z8kernel_9i,"",@"SHT_CUDA_INFO"
	.sectionflags	@""
	.align	4


	//----- nvinfo : EIATTR_CUDA_API_VERSION
	.align		4
        /*0000*/ 	.byte	0x04, 0x37
        /*0002*/ 	.short	(.L_1959 - .L_1958)
.L_1958:
        /*0004*/ 	.word	0x00000082


	//----- nvinfo : EIATTR_KPARAM_INFO
	.align		4
.L_1959:
        /*0008*/ 	.byte	0x04, 0x17
        /*000a*/ 	.short	(.L_1961 - .L_1960)
.L_1960:
        /*000c*/ 	.word	0x00000000
        /*0010*/ 	.short	0x0000
        /*0012*/ 	.short	0x0000
        /*0014*/ 	.byte	0x00, 0xf0, 0x11, 0x00


	//----- nvinfo : EIATTR_SPARSE_MMA_MASK
	.align		4
.L_1961:
        /*0018*/ 	.byte	0x03, 0x50
        /*001a*/ 	.short	0x0000


	//----- nvinfo : EIATTR_MAXREG_COUNT
	.align		4
        /*001c*/ 	.byte	0x03, 0x1b
        /*001e*/ 	.short	0x00ff


	//----- nvinfo : EIATTR_MERCURY_ISA_VERSION
	.align		4
        /*0020*/ 	.byte	0x03, 0x5f
        /*0022*/ 	.short	0x0101


	//----- nvinfo : EIATTR_VRC_CTA_INIT_COUNT
	.align		4
        /*0024*/ 	.byte	0x02, 0x4a
	.zero		1
	.zero		1


	//----- nvinfo : EIATTR_EXIT_INSTR_OFFSETS
	.align		4
        /*0028*/ 	.byte	0x04, 0x1c
        /*002a*/ 	.short	(.L_1963 - .L_1962)


	//   ....[0]....
.L_1962:
        /*002c*/ 	.word	0x00000080


	//   ....[1]....
        /*0030*/ 	.word	0x00000180


	//----- nvinfo : EIATTR_CBANK_PARAM_SIZE
	.align		4
.L_1963:
        /*0034*/ 	.byte	0x03, 0x19
        /*0036*/ 	.short	0x0004


	//----- nvinfo : EIATTR_PARAM_CBANK
	.align		4
        /*0038*/ 	.byte	0x04, 0x0a
        /*003a*/ 	.short	(.L_1965 - .L_1964)
	.align		4
.L_1964:
        /*003c*/ 	.word	index@(.nv.constant0._Z8kernel_9i)
        /*0040*/ 	.short	0x0380
        /*0042*/ 	.short	0x0004


	//----- nvinfo : EIATTR_SW_WAR
	.align		4
.L_1965:
        /*0044*/ 	.byte	0x04, 0x36
        /*0046*/ 	.short	(.L_1967 - .L_1966)
.L_1966:
        /*0048*/ 	.word	0x00000008
.L_1967:


//--------------------- .nv.info._Z8kernel_8i     --------------------------
	.section	.nv.info._Z8kernel_8i,"",@"SHT_CUDA_INFO"
	.sectionflags	@""
	.align	4


	//----- nvinfo : EIATTR_CUDA_API_VERSION
	.align		4
        /*0000*/ 	.byte	0x04, 0x37
        /*0002*/ 	.short	(.L_1969 - .L_1968)
.L_1968:
        /*0004*/ 	.word	0x00000082


	//----- nvinfo : EIATTR_KPARAM_INFO
	.align		4
.L_1969:
        /*0008*/ 	.byte	0x04, 0x17
        /*000a*/ 	.short	(.L_1971 - .L_1970)
.L_1970:
        /*000c*/ 	.word	0x00000000
        /*0010*/ 	.short	0x0000
        /*0012*/ 	.short	0x0000
        /*0014*/ 	.byte	0x00, 0xf0, 0x11, 0x00


	//----- nvinfo : EIATTR_SPARSE_MMA_MASK
	.align		4
.L_1971:
        /*0018*/ 	.byte	0x03, 0x50
        /*001a*/ 	.short	0x0000


	//----- nvinfo : EIATTR_MAXREG_COUNT
	.align		4
        /*001c*/ 	.byte	0x03, 0x1b
        /*001e*/ 	.short	0x00ff


	//----- nvinfo : EIATTR_MERCURY_ISA_VERSION
	.align		4
        /*0020*/ 	.byte	0x03, 0x5f
        /*0022*/ 	.short	0x0101


	//----- nvinfo : EIATTR_VRC_CTA_INIT_COUNT
	.align		4
        /*0024*/ 	.byte	0x02, 0x4a
	.zero		1
	.zero		1


	//----- nvinfo : EIATTR_EXIT_INSTR_OFFSETS
	.align		4
        /*0028*/ 	.byte	0x04, 0x1c
        /*002a*/ 	.short	(.L_1973 - .L_1972)


	//   ....[0]....
.L_1972:
        /*002c*/ 	.word	0x00000080


	//   ....[1]....
        /*0030*/ 	.word	0x00000180


	//----- nvinfo : EIATTR_CBANK_PARAM_SIZE
	.align		4
.L_1973:
        /*0034*/ 	.byte	0x03, 0x19
        /*0036*/ 	.short	0x0004


	//----- nvinfo : EIATTR_PARAM_CBANK
	.align		4
        /*0038*/ 	.byte	0x04, 0x0a
        /*003a*/ 	.short	(.L_1975 - .L_1974)
	.align		4
.L_1974:
        /*003c*/ 	.word	index@(.nv.constant0._Z8kernel_8i)
        /*0040*/ 	.short	0x0380
        /*0042*/ 	.short	0x0004


	//----- nvinfo : EIATTR_SW_WAR
	.align		4
.L_1975:
        /*0044*/ 	.byte	0x04, 0x36
        /*0046*/ 	.short	(.L_1977 - .L_1976)
.L_1976:
        /*0048*/ 	.word	0x00000008
.L_1977:


//--------------------- .nv.info._Z8kernel_7i     --------------------------
	.section	.nv.info._Z8kernel_7i,"",@"SHT_CUDA_INFO"
	.sectionflags	@""
	.align	4


	//----- nvinfo : EIATTR_CUDA_API_VERSION
	.align		4
        /*0000*/ 	.byte	0x04, 0x37
        /*0002*/ 	.short	(.L_1979 - .L_1978)
.L_1978:
        /*0004*/ 	.word	0x00000082


	//----- nvinfo : EIATTR_KPARAM_INFO
	.align		4
.L_1979:
        /*0008*/ 	.byte	0x04, 0x17
        /*000a*/ 	.short	(.L_1981 - .L_1980)
.L_1980:
        /*000c*/ 	.word	0x00000000
        /*0010*/ 	.short	0x0000
        /*0012*/ 	.short	0x0000
        /*0014*/ 	.byte	0x00, 0xf0, 0x11, 0x00


	//----- nvinfo : EIATTR_SPARSE_MMA_MASK
	.align		4
.L_1981:
        /*0018*/ 	.byte	0x03, 0x50
        /*001a*/ 	.short	0x0000


	//----- nvinfo : EIATTR_MAXREG_COUNT
	.align		4
        /*001c*/ 	.byte	0x03, 0x1b
        /*001e*/ 	.short	0x00ff


	//----- nvinfo : EIATTR_MERCURY_ISA_VERSION
	.align		4
        /*0020*/ 	.byte	0x03, 0x5f
        /*0022*/ 	.short	0x0101


	//----- nvinfo : EIATTR_VRC_CTA_INIT_COUNT
	.align		4
        /*0024*/ 	.byte	0x02, 0x4a
	.zero		1
	.zero		1


	//----- nvinfo : EIATTR_EXIT_INSTR_OFFSETS
	.align		4
        /*0028*/ 	.byte	0x04, 0x1c
        /*002a*/ 	.short	(.L_1983 - .L_1982)


	//   ....[0]....
.L_1982:
        /*002c*/ 	.word	0x00000080


	//   ....[1]....
        /*0030*/ 	.word	0x00000180


	//----- nvinfo : EIATTR_CBANK_PARAM_SIZE
	.align		4
.L_1983:
        /*0034*/ 	.byte	0x03, 0x19
        /*0036*/ 	.short	0x0004


	//----- nvinfo : EIATTR_PARAM_CBANK
	.align		4
        /*0038*/ 	.byte	0x04, 0x0a
        /*003a*/ 	.short	(.L_1985 - .L_1984)
	.align		4
.L_1984:
        /*003c*/ 	.word	index@(.nv.constant0._Z8kernel_7i)
        /*0040*/ 	.short	0x0380
        /*0042*/ 	.short	0x0004


	//----- nvinfo : EIATTR_SW_WAR
	.align		4
.L_1985:
        /*0044*/ 	.byte	0x04, 0x36
        /*0046*/ 	.short	(.L_1987 - .L_1986)
.L_1986:
        /*0048*/ 	.word	0x00000008
.L_1987:


//--------------------- .nv.info._Z8kernel_6i     --------------------------
	.section	.nv.info._Z8kernel_6i,"",@"SHT_CUDA_INFO"
	.sectionflags	@""
	.align	4


	//----- nvinfo : EIATTR_CUDA_API_VERSION
	.align		4
        /*0000*/ 	.byte	0x04, 0x37
        /*0002*/ 	.short	(.L_1989 - .L_1988)
.L_1988:
        /*0004*/ 	.word	0x00000082


	//----- nvinfo : EIATTR_KPARAM_INFO
	.align		4
.L_1989:
        /*0008*/ 	.byte	0x04, 0x17
        /*000a*/ 	.short	(.L_1991 - .L_1990)
.L_1990:
        /*000c*/ 	.word	0x00000000
        /*0010*/ 	.short	0x0000
        /*0012*/ 	.short	0x0000
        /*0014*/ 	.byte	0x00, 0xf0, 0x11, 0x00


	//----- nvinfo : EIATTR_SPARSE_MMA_MASK
	.align		4
.L_1991:
        /*0018*/ 	.byte	0x03, 0x50
        /*001a*/ 	.short	0x0000


	//----- nvinfo : EIATTR_MAXREG_COUNT
	.align		4
        /*001c*/ 	.byte	0x03, 0x1b
        /*001e*/ 	.short	0x00ff


	//----- nvinfo : EIATTR_MERCURY_ISA_VERSION
	.align		4
        /*0020*/ 	.byte	0x03, 0x5f
        /*0022*/ 	.short	0x0101


	//----- nvinfo : EIATTR_VRC_CTA_INIT_COUNT
	.align		4
        /*0024*/ 	.byte	0x02, 0x4a
	.zero		1
	.zero		1


	//----- nvinfo : EIATTR_EXIT_INSTR_OFFSETS
	.align		4
        /*0028*/ 	.byte	0x04, 0x1c
        /*002a*/ 	.short	(.L_1993 - .L_1992)


	//   ....[0]....
.L_1992:
        /*002c*/ 	.word	0x00000080


	//   ....[1]....
        /*0030*/ 	.word	0x00000180


	//----- nvinfo : EIATTR_CBANK_PARAM_SIZE
	.align		4
.L_1993:
        /*0034*/ 	.byte	0x03, 0x19
        /*0036*/ 	.short	0x0004


	//----- nvinfo : EIATTR_PARAM_CBANK
	.align		4
        /*0038*/ 	.byte	0x04, 0x0a
        /*003a*/ 	.short	(.L_1995 - .L_1994)
	.align		4
.L_1994:
        /*003c*/ 	.word	index@(.nv.constant0._Z8kernel_6i)
        /*0040*/ 	.short	0x0380
        /*0042*/ 	.short	0x0004


	//----- nvinfo : EIATTR_SW_WAR
	.align		4
.L_1995:
        /*0044*/ 	.byte	0x04, 0x36
        /*0046*/ 	.short	(.L_1997 - .L_1996)
.L_1996:
        /*0048*/ 	.word	0x00000008
.L_1997:


//--------------------- .nv.info._Z8kernel_5i     --------------------------
	.section	.nv.info._Z8kernel_5i,"",@"SHT_CUDA_INFO"
	.sectionflags	@""
	.align	4


	//----- nvinfo : EIATTR_CUDA_API_VERSION
	.align		4
        /*0000*/ 	.byte	0x04, 0x37
        /*0002*/ 	.short	(.L_1999 - .L_1998)
.L_1998:
        /*0004*/ 	.word	0x00000082


	//----- nvinfo : EIATTR_KPARAM_INFO
	.align		4
.L_1999:
        /*0008*/ 	.byte	0x04, 0x17
        /*000a*/ 	.short	(.L_2001 - .L_2000)
.L_2000:
        /*000c*/ 	.word	0x00000000
        /*0010*/ 	.short	0x0000
        /*0012*/ 	.short	0x0000
        /*0014*/ 	.byte	0x00, 0xf0, 0x11, 0x00


	//----- nvinfo : EIATTR_SPARSE_MMA_MASK
	.align		4
.L_2001:
        /*0018*/ 	.byte	0x03, 0x50
        /*001a*/ 	.short	0x0000


	//----- nvinfo : EIATTR_MAXREG_COUNT
	.align		4
        /*001c*/ 	.byte	0x03, 0x1b
        /*001e*/ 	.short	0x00ff


	//----- nvinfo : EIATTR_MERCURY_ISA_VERSION
	.align		4
        /*0020*/ 	.byte	0x03, 0x5f
        /*0022*/ 	.short	0x0101


	//----- nvinfo : EIATTR_VRC_CTA_INIT_COUNT
	.align		4
        /*0024*/ 	.byte	0x02, 0x4a
	.zero		1
	.zero		1


	//----- nvinfo : EIATTR_EXIT_INSTR_OFFSETS
	.align		4
        /*0028*/ 	.byte	0x04, 0x1c
        /*002a*/ 	.short	(.L_2003 - .L_2002)


	//   ....[0]....
.L_2002:
        /*002c*/ 	.word	0x00000080


	//   ....[1]....
        /*0030*/ 	.word	0x00000180


	//----- nvinfo : EIATTR_CBANK_PARAM_SIZE
	.align		4
.L_2003:
        /*0034*/ 	.byte	0x03, 0x19
        /*0036*/ 	.short	0x0004


	//----- nvinfo : EIATTR_PARAM_CBANK
	.align		4
        /*0038*/ 	.byte	0x04, 0x0a
        /*003a*/ 	.short	(.L_2005 - .L_2004)
	.align		4
.L_2004:
        /*003c*/ 	.word	index@(.nv.constant0._Z8kernel_5i)
        /*0040*/ 	.short	0x0380
        /*0042*/ 	.short	0x0004


	//----- nvinfo : EIATTR_SW_WAR
	.align		4
.L_2005:
        /*0044*/ 	.byte	0x04, 0x36
        /*0046*/ 	.short	(.L_2007 - .L_2006)
.L_2006:
        /*0048*/ 	.word	0x00000008
.L_2007:


//--------------------- .nv.info._Z8kernel_4i     --------------------------
	.section	.nv.info._Z8kernel_4i,"",@"SHT_CUDA_INFO"
	.sectionflags	@""
	.align	4


	//----- nvinfo : EIATTR_CUDA_API_VERSION
	.align		4
        /*0000*/ 	.byte	0x04, 0x37
        /*0002*/ 	.short	(.L_2009 - .L_2008)
.L_2008:
        /*0004*/ 	.word	0x00000082


	//----- nvinfo : EIATTR_KPARAM_INFO
	.align		4
.L_2009:
        /*0008*/ 	.byte	0x04, 0x17
        /*000a*/ 	.short	(.L_2011 - .L_2010)
.L_2010:
        /*000c*/ 	.word	0x00000000
        /*0010*/ 	.short	0x0000
        /*0012*/ 	.short	0x0000
        /*0014*/ 	.byte	0x00, 0xf0, 0x11, 0x00


	//----- nvinfo : EIATTR_SPARSE_MMA_MASK
	.align		4
.L_2011:
        /*0018*/ 	.byte	0x03, 0x50
        /*001a*/ 	.short	0x0000


	//----- nvinfo : EIATTR_MAXREG_COUNT
	.align		4
        /*001c*/ 	.byte	0x03, 0x1b
        /*001e*/ 	.short	0x00ff


	//----- nvinfo : EIATTR_MERCURY_ISA_VERSION
	.align		4
        /*0020*/ 	.byte	0x03, 0x5f
        /*0022*/ 	.short	0x0101


	//----- nvinfo : EIATTR_VRC_CTA_INIT_COUNT
	.align		4
        /*0024*/ 	.byte	0x02, 0x4a
	.zero		1
	.zero		1


	//----- nvinfo : EIATTR_EXIT_INSTR_OFFSETS
	.align		4
        /*0028*/ 	.byte	0x04, 0x1c
        /*002a*/ 	.short	(.L_2013 - .L_2012)


	//   ....[0]....
.L_2012:
        /*002c*/ 	.word	0x00000080


	//   ....[1]....
        /*0030*/ 	.word	0x00000180


	//----- nvinfo : EIATTR_CBANK_PARAM_SIZE
	.align		4
.L_2013:
        /*0034*/ 	.byte	0x03, 0x19
        /*0036*/ 	.short	0x0004


	//----- nvinfo : EIATTR_PARAM_CBANK
	.align		4
        /*0038*/ 	.byte	0x04, 0x0a
        /*003a*/ 	.short	(.L_2015 - .L_2014)
	.align		4
.L_2014:
        /*003c*/ 	.word	index@(.nv.constant0._Z8kernel_4i)
        /*0040*/ 	.short	0x0380
        /*0042*/ 	.short	0x0004


	//----- nvinfo : EIATTR_SW_WAR
	.align		4
.L_2015:
        /*0044*/ 	.byte	0x04, 0x36
        /*0046*/ 	.short	(.L_2017 - .L_2016)
.L_2016:
        /*0048*/ 	.word	0x00000008
.L_2017:


//--------------------- .nv.info._Z8kernel_3i     --------------------------
	.section	.nv.info._Z8kernel_3i,"",@"SHT_CUDA_INFO"
	.sectionflags	@""
	.align	4


	//----- nvinfo : EIATTR_CUDA_API_VERSION
	.align		4
        /*0000*/ 	.byte	0x04, 0x37
        /*0002*/ 	.short	(.L_2019 - .L_2018)
.L_2018:
        /*0004*/ 	.word	0x00000082


	//----- nvinfo : EIATTR_KPARAM_INFO
	.align		4
.L_2019:
        /*0008*/ 	.byte	0x04, 0x17
        /*000a*/ 	.short	(.L_2021 - .L_2020)
.L_2020:
        /*000c*/ 	.word	0x00000000
        /*0010*/ 	.short	0x0000
        /*0012*/ 	.short	0x0000
        /*0014*/ 	.byte	0x00, 0xf0, 0x11, 0x00


	//----- nvinfo : EIATTR_SPARSE_MMA_MASK
	.align		4
.L_2021:
        /*0018*/ 	.byte	0x03, 0x50
        /*001a*/ 	.short	0x0000


	//----- nvinfo : EIATTR_MAXREG_COUNT
	.align		4
        /*001c*/ 	.byte	0x03, 0x1b
        /*001e*/ 	.short	0x00ff


	//----- nvinfo : EIATTR_MERCURY_ISA_VERSION
	.align		4
        /*0020*/ 	.byte	0x03, 0x5f
        /*0022*/ 	.short	0x0101


	//----- nvinfo : EIATTR_VRC_CTA_INIT_COUNT
	.align		4
        /*0024*/ 	.byte	0x02, 0x4a
	.zero		1
	.zero		1


	//----- nvinfo : EIATTR_EXIT_INSTR_OFFSETS
	.align		4
        /*0028*/ 	.byte	0x04, 0x1c
        /*002a*/ 	.short	(.L_2023 - .L_2022)


	//   ....[0]....
.L_2022:
        /*002c*/ 	.word	0x00000080


	//   ....[1]....
        /*0030*/ 	.word	0x00000180


	//----- nvinfo : EIATTR_CBANK_PARAM_SIZE
	.align		4
.L_2023:
        /*0034*/ 	.byte	0x03, 0x19
        /*0036*/ 	.short	0x0004


	//----- nvinfo : EIATTR_PARAM_CBANK
	.align		4
        /*0038*/ 	.byte	0x04, 0x0a
        /*003a*/ 	.short	(.L_2025 - .L_2024)
	.align		4
.L_2024:
        /*003c*/ 	.word	index@(.nv.constant0._Z8kernel_3i)
        /*0040*/ 	.short	0x0380
        /*0042*/ 	.short	0x0004


	//----- nvinfo : EIATTR_SW_WAR
	.align		4
.L_2025:
        /*0044*/ 	.byte	0x04, 0x36
        /*0046*/ 	.short	(.L_2027 - .L_2026)
.L_2026:
        /*0048*/ 	.word	0x00000008
.L_2027:


//--------------------- .nv.info._Z8kernel_2i     --------------------------
	.section	.nv.info._Z8kernel_2i,"",@"SHT_CUDA_INFO"
	.sectionflags	@""
	.align	4


	//----- nvinfo : EIATTR_CUDA_API_VERSION
	.align		4
        /*0000*/ 	.byte	0x04, 0x37
        /*0002*/ 	.short	(.L_2029 - .L_2028)
.L_2028:
        /*0004*/ 	.word	0x00000082


	//----- nvinfo : EIATTR_KPARAM_INFO
	.align		4
.L_2029:
        /*0008*/ 	.byte	0x04, 0x17
        /*000a*/ 	.short	(.L_2031 - .L_2030)
.L_2030:
        /*000c*/ 	.word	0x00000000
        /*0010*/ 	.short	0x0000
        /*0012*/ 	.short	0x0000
        /*0014*/ 	.byte	0x00, 0xf0, 0x11, 0x00


	//----- nvinfo : EIATTR_SPARSE_MMA_MASK
	.align		4
.L_2031:
        /*0018*/ 	.byte	0x03, 0x50
        /*001a*/ 	.short	0x0000


	//----- nvinfo : EIATTR_MAXREG_COUNT
	.align		4
        /*001c*/ 	.byte	0x03, 0x1b
        /*001e*/ 	.short	0x00ff


	//----- nvinfo : EIATTR_MERCURY_ISA_VERSION
	.align		4
        /*0020*/ 	.byte	0x03, 0x5f
        /*0022*/ 	.short	0x0101


	//----- nvinfo : EIATTR_VRC_CTA_INIT_COUNT
	.align		4
        /*0024*/ 	.byte	0x02, 0x4a
	.zero		1
	.zero		1


	//----- nvinfo : EIATTR_EXIT_INSTR_OFFSETS
	.align		4
        /*0028*/ 	.byte	0x04, 0x1c
        /*002a*/ 	.short	(.L_2033 - .L_2032)


	//   ....[0]....
.L_2032:
        /*002c*/ 	.word	0x00000080


	//   ....[1]....
        /*0030*/ 	.word	0x00000180


	//----- nvinfo : EIATTR_CBANK_PARAM_SIZE
	.align		4
.L_2033:
        /*0034*/ 	.byte	0x03, 0x19
        /*0036*/ 	.short	0x0004


	//----- nvinfo : EIATTR_PARAM_CBANK
	.align		4
        /*0038*/ 	.byte	0x04, 0x0a
        /*003a*/ 	.short	(.L_2035 - .L_2034)
	.align		4
.L_2034:
        /*003c*/ 	.word	index@(.nv.constant0._Z8kernel_2i)
        /*0040*/ 	.short	0x0380
        /*0042*/ 	.short	0x0004


	//----- nvinfo : EIATTR_SW_WAR
	.align		4
.L_2035:
        /*0044*/ 	.byte	0x04, 0x36
        /*0046*/ 	.short	(.L_2037 - .L_2036)
.L_2036:
        /*0048*/ 	.word	0x00000008
.L_2037:


//--------------------- .nv.info._Z8kernel_1i     --------------------------
	.section	.nv.info._Z8kernel_1i,"",@"SHT_CUDA_INFO"
	.sectionflags	@""
	.align	4


	//----- nvinfo : EIATTR_CUDA_API_VERSION
	.align		4
        /*0000*/ 	.byte	0x04, 0x37
        /*0002*/ 	.short	(.L_2039 - .L_2038)
.L_2038:
        /*0004*/ 	.word	0x00000082


	//----- nvinfo : EIATTR_KPARAM_INFO
	.align		4
.L_2039:
        /*0008*/ 	.byte	0x04, 0x17
        /*000a*/ 	.short	(.L_2041 - .L_2040)
.L_2040:
        /*000c*/ 	.word	0x00000000
        /*0010*/ 	.short	0x0000
        /*0012*/ 	.short	0x0000
        /*0014*/ 	.byte	0x00, 0xf0, 0x11, 0x00


	//----- nvinfo : EIATTR_SPARSE_MMA_MASK
	.align		4
.L_2041:
        /*0018*/ 	.byte	0x03, 0x50
        /*001a*/ 	.short	0x0000


	//----- nvinfo : EIATTR_MAXREG_COUNT
	.align		4
        /*001c*/ 	.byte	0x03, 0x1b
        /*001e*/ 	.short	0x00ff


	//----- nvinfo : EIATTR_MERCURY_ISA_VERSION
	.align		4
        /*0020*/ 	.byte	0x03, 0x5f
        /*0022*/ 	.short	0x0101


	//----- nvinfo : EIATTR_VRC_CTA_INIT_COUNT
	.align		4
        /*0024*/ 	.byte	0x02, 0x4a
	.zero		1
	.zero		1


	//----- nvinfo : EIATTR_EXIT_INSTR_OFFSETS
	.align		4
        /*0028*/ 	.byte	0x04, 0x1c
        /*002a*/ 	.short	(.L_2043 - .L_2042)


	//   ....[0]....
.L_2042:
        /*002c*/ 	.word	0x00000080


	//   ....[1]....
        /*0030*/ 	.word	0x00000180


	//----- nvinfo : EIATTR_CBANK_PARAM_SIZE
	.align		4
.L_2043:
        /*0034*/ 	.byte	0x03, 0x19
        /*0036*/ 	.short	0x0004


	//----- nvinfo : EIATTR_PARAM_CBANK
	.align		4
        /*0038*/ 	.byte	0x04, 0x0a
        /*003a*/ 	.short	(.L_2045 - .L_2044)
	.align		4
.L_2044:
        /*003c*/ 	.word	index@(.nv.constant0._Z8kernel_1i)
        /*0040*/ 	.short	0x0380
        /*0042*/ 	.short	0x0004


	//----- nvinfo : EIATTR_SW_WAR
	.align		4
.L_2045:
        /*0044*/ 	.byte	0x04, 0x36
        /*0046*/ 	.short	(.L_2047 - .L_2046)
.L_2046:
        /*0048*/ 	.word	0x00000008
.L_2047:


//--------------------- .nv.callgraph             --------------------------
	.section	.nv.callgraph,"",@"SHT_CUDA_CALLGRAPH"
	.align	4
	.sectionentsize	8
	.align		4
        /*0000*/ 	.word	0x00000000
	.align		4
        /*0004*/ 	.word	0xffffffff
	.align		4
        /*0008*/ 	.word	0x00000000
	.align		4
        /*000c*/ 	.word	0xfffffffe
	.align		4
        /*0010*/ 	.word	0x00000000
	.align		4
        /*0014*/ 	.word	0xfffffffd
	.align		4
        /*0018*/ 	.word	0x00000000
	.align		4
        /*001c*/ 	.word	0xfffffffc


//--------------------- .text._Z10kernel_128i     --------------------------
	.section	.text._Z10kernel_128i,"ax",@progbits
	.align	128
        .global         _Z10kernel_128i
        .type           _Z10kernel_128i,@function
        .size           _Z10kernel_128i,(.L_x_128 - _Z10kernel_128i)
        .other          _Z10kernel_128i,@"STO_CUDA_ENTRY STV_DEFAULT"
_Z10kernel_128i:
.text._Z10kernel_128i:
[----:B------:R-:W-:Y:S08]  /*0000*/  LDC R1, c[0x0][0x37c] ;  /* 0x0000df00ff017b82 */ /* 0x000ff00000000800 */
[----:B------:R-:W0:Y:S01]  /*0010*/  LDC R0, c[0x0][0x380] ;  /* 0x0000e000ff007b82 */ /* 0x000e220000000800 */
[----:B------:R-:W1:Y:S01]  /*0020*/  S2R R4, SR_TID.X ;  /* 0x0000000000047919 */ /* 0x000e620000002100 */
[----:B------:R-:W-:-:S06]  /*0030*/  UMOV UR4, 0x400 ;  /* 0x0000040000047882 */ /* 0x000fcc0000000000 */
[----:B------:R-:W2:Y:S01]  /*0040*/  S2UR UR5, SR_CgaCtaId ;  /* 0x00000000000579c3 */ /* 0x000ea20000008800 */
[----:B0-----:R-:W-:Y:S01]  /*0050*/  ISETP.GE.AND P0, PT, R0, 0x1, PT ;  /* 0x000000010000780c */ /* 0x001fe20003f06270 */
[----:B--2---:R-:W-:-:S09]  /*0060*/  ULEA UR4, UR5, UR4, 0x18 ;  /* 0x0000000405047291 */ /* 0x004fd2000f8ec0ff */
[----:B-1----:R0:W-:Y:S03]  /*0070*/  STS.U8 [R4+UR4], RZ ;  /* 0x000000ff04007988 */ /* 0x0021e60008000004 */
[----:B------:R-:W-:Y:S05]  /*0080*/  @!P0 EXIT ;  /* 0x000000000000894d */ /* 0x000fea0003800000 */
[----:B------:R-:W1:Y:S08]  /*0090*/  LDC.U16 R0, c[0x0][0x380] ;  /* 0x0000e000ff007b82 */ /* 0x000e700000000400 */
[----:B------:R-:W2:Y:S01]  /*00a0*/  LDC.S16 R2, c[0x0][0x380] ;  /* 0x0000e000ff027b82 */ /* 0x000ea20000000600 */
[----:B-1----:R-:W-:-:S05]  /*00b0*/  IMAD R3, R0, 0x2, R0 ;  /* 0x0000000200037824 */ /* 0x002fca00078e0200 */
[----:B--2---:R-:W-:-:S04]  /*00c0*/  IADD3 R2, PT, PT, R0, R2, R3 ;  /* 0x0000000200027210 */ /* 0x004fc80007ffe003 */
[----:B------:R-:W-:-:S04]  /*00d0*/  IADD3 R2, PT, PT, R0, R2, R3 ;  /* 0x0000000200027210 */ /* 0x000fc80007ffe003 */
        /* <DEDUP_REMOVED lines=8> */
[----:B------:R-:W-:-:S05]  /*0160*/  IADD3 R3, PT, PT, R0, R2, R3 ;  /* 0x0000000200037210 */ /* 0x000fca0007ffe003 */
[----:B------:R-:W-:Y:S01]  /*0170*/  STS.U8 [R4+UR4], R3 ;  /* 0x0000000304007988 */ /* 0x000fe20008000004 */
[----:B------:R-:W-:Y:S05]  /*0180*/  EXIT ;  /* 0x000000000000794d */ /* 0x000fea0003800000 */
.L_x_0:
[----:B------:R-:W-:-:S00]  /*0190*/  BRA `(.L_x_0) ;  /* 0xfffffffc00fc7947 */ /* 0x000fc0000383ffff */
[----:B------:R-:W-:-:S00]  /*01a0*/  NOP ;  /* 0x0000000000007918 */ /* 0x000fc00000000000 */
        /* <DEDUP_REMOVED lines=13> */
.L_x_128:


//--------------------- .text._Z10kernel_127i     --------------------------
	.section	.text._Z10kernel_127i,"ax",@progbits
	.align	128
        .global         _Z10kernel_127i
        .type           _Z10kernel_127i,@function
        .size           _Z10kernel_127i,(.L_x_129 - _Z10kernel_127i)
        .other          _Z10kernel_127i,@"STO_CUDA_ENTRY STV_DEFAULT"
_Z10kernel_127i:
.text._Z10kernel_127i:
        /* <DEDUP_REMOVED lines=25> */
.L_x_1:
        /* <DEDUP_REMOVED lines=15> */
.L_x_129:


//--------------------- .text._Z10kernel_126i     --------------------------
	.section	.text._Z10kernel_126i,"ax",@progbits
	.align	128
        .global         _Z10kernel_126i
        .type           _Z10kernel_126i,@function
        .size           _Z10kernel_126i,(.L_x_130 - _Z10kernel_126i)
        .other          _Z10kernel_126i,@"STO_CUDA_ENTRY STV_DEFAULT"
_Z10kernel_126i:
.text._Z10kernel_126i:
        /* <DEDUP_REMOVED lines=25> */
.L_x_2:
        /* <DEDUP_REMOVED lines=15> */
.L_x_130:


//--------------------- .text._Z10kernel_125i     --------------------------
	.section	.text._Z10kernel_125i,"ax",@progbits
	.align	128
        .global         _Z10kernel_125i
        .type           _Z10kernel_125i,@function
        .size           _Z10kernel_125i,(.L_x_131 - _Z10kernel_125i)
        .other          _Z10kernel_125i,@"STO_CUDA_ENTRY STV_DEFAULT"
_Z10kernel_125i:
.text._Z10kernel_125i:
        /* <DEDUP_REMOVED lines=25> */
.L_x_3:
        /* <DEDUP_REMOVED lines=15> */
.L_x_131:


//--------------------- .text._Z10kernel_124i     --------------------------
	.section	.text._Z10kernel_124i,"ax",@progbits
	.align	128
        .global         _Z10kernel_124i
        .type           _Z10kernel_124i,@function
        .size           _Z10kernel_124i,(.L_x_132 - _Z10kernel_124i)
        .other          _Z10kernel_124i,@"STO_CUDA_ENTRY STV_DEFAULT"
_Z10kernel_124i:
.text._Z10kernel_124i:
        /* <DEDUP_REMOVED lines=25> */
.L_x_4:
        /* <DEDUP_REMOVED lines=15> */
.L_x_132:


//--------------------- .text._Z10kernel_123i     --------------------------
	.section	.text._Z10kernel_123i,"ax",@progbits
	.align	128
        .global         _Z10kernel_123i
        .type           _Z10kernel_123i,@function
        .size           _Z10kernel_123i,(.L_x_133 - _Z10kernel_123i)
        .other          _Z10kernel_123i,@"STO_CUDA_ENTRY STV_DEFAULT"
_Z10kernel_123i:
.text._Z10kernel_123i:
        /* <DEDUP_REMOVED lines=25> */
.L_x_5:
        /* <DEDUP_REMOVED lines=15> */
.L_x_133:


//--------------------- .text._Z10kernel_122i     --------------------------
	.section	.text._Z10kernel_122i,"ax",@progbits
	.align	128
        .global         _Z10kernel_122i
        .type           _Z10kernel_122i,@function
        .size           _Z10kernel_122i,(.L_x_134 - _Z10kernel_122i)
        .other          _Z10kernel_122i,@"STO_CUDA_ENTRY STV_DEFAULT"
_Z10kernel_122i:
.text._Z10kernel_122i:
        /* <DEDUP_REMOVED lines=25> */
.L_x_6:
        /* <DEDUP_REMOVED lines=15> */
.L_x_134:


//--------------------- .text._Z10kernel_121i     --------------------------
	.section	.text._Z10kernel_121i,"ax",@progbits
	.align	128
        .global         _Z10kernel_121i
        .type           _Z10kernel_121i,@function
        .size           _Z10kernel_121i,(.L_x_135 - _Z10kernel_121i)
        .other          _Z10kernel_121i,@"STO_CUDA_ENTRY STV_DEFAULT"
_Z10kernel_121i:
.text._Z10kernel_121i:
        /* <DEDUP_REMOVED lines=25> */
.L_x_7:
        /* <DEDUP_REMOVED lines=15> */
.L_x_135:


//--------------------- .text._Z10kernel_120i     --------------------------
	.section	.text._Z10kernel_120i,"ax",@progbits
	.align	128
        .global         _Z10kernel_120i
        .type           _Z10kernel_120i,@function
        .size           _Z10kernel_120i,(.L_x_136 - _Z10kernel_120i)
        .other          _Z10kernel_120i,@"STO_CUDA_ENTRY STV_DEFAULT"
_Z10kernel_120i:
.text._Z10kernel_120i:
        /* <DEDUP_REMOVED lines=25> */
.L_x_8:
        /* <DEDUP_REMOVED lines=15> */
.L_x_136:


//--------------------- .text._Z10kernel_119i     --------------------------
	.section	.text._Z10kernel_119i,"ax",@progbits
	.align	128
        .global         _Z10kernel_119i
        .type           _Z10kernel_119i,@function
        .size           _Z10kernel_119i,(.L_x_137 - _Z10kernel_119i)
        .other          _Z10kernel_119i,@"STO_CUDA_ENTRY STV_DEFAULT"
_Z10kernel_119i:
.text._Z10kernel_119i:
        /* <DEDUP_REMOVED lines=25> */
.L_x_9:
        /* <DEDUP_REMOVED lines=15> */
.L_x_137:


//--------------------- .text._Z10kernel_118i     --------------------------
	.section	.text._Z10kernel_118i,"ax",@progbits
	.align	128
        .global         _Z10kernel_118i
        .type           _Z10kernel_118i,@function
        .size           _Z10kernel_118i,(.L_x_138 - _Z10kernel_118i)
        .other          _Z10kernel_118i,@"STO_CUDA_ENTRY STV_DEFAULT"
_Z10kernel_118i:
.text._Z10kernel_118i:
        /* <DEDUP_REMOVED lines=25> */
.L_x_10:
        /* <DEDUP_REMOVED lines=15> */
.L_x_138:


//--------------------- .text._Z10kernel_117i     --------------------------
	.section	.text._Z10kernel_117i,"ax",@progbits
	.align	128
        .global         _Z10kernel_117i
        .type           _Z10kernel_117i,@function
        .size           _Z10kernel_117i,(.L_x_139 - _Z10kernel_117i)
        .other          _Z10kernel_117i,@"STO_CUDA_ENTRY STV_DEFAULT"
_Z10kernel_117i:
.text._Z10kernel_117i:
        /* <DEDUP_REMOVED lines=25> */
.L_x_11:
        /* <DEDUP_REMOVED lines=15> */
.L_x_139:


//--------------------- .text._Z10kernel_116i     --------------------------
	.section	.text._Z10kernel_116i,"ax",@progbits
	.align	128
        .global         _Z10kernel_116i
        .type           _Z10kernel_116i,@function
        .size           _Z10kernel_116i,(.L_x_140 - _Z10kernel_116i)
        .other          _Z10kernel_116i,@"STO_CUDA_ENTRY STV_DEFAULT"
_Z10kernel_116i:
.text._Z10kernel_116i:
        /* <DEDUP_REMOVED lines=25> */
.L_x_12:
        /* <DEDUP_REMOVED lines=15> */
.L_x_140:


//--------------------- .text._Z10kernel_115i     --------------------------
	.section	.text._Z10kernel_115i,"ax",@progbits
	.align	128
        .global         _Z10kernel_115i
        .type           _Z10kernel_115i,@function
        .size           _Z10kernel_115i,(.L_x_141 - _Z10kernel_115i)
        .other          _Z10kernel_115i,@"STO_CUDA_ENTRY STV_DEFAULT"
_Z10kernel_115i:
.text._Z10kernel_115i:
        /* <DEDUP_REMOVED lines=25> */
.L_x_13:
        /* <DEDUP_REMOVED lines=15> */
.L_x_141:


//--------------------- .text._Z10kernel_114i     --------------------------
	.section	.text._Z10kernel_114i,"ax",@progbits
	.align	128
        .global         _Z10kernel_114i
        .type           _Z10kernel_114i,@function
        .size           _Z10kernel_114i,(.L_x_142 - _Z10kernel_114i)
        .other          _Z10kernel_114i,@"STO_CUDA_ENTRY STV_DEFAULT"
_Z10kernel_114i:
.text._Z10kernel_114i:
        /* <DEDUP_REMOVED lines=25> */
.L_x_14:
        /* <DEDUP_REMOVED lines=15> */
.L_x_142:


//--------------------- .text._Z10kernel_113i     --------------------------
	.section	.text._Z10kernel_113i,"ax",@progbits
	.align	128
        .global         _Z10kernel_113i
        .type           _Z10kernel_113i,@function
        .size           _Z10kernel_113i,(.L_x_143 - _Z10kernel_113i)
        .other          _Z10kernel_113i,@"STO_CUDA_ENTRY STV_DEFAULT"
_Z10kernel_113i:
.text._Z10kernel_113i:
        /* <DEDUP_REMOVED lines=25> */
.L_x_15:
        /* <DEDUP_REMOVED lines=15> */
.L_x_143:


//--------------------- .text._Z10kernel_112i     --------------------------
	.section	.text._Z10kernel_112i,"ax",@progbits
	.align	128
        .global         _Z10kernel_112i
        .type           _Z10kernel_112i,@function
        .size           _Z10kernel_112i,(.L_x_144 - _Z10kernel_112i)
        .other          _Z10kernel_112i,@"STO_CUDA_ENTRY STV_DEFAULT"
_Z10kernel_112i:
.text._Z10kernel_112i:
        /* <DEDUP_REMOVED lines=25> */
.L_x_16:
        /* <DEDUP_REMOVED lines=15> */
.L_x_144:


//--------------------- .text._Z10kernel_111i     --------------------------
	.section	.text._Z10kernel_111i,"ax",@progbits
	.align	128
        .global         _Z10kernel_111i
        .type           _Z10kernel_111i,@function
        .size           _Z10kernel_111i,(.L_x_145 - _Z10kernel_111i)
        .other          _Z10kernel_111i,@"STO_CUDA_ENTRY STV_DEFAULT"
_Z10kernel_111i:
.text._Z10kernel_111i:
        /* <DEDUP_REMOVED lines=25> */
.L_x_17:
        /* <DEDUP_REMOVED lines=15> */
.L_x_145:


//--------------------- .text._Z10kernel_110i     --------------------------
	.section	.text._Z10kernel_110i,"ax",@progbits
	.align	128
        .global         _Z10kernel_110i
        .type           _Z10kernel_110i,@function
        .size           _Z10kernel_110i,(.L_x_146 - _Z10kernel_110i)
        .other          _Z10kernel_110i,@"STO_CUDA_ENTRY STV_DEFAULT"
_Z10kernel_110i:
.text._Z10kernel_110i:
        /* <DEDUP_REMOVED lines=25> */
.L_x_18:
        /* <DEDUP_REMOVED lines=15> */
.L_x_146:


//--------------------- .text._Z10kernel_109i     --------------------------
	.section	.text._Z10kernel_109i,"ax",@progbits
	.align	128
        .global         _Z10kernel_109i
        .type           _Z10kernel_109i,@function
        .size           _Z10kernel_109i,(.L_x_147 - _Z10kernel_109i)
        .other          _Z10kernel_109i,@"STO_CUDA_ENTRY STV_DEFAULT"
_Z10kernel_109i:
.text._Z10kernel_109i:
        /* <DEDUP_REMOVED lines=25> */
.L_x_19:
        /* <DEDUP_REMOVED lines=15> */
.L_x_147:


//--------------------- .text._Z10kernel_108i     --------------------------
	.section	.text._Z10kernel_108i,"ax",@progbits
	.align	128
        .global         _Z10kernel_108i
        .type           _Z10kernel_108i,@function
        .size           _Z10kernel_108i,(.L_x_148 - _Z10kernel_108i)
        .other          _Z10kernel_108i,@"STO_CUDA_ENTRY STV_DEFAULT"
_Z10kernel_108i:
.text._Z10kernel_108i:
        /* <DEDUP_REMOVED lines=25> */
.L_x_20:
        /* <DEDUP_REMOVED lines=15> */
.L_x_148:


//--------------------- .text._Z10kernel_107i     --------------------------
	.section	.text._Z10kernel_107i,"ax",@progbits
	.align	128
        .global         _Z10kernel_107i
        .type           _Z10kernel_107i,@function
        .size           _Z10kernel_107i,(.L_x_149 - _Z10kernel_107i)
        .other          _Z10kernel_107i,@"STO_CUDA_ENTRY STV_DEFAULT"
_Z10kernel_107i:
.text._Z10kernel_107i:
        /* <DEDUP_REMOVED lines=25> */
.L_x_21:
        /* <DEDUP_REMOVED lines=15> */
.L_x_149:


//--------------------- .text._Z10kernel_106i     --------------------------
	.section	.text._Z10kernel_106i,"ax",@progbits
	.align	128
        .global         _Z10kernel_106i
        .type           _Z10kernel_106i,@function
        .size           _Z10kernel_106i,(.L_x_150 - _Z10kernel_106i)
        .other          _Z10kernel_106i,@"STO_CUDA_ENTRY STV_DEFAULT"
_Z10kernel_106i:
.text._Z10kernel_106i:
        /* <DEDUP_REMOVED lines=25> */
.L_x_22:
        /* <DEDUP_REMOVED lines=15> */
.L_x_150:


//--------------------- .text._Z10kernel_105i     --------------------------
	.section	.text._Z10kernel_105i,"ax",@progbits
	.align	128
        .global         _Z10kernel_105i
        .type           _Z10kernel_105i,@function
        .size           _Z10kernel_105i,(.L_x_151 - _Z10kernel_105i)
        .other          _Z10kernel_105i,@"STO_CUDA_ENTRY STV_DEFAULT"
_Z10kernel_105i:
.text._Z10kernel_105i:
        /* <DEDUP_REMOVED lines=25> */
.L_x_23:
        /* <DEDUP_REMOVED lines=15> */
.L_x_151:


//--------------------- .text._Z10kernel_104i     --------------------------
	.section	.text._Z10kernel_104i,"ax",@progbits
	.align	128
        .global         _Z10kernel_104i
        .type           _Z10kernel_104i,@function
        .size           _Z10kernel_104i,(.L_x_152 - _Z10kernel_104i)
        .other          _Z10kernel_104i,@"STO_CUDA_ENTRY STV_DEFAULT"
_Z10kernel_104i:
.text._Z10kernel_104i:
        /* <DEDUP_REMOVED lines=25> */
.L_x_24:
        /* <DEDUP_REMOVED lines=15> */
.L_x_152:


//--------------------- .text._Z10kernel_103i     --------------------------
	.section	.text._Z10kernel_103i,"ax",@progbits
	.align	128
        .global         _Z10kernel_103i
        .type           _Z10kernel_103i,@function
        .size           _Z10kernel_103i,(.L_x_153 - _Z10kernel_103i)
        .other          _Z10kernel_103i,@"STO_CUDA_ENTRY STV_DEFAULT"
_Z10kernel_103i:
.text._Z10kernel_103i:
        /* <DEDUP_REMOVED lines=25> */
.L_x_25:
        /* <DEDUP_REMOVED lines=15> */
.L_x_153:


//--------------------- .text._Z10kernel_102i     --------------------------
	.section	.text._Z10kernel_102i,"ax",@progbits
	.align	128
        .global         _Z10kernel_102i
        .type           _Z10kernel_102i,@function
        .size           _Z10kernel_102i,(.L_x_154 - _Z10kernel_102i)
        .other          _Z10kernel_102i,@"STO_CUDA_ENTRY STV_DEFAULT"
_Z10kernel_102i:
.text._Z10kernel_102i:
        /* <DEDUP_REMOVED lines=25> */
.L_x_26:
        /* <DEDUP_REMOVED lines=15> */
.L_x_154:


//--------------------- .text._Z10kernel_101i     --------------------------
	.section	.text._Z10kernel_101i,"ax",@progbits
	.align	128
        .global         _Z10kernel_101i
        .type           _Z10kernel_101i,@function
        .size           _Z10kernel_101i,(.L_x_155 - _Z10kernel_101i)
        .other          _Z10kernel_101i,@"STO_CUDA_ENTRY STV_DEFAULT"
_Z10kernel_101i:
.text._Z10kernel_101i:
        /* <DEDUP_REMOVED lines=25> */
.L_x_27:
        /* <DEDUP_REMOVED lines=15> */
.L_x_155:


//--------------------- .text._Z10kernel_100i     --------------------------
	.section	.text._Z10kernel_100i,"ax",@progbits
	.align	128
        .global         _Z10kernel_100i
        .type           _Z10kernel_100i,@function
        .size           _Z10kernel_100i,(.L_x_156 - _Z10kernel_100i)
        .other          _Z10kernel_100i,@"STO_CUDA_ENTRY STV_DEFAULT"
_Z10kernel_100i:
.text._Z10kernel_100i:
        /* <DEDUP_REMOVED lines=25> */
.L_x_28:
        /* <DEDUP_REMOVED lines=15> */
.L_x_156:


//--------------------- .text._Z9kernel_99i       --------------------------
	.section	.text._Z9kernel_99i,"ax",@progbits
	.align	128
        .global         _Z9kernel_99i
        .type           _Z9kernel_99i,@function
        .size           _Z9kernel_99i,(.L_x_157 - _Z9kernel_99i)
        .other          _Z9kernel_99i,@"STO_CUDA_ENTRY STV_DEFAULT"
_Z9kernel_99i:
.text._Z9kernel_99i:
        /* <DEDUP_REMOVED lines=25> */
.L_x_29:
        /* <DEDUP_REMOVED lines=15> */
.L_x_157:


//--------------------- .text._Z9kernel_98i       --------------------------
	.section	.text._Z9kernel_98i,"ax",@progbits
	.align	128
        .global         _Z9kernel_98i
        .type           _Z9kernel_98i,@function
        .size           _Z9kernel_98i,(.L_x_158 - _Z9kernel_98i)
        .other          _Z9kernel_98i,@"STO_CUDA_ENTRY STV_DEFAULT"
_Z9kernel_98i:
.text._Z9kernel_98i:
        /* <DEDUP_REMOVED lines=25> */
.L_x_30:
        /* <DEDUP_REMOVED lines=15> */
.L_x_158:


//--------------------- .text._Z9kernel_97i       --------------------------
	.section	.text._Z9kernel_97i,"ax",@progbits
	.align	128
        .global         _Z9kernel_97i
        .type           _Z9kernel_97i,@function
        .size           _Z9kernel_97i,(.L_x_159 - _Z9kernel_97i)
        .other          _Z9kernel_97i,@"STO_CUDA_ENTRY STV_DEFAULT"
_Z9kernel_97i:
.text._Z9kernel_97i:
        /* <DEDUP_REMOVED lines=25> */
.L_x_31:
        /* <DEDUP_REMOVED lines=15> */
.L_x_159:


//--------------------- .text._Z9kernel_96i       --------------------------
	.section	.text._Z9kernel_96i,"ax",@progbits
	.align	128
        .global         _Z9kernel_96i
        .type           _Z9kernel_96i,@function
        .size           _Z9kernel_96i,(.L_x_160 - _Z9kernel_96i)
        .other          _Z9kernel_96i,@"STO_CUDA_ENTRY STV_DEFAULT"
_Z9kernel_96i:
.text._Z9kernel_96i:
        /* <DEDUP_REMOVED lines=25> */
.L_x_32:
        /* <DEDUP_REMOVED lines=15> */
.L_x_160:


//--------------------- .text._Z9kernel_95i       --------------------------
	.section	.text._Z9kernel_95i,"ax",@progbits
	.align	128
        .global         _Z9kernel_95i
        .type           _Z9kernel_95i,@function
        .size           _Z9kernel_95i,(.L_x_161 - _Z9kernel_95i)
        .other          _Z9kernel_95i,@"STO_CUDA_ENTRY STV_DEFAULT"
_Z9kernel_95i:
.text._Z9kernel_95i:
        /* <DEDUP_REMOVED lines=25> */
.L_x_33:
        /* <DEDUP_REMOVED lines=15> */
.L_x_161:


//--------------------- .text._Z9kernel_94i       --------------------------
	.section	.text._Z9kernel_94i,"ax",@progbits
	.align	128
        .global         _Z9kernel_94i
        .type           _Z9kernel_94i,@function
        .size           _Z9kernel_94i,(.L_x_162 - _Z9kernel_94i)
        .other          _Z9kernel_94i,@"STO_CUDA_ENTRY STV_DEFAULT"
_Z9kernel_94i:
.text._Z9kernel_94i:
        /* <DEDUP_REMOVED lines=25> */
.L_x_34:
        /* <DEDUP_REMOVED lines=15> */
.L_x_162:


//--------------------- .text._Z9kernel_93i       --------------------------
	.section	.text._Z9kernel_93i,"ax",@progbits
	.align	128
        .global         _Z9kernel_93i
        .type           _Z9kernel_93i,@function
        .size           _Z9kernel_93i,(.L_x_163 - _Z9kernel_93i)
        .other          _Z9kernel_93i,@"STO_CUDA_ENTRY STV_DEFAULT"
_Z9kernel_93i:
.text._Z9kernel_93i:
        /* <DEDUP_REMOVED lines=25> */
.L_x_35:
        /* <DEDUP_REMOVED lines=15> */
.L_x_163:


//--------------------- .text._Z9kernel_92i       --------------------------
	.section	.text._Z9kernel_92i,"ax",@progbits
	.align	128
        .global         _Z9kernel_92i
        .type           _Z9kernel_92i,@function
        .size           _Z9kernel_92i,(.L_x_164 - _Z9kernel_92i)
        .other          _Z9kernel_92i,@"STO_CUDA_ENTRY STV_DEFAULT"
_Z9kernel_92i:
.text._Z9kernel_92i:
        /* <DEDUP_REMOVED lines=25> */
.L_x_36:
        /* <DEDUP_REMOVED lines=15> */
.L_x_164:


//--------------------- .text._Z9kernel_91i       --------------------------
	.section	.text._Z9kernel_91i,"ax",@progbits
	.align	128
        .global         _Z9kernel_91i
        .type           _Z9kernel_91i,@function
        .size           _Z9kernel_91i,(.L_x_165 - _Z9kernel_91i)
        .other          _Z9kernel_91i,@"STO_CUDA_ENTRY STV_DEFAULT"
_Z9kernel_91i:
.text._Z9kernel_91i:
        /* <DEDUP_REMOVED lines=25> */
.L_x_37:
        /* <DEDUP_REMOVED lines=15> */
.L_x_165:


//--------------------- .text._Z9kernel_90i       --------------------------
	.section	.text._Z9kernel_90i,"ax",@progbits
	.align	128
        .global         _Z9kernel_90i
        .type           _Z9kernel_90i,@function
        .size           _Z9kernel_90i,(.L_x_166 - _Z9kernel_90i)
        .other          _Z9kernel_90i,@"STO_CUDA_ENTRY STV_DEFAULT"
_Z9kernel_90i:
.text._Z9kernel_90i:
        /* <DEDUP_REMOVED lines=25> */
.L_x_38:
        /* <DEDUP_REMOVED lines=15> */
.L_x_166:


//--------------------- .text._Z9kernel_89i       --------------------------
	.section	.text._Z9kernel_89i,"ax",@progbits
	.align	128
        .global         _Z9kernel_89i
        .type           _Z9kernel_89i,@function
        .size           _Z9kernel_89i,(.L_x_167 - _Z9kernel_89i)
        .other          _Z9kernel_89i,@"STO_CUDA_ENTRY STV_DEFAULT"
_Z9kernel_89i:
.text._Z9kernel_89i:
        /* <DEDUP_REMOVED lines=25> */
.L_x_39:
        /* <DEDUP_REMOVED lines=15> */
.L_x_167:


//--------------------- .text._Z9kernel_88i       --------------------------
	.section	.text._Z9kernel_88i,"ax",@progbits
	.align	128
        .global         _Z9kernel_88i
        .type           _Z9kernel_88i,@function
        .size           _Z9kernel_88i,(.L_x_168 - _Z9kernel_88i)
        .other          _Z9kernel_88i,@"STO_CUDA_ENTRY STV_DEFAULT"
_Z9kernel_88i:
.text._Z9kernel_88i:
        /* <DEDUP_REMOVED lines=25> */
.L_x_40:
        /* <DEDUP_REMOVED lines=15> */
.L_x_168:


//--------------------- .text._Z9kernel_87i       --------------------------
	.section	.text._Z9kernel_87i,"ax",@progbits
	.align	128
        .global         _Z9kernel_87i
        .type           _Z9kernel_87i,@function
        .size           _Z9kernel_87i,(.L_x_169 - _Z9kernel_87i)
        .other          _Z9kernel_87i,@"STO_CUDA_ENTRY STV_DEFAULT"
_Z9kernel_87i:
.text._Z9kernel_87i:
        /* <DEDUP_REMOVED lines=25> */
.L_x_41:
        /* <DEDUP_REMOVED lines=15> */
.L_x_169:


//--------------------- .text._Z9kernel_86i       --------------------------
	.section	.text._Z9kernel_86i,"ax",@progbits
	.align	128
        .global         _Z9kernel_86i
        .type           _Z9kernel_86i,@function
        .size           _Z9kernel_86i,(.L_x_170 - _Z9kernel_86i)
        .other          _Z9kernel_86i,@"STO_CUDA_ENTRY STV_DEFAULT"
_Z9kernel_86i:
.text._Z9kernel_86i:
        /* <DEDUP_REMOVED lines=25> */
.L_x_42:
        /* <DEDUP_REMOVED lines=15> */
.L_x_170:


//--------------------- .text._Z9kernel_85i       --------------------------
	.section	.text._Z9kernel_85i,"ax",@progbits
	.align	128
        .global         _Z9kernel_85i
        .type           _Z9kernel_85i,@function
        .size           _Z9kernel_85i,(.L_x_171 - _Z9kernel_85i)
        .other          _Z9kernel_85i,@"STO_CUDA_ENTRY STV_DEFAULT"
_Z9kernel_85i:
.text._Z9kernel_85i:
        /* <DEDUP_REMOVED lines=25> */
.L_x_43:
        /* <DEDUP_REMOVED lines=15> */
.L_x_171:


//--------------------- .text._Z9kernel_84i       --------------------------
	.section	.text._Z9kernel_84i,"ax",@progbits
	.align	128
        .global         _Z9kernel_84i
        .type           _Z9kernel_84i,@function
        .size           _Z9kernel_84i,(.L_x_172 - _Z9kernel_84i)
        .other          _Z9kernel_84i,@"STO_CUDA_ENTRY STV_DEFAULT"
_Z9kernel_84i:
.text._Z9kernel_84i:
        /* <DEDUP_REMOVED lines=25> */
.L_x_44:
        /* <DEDUP_REMOVED lines=15> */
.L_x_172:


//--------------------- .text._Z9kernel_83i       --------------------------
	.section	.text._Z9kernel_83i,"ax",@progbits
	.align	128
        .global         _Z9kernel_83i
        .type           _Z9kernel_83i,@function
        .size           _Z9kernel_83i,(.L_x_173 - _Z9kernel_83i)
        .other          _Z9kernel_83i,@"STO_CUDA_ENTRY STV_DEFAULT"
_Z9kernel_83i:
.text._Z9kernel_83i:
        /* <DEDUP_REMOVED lines=25> */
.L_x_45:
        /* <DEDUP_REMOVED lines=15> */
.L_x_173:


//--------------------- .text._Z9kernel_82i       --------------------------
	.section	.text._Z9kernel_82i,"ax",@progbits
	.align	128
        .global         _Z9kernel_82i
        .type           _Z9kernel_82i,@function
        .size           _Z9kernel_82i,(.L_x_174 - _Z9kernel_82i)
        .other          _Z9kernel_82i,@"STO_CUDA_ENTRY STV_DEFAULT"
_Z9kernel_82i:
.text._Z9kernel_82i:
        /* <DEDUP_REMOVED lines=25> */
.L_x_46:
        /* <DEDUP_REMOVED lines=15> */
.L_x_174:


//--------------------- .text._Z9kernel_81i       --------------------------
	.section	.text._Z9kernel_81i,"ax",@progbits
	.align	128
        .global         _Z9kernel_81i
        .type           _Z9kernel_81i,@function
        .size           _Z9kernel_81i,(.L_x_175 - _Z9kernel_81i)
        .other          _Z9kernel_81i,@"STO_CUDA_ENTRY STV_DEFAULT"
_Z9kernel_81i:
.text._Z9kernel_81i:
        /* <DEDUP_REMOVED lines=25> */
.L_x_47:
        /* <DEDUP_REMOVED lines=15> */
.L_x_175:


//--------------------- .text._Z9kernel_80i       --------------------------
	.section	.text._Z9kernel_80i,"ax",@progbits
	.align	128
        .global         _Z9kernel_80i
        .type           _Z9kernel_80i,@function
        .size           _Z9kernel_80i,(.L_x_176 - _Z9kernel_80i)
        .other          _Z9kernel_80i,@"STO_CUDA_ENTRY STV_DEFAULT"
_Z9kernel_80i:
.text._Z9kernel_80i:
        /* <DEDUP_REMOVED lines=25> */
.L_x_48:
        /* <DEDUP_REMOVED lines=15> */
.L_x_176:


//--------------------- .text._Z9kernel_79i       --------------------------
	.section	.text._Z9kernel_79i,"ax",@progbits
	.align	128
        .global         _Z9kernel_79i
        .type           _Z9kernel_79i,@function
        .size           _Z9kernel_79i,(.L_x_177 - _Z9kernel_79i)
        .other          _Z9kernel_79i,@"STO_CUDA_ENTRY STV_DEFAULT"
_Z9kernel_79i:
.text._Z9kernel_79i:
        /* <DEDUP_REMOVED lines=25> */
.L_x_49:
        /* <DEDUP_REMOVED lines=15> */
.L_x_177:


//--------------------- .text._Z9kernel_78i       --------------------------
	.section	.text._Z9kernel_78i,"ax",@progbits
	.align	128
        .global         _Z9kernel_78i
        .type           _Z9kernel_78i,@function
        .size           _Z9kernel_78i,(.L_x_178 - _Z9kernel_78i)
        .other          _Z9kernel_78i,@"STO_CUDA_ENTRY STV_DEFAULT"
_Z9kernel_78i:
.text._Z9kernel_78i:
        /* <DEDUP_REMOVED lines=25> */
.L_x_50:
        /* <DEDUP_REMOVED lines=15> */
.L_x_178:


//--------------------- .text._Z9kernel_77i       --------------------------
	.section	.text._Z9kernel_77i,"ax",@progbits
	.align	128
        .global         _Z9kernel_77i
        .type           _Z9kernel_77i,@function
        .size           _Z9kernel_77i,(.L_x_179 - _Z9kernel_77i)
        .other          _Z9kernel_77i,@"STO_CUDA_ENTRY STV_DEFAULT"
_Z9kernel_77i:
.text._Z9kernel_77i:
        /* <DEDUP_REMOVED lines=25> */
.L_x_51:
        /* <DEDUP_REMOVED lines=15> */
.L_x_179:


//--------------------- .text._Z9kernel_76i       --------------------------
	.section	.text._Z9kernel_76i,"ax",@progbits
	.align	128
        .global         _Z9kernel_76i
        .type           _Z9kernel_76i,@function
        .size           _Z9kernel_76i,(.L_x_180 - _Z9kernel_76i)
        .other          _Z9kernel_76i,@"STO_CUDA_ENTRY STV_DEFAULT"
_Z9kernel_76i:
.text._Z9kernel_76i:
        /* <DEDUP_REMOVED lines=25> */
.L_x_52:
        /* <DEDUP_REMOVED lines=15> */
.L_x_180:


//--------------------- .text._Z9kernel_75i       --------------------------
	.section	.text._Z9kernel_75i,"ax",@progbits
	.align	128
        .global         _Z9kernel_75i
        .type           _Z9kernel_75i,@function
        .size           _Z9kernel_75i,(.L_x_181 - _Z9kernel_75i)
        .other          _Z9kernel_75i,@"STO_CUDA_ENTRY STV_DEFAULT"
_Z9kernel_75i:
.text._Z9kernel_75i:
        /* <DEDUP_REMOVED lines=25> */
.L_x_53:
        /* <DEDUP_REMOVED lines=15> */
.L_x_181:


//--------------------- .text._Z9kernel_74i       --------------------------
	.section	.text._Z9kernel_74i,"ax",@progbits
	.align	128
        .global         _Z9kernel_74i
        .type           _Z9kernel_74i,@function
        .size           _Z9kernel_74i,(.L_x_182 - _Z9kernel_74i)
        .other          _Z9kernel_74i,@"STO_CUDA_ENTRY STV_DEFAULT"
_Z9kernel_74i:
.text._Z9kernel_74i:
        /* <DEDUP_REMOVED lines=25> */
.L_x_54:
        /* <DEDUP_REMOVED lines=15> */
.L_x_182:


//--------------------- .text._Z9kernel_73i       --------------------------
	.section	.text._Z9kernel_73i,"ax",@progbits
	.align	128
        .global         _Z9kernel_73i
        .type           _Z9kernel_73i,@function
        .size           _Z9kernel_73i,(.L_x_183 - _Z9kernel_73i)
        .other          _Z9kernel_73i,@"STO_CUDA_ENTRY STV_DEFAULT"
_Z9kernel_73i:
.text._Z9kernel_73i:
        /* <DEDUP_REMOVED lines=25> */
.L_x_55:
        /* <DEDUP_REMOVED lines=15> */
.L_x_183:


//--------------------- .text._Z9kernel_72i       --------------------------
	.section	.text._Z9kernel_72i,"ax",@progbits
	.align	128
        .global         _Z9kernel_72i
        .type           _Z9kernel_72i,@function
        .size           _Z9kernel_72i,(.L_x_184 - _Z9kernel_72i)
        .other          _Z9kernel_72i,@"STO_CUDA_ENTRY STV_DEFAULT"
_Z9kernel_72i:
.text._Z9kernel_72i:
        /* <DEDUP_REMOVED lines=25> */
.L_x_56:
        /* <DEDUP_REMOVED lines=15> */
.L_x_184:


//--------------------- .text._Z9kernel_71i       --------------------------
	.section	.text._Z9kernel_71i,"ax",@progbits
	.align	128
        .global         _Z9kernel_71i
        .type           _Z9kernel_71i,@function
        .size           _Z9kernel_71i,(.L_x_185 - _Z9kernel_71i)
        .other          _Z9kernel_71i,@"STO_CUDA_ENTRY STV_DEFAULT"
_Z9kernel_71i:
.text._Z9kernel_71i:
        /* <DEDUP_REMOVED lines=25> */
.L_x_57:
        /* <DEDUP_REMOVED lines=15> */
.L_x_185:


//--------------------- .text._Z9kernel_70i       --------------------------
	.section	.text._Z9kernel_70i,"ax",@progbits
	.align	128
        .global         _Z9kernel_70i
        .type           _Z9kernel_70i,@function
        .size           _Z9kernel_70i,(.L_x_186 - _Z9kernel_70i)
        .other          _Z9kernel_70i,@"STO_CUDA_ENTRY STV_DEFAULT"
_Z9kernel_70i:
.text._Z9kernel_70i:
        /* <DEDUP_REMOVED lines=25> */
.L_x_58:
        /* <DEDUP_REMOVED lines=15> */
.L_x_186:


//--------------------- .text._Z9kernel_69i       --------------------------
	.section	.text._Z9kernel_69i,"ax",@progbits
	.align	128
        .global         _Z9kernel_69i
        .type           _Z9kernel_69i,@function
        .size           _Z9kernel_69i,(.L_x_187 - _Z9kernel_69i)
        .other          _Z9kernel_69i,@"STO_CUDA_ENTRY STV_DEFAULT"
_Z9kernel_69i:
.text._Z9kernel_69i:
        /* <DEDUP_REMOVED lines=25> */
.L_x_59:
        /* <DEDUP_REMOVED lines=15> */
.L_x_187:


//--------------------- .text._Z9kernel_68i       --------------------------
	.section	.text._Z9kernel_68i,"ax",@progbits
	.align	128
        .global         _Z9kernel_68i
        .type           _Z9kernel_68i,@function
        .size           _Z9kernel_68i,(.L_x_188 - _Z9kernel_68i)
        .other          _Z9kernel_68i,@"STO_CUDA_ENTRY STV_DEFAULT"
_Z9kernel_68i:
.text._Z9kernel_68i:
        /* <DEDUP_REMOVED lines=25> */
.L_x_60:
        /* <DEDUP_REMOVED lines=15> */
.L_x_188:


//--------------------- .text._Z9kernel_67i       --------------------------
	.section	.text._Z9kernel_67i,"ax",@progbits
	.align	128
        .global         _Z9kernel_67i
        .type           _Z9kernel_67i,@function
        .size           _Z9kernel_67i,(.L_x_189 - _Z9kernel_67i)
        .other          _Z9kernel_67i,@"STO_CUDA_ENTRY STV_DEFAULT"
_Z9kernel_67i:
.text._Z9kernel_67i:
        /* <DEDUP_REMOVED lines=25> */
.L_x_61:
        /* <DEDUP_REMOVED lines=15> */
.L_x_189:


//--------------------- .text._Z9kernel_66i       --------------------------
	.section	.text._Z9kernel_66i,"ax",@progbits
	.align	128
        .global         _Z9kernel_66i
        .type           _Z9kernel_66i,@function
        .size           _Z9kernel_66i,(.L_x_190 - _Z9kernel_66i)
        .other          _Z9kernel_66i,@"STO_CUDA_ENTRY STV_DEFAULT"
_Z9kernel_66i:
.text._Z9kernel_66i:
        /* <DEDUP_REMOVED lines=25> */
.L_x_62:
        /* <DEDUP_REMOVED lines=15> */
.L_x_190:


//--------------------- .text._Z9kernel_65i       --------------------------
	.section	.text._Z9kernel_65i,"ax",@progbits
	.align	128
        .global         _Z9kernel_65i
        .type           _Z9kernel_65i,@function
        .size           _Z9kernel_65i,(.L_x_191 - _Z9kernel_65i)
        .other          _Z9kernel_65i,@"STO_CUDA_ENTRY STV_DEFAULT"
_Z9kernel_65i:
.text._Z9kernel_65i:
        /* <DEDUP_REMOVED lines=25> */
.L_x_63:
        /* <DEDUP_REMOVED lines=15> */
.L_x_191:


//--------------------- .text._Z9kernel_64i       --------------------------
	.section	.text._Z9kernel_64i,"ax",@progbits
	.align	128
        .global         _Z9kernel_64i
        .type           _Z9kernel_64i,@function
        .size           _Z9kernel_64i,(.L_x_192 - _Z9kernel_64i)
        .other          _Z9kernel_64i,@"STO_CUDA_ENTRY STV_DEFAULT"
_Z9kernel_64i:
.text._Z9kernel_64i:
        /* <DEDUP_REMOVED lines=25> */
.L_x_64:
        /* <DEDUP_REMOVED lines=15> */
.L_x_192:


//--------------------- .text._Z9kernel_63i       --------------------------
	.section	.text._Z9kernel_63i,"ax",@progbits
	.align	128
        .global         _Z9kernel_63i
        .type           _Z9kernel_63i,@function
        .size           _Z9kernel_63i,(.L_x_193 - _Z9kernel_63i)
        .other          _Z9kernel_63i,@"STO_CUDA_ENTRY STV_DEFAULT"
_Z9kernel_63i:
.text._Z9kernel_63i:
        /* <DEDUP_REMOVED lines=25> */
.L_x_65:
        /* <DEDUP_REMOVED lines=15> */
.L_x_193:


//--------------------- .text._Z9kernel_62i       --------------------------
	.section	.text._Z9kernel_62i,"ax",@progbits
	.align	128
        .global         _Z9kernel_62i
        .type           _Z9kernel_62i,@function
        .size           _Z9kernel_62i,(.L_x_194 - _Z9kernel_62i)
        .other          _Z9kernel_62i,@"STO_CUDA_ENTRY STV_DEFAULT"
_Z9kernel_62i:
.text._Z9kernel_62i:
        /* <DEDUP_REMOVED lines=25> */
.L_x_66:
        /* <DEDUP_REMOVED lines=15> */
.L_x_194:


//--------------------- .text._Z9kernel_61i       --------------------------
	.section	.text._Z9kernel_61i,"ax",@progbits
	.align	128
        .global         _Z9kernel_61i
        .type           _Z9kernel_61i,@function
        .size           _Z9kernel_61i,(.L_x_195 - _Z9kernel_61i)
        .other          _Z9kernel_61i,@"STO_CUDA_ENTRY STV_DEFAULT"
_Z9kernel_61i:
.text._Z9kernel_61i:
        /* <DEDUP_REMOVED lines=25> */
.L_x_67:
        /* <DEDUP_REMOVED lines=15> */
.L_x_195:


//--------------------- .text._Z9kernel_60i       --------------------------
	.section	.text._Z9kernel_60i,"ax",@progbits
	.align	128
        .global         _Z9kernel_60i
        .type           _Z9kernel_60i,@function
        .size           _Z9kernel_60i,(.L_x_196 - _Z9kernel_60i)
        .other          _Z9kernel_60i,@"STO_CUDA_ENTRY STV_DEFAULT"
_Z9kernel_60i:
.text._Z9kernel_60i:
        /* <DEDUP_REMOVED lines=25> */
.L_x_68:
        /* <DEDUP_REMOVED lines=15> */
.L_x_196:


//--------------------- .text._Z9kernel_59i       --------------------------
	.section	.text._Z9kernel_59i,"ax",@progbits
	.align	128
        .global         _Z9kernel_59i
        .type           _Z9kernel_59i,@function
        .size           _Z9kernel_59i,(.L_x_197 - _Z9kernel_59i)
        .other          _Z9kernel_59i,@"STO_CUDA_ENTRY STV_DEFAULT"
_Z9kernel_59i:
.text._Z9kernel_59i:
        /* <DEDUP_REMOVED lines=25> */
.L_x_69:
        /* <DEDUP_REMOVED lines=15> */
.L_x_197:


//--------------------- .text._Z9kernel_58i       --------------------------
	.section	.text._Z9kernel_58i,"ax",@progbits
	.align	128
        .global         _Z9kernel_58i
        .type           _Z9kernel_58i,@function
        .size           _Z9kernel_58i,(.L_x_198 - _Z9kernel_58i)
        .other          _Z9kernel_58i,@"STO_CUDA_ENTRY STV_DEFAULT"
_Z9kernel_58i:
.text._Z9kernel_58i:
        /* <DEDUP_REMOVED lines=25> */
.L_x_70:
        /* <DEDUP_REMOVED lines=15> */
.L_x_198:


//--------------------- .text._Z9kernel_57i       --------------------------
	.section	.text._Z9kernel_57i,"ax",@progbits
	.align	128
        .global         _Z9kernel_57i
        .type           _Z9kernel_57i,@function
        .size           _Z9kernel_57i,(.L_x_199 - _Z9kernel_57i)
        .other          _Z9kernel_57i,@"STO_CUDA_ENTRY STV_DEFAULT"
_Z9kernel_57i:
.text._Z9kernel_57i:
        /* <DEDUP_REMOVED lines=25> */
.L_x_71:
        /* <DEDUP_REMOVED lines=15> */
.L_x_199:


//--------------------- .text._Z9kernel_56i       --------------------------
	.section	.text._Z9kernel_56i,"ax",@progbits
	.align	128
        .global         _Z9kernel_56i
        .type           _Z9kernel_56i,@function
        .size           _Z9kernel_56i,(.L_x_200 - _Z9kernel_56i)
        .other          _Z9kernel_56i,@"STO_CUDA_ENTRY STV_DEFAULT"
_Z9kernel_56i:
.text._Z9kernel_56i:
        /* <DEDUP_REMOVED lines=25> */
.L_x_72:
        /* <DEDUP_REMOVED lines=15> */
.L_x_200:


//--------------------- .text._Z9kernel_55i       --------------------------
	.section	.text._Z9kernel_55i,"ax",@progbits
	.align	128
        .global         _Z9kernel_55i
        .type           _Z9kernel_55i,@function
        .size           _Z9kernel_55i,(.L_x_201 - _Z9kernel_55i)
        .other          _Z9kernel_55i,@"STO_CUDA_ENTRY STV_DEFAULT"
_Z9kernel_55i:
.text._Z9kernel_55i:
        /* <DEDUP_REMOVED lines=25> */
.L_x_73:
        /* <DEDUP_REMOVED lines=15> */
.L_x_201:


//--------------------- .text._Z9kernel_54i       --------------------------
	.section	.text._Z9kernel_54i,"ax",@progbits
	.align	128
        .global         _Z9kernel_54i
        .type           _Z9kernel_54i,@function
        .size           _Z9kernel_54i,(.L_x_202 - _Z9kernel_54i)
        .other          _Z9kernel_54i,@"STO_CUDA_ENTRY STV_DEFAULT"
_Z9kernel_54i:
.text._Z9kernel_54i:
        /* <DEDUP_REMOVED lines=25> */
.L_x_74:
        /* <DEDUP_REMOVED lines=15> */
.L_x_202:


//--------------------- .text._Z9kernel_53i       --------------------------
	.section	.text._Z9kernel_53i,"ax",@progbits
	.align	128
        .global         _Z9kernel_53i
        .type           _Z9kernel_53i,@function
        .size           _Z9kernel_53i,(.L_x_203 - _Z9kernel_53i)
        .other          _Z9kernel_53i,@"STO_CUDA_ENTRY STV_DEFAULT"
_Z9kernel_53i:
.text._Z9kernel_53i:
        /* <DEDUP_REMOVED lines=25> */
.L_x_75:
        /* <DEDUP_REMOVED lines=15> */
.L_x_203:


//--------------------- .text._Z9kernel_52i       --------------------------
	.section	.text._Z9kernel_52i,"ax",@progbits
	.align	128
        .global         _Z9kernel_52i
        .type           _Z9kernel_52i,@function
        .size           _Z9kernel_52i,(.L_x_204 - _Z9kernel_52i)
        .other          _Z9kernel_52i,@"STO_CUDA_ENTRY STV_DEFAULT"
_Z9kernel_52i:
.text._Z9kernel_52i:
        /* <DEDUP_REMOVED lines=25> */
.L_x_76:
        /* <DEDUP_REMOVED lines=15> */
.L_x_204:


//--------------------- .text._Z9kernel_51i       --------------------------
	.section	.text._Z9kernel_51i,"ax",@progbits
	.align	128
        .global         _Z9kernel_51i
        .type           _Z9kernel_51i,@function
        .size           _Z9kernel_51i,(.L_x_205 - _Z9kernel_51i)
        .other          _Z9kernel_51i,@"STO_CUDA_ENTRY STV_DEFAULT"
_Z9kernel_51i:
.text._Z9kernel_51i:
        /* <DEDUP_REMOVED lines=25> */
.L_x_77:
        /* <DEDUP_REMOVED lines=15> */
.L_x_205:


//--------------------- .text._Z9kernel_50i       --------------------------
	.section	.text._Z9kernel_50i,"ax",@progbits
	.align	128
        .global         _Z9kernel_50i
        .type           _Z9kernel_50i,@function
        .size           _Z9kernel_50i,(.L_x_206 - _Z9kernel_50i)
        .other          _Z9kernel_50i,@"STO_CUDA_ENTRY STV_DEFAULT"
_Z9kernel_50i:
.text._Z9kernel_50i:
        /* <DEDUP_REMOVED lines=25> */
.L_x_78:
        /* <DEDUP_REMOVED lines=15> */
.L_x_206:


//--------------------- .text._Z9kernel_49i       --------------------------
	.section	.text._Z9kernel_49i,"ax",@progbits
	.align	128
        .global         _Z9kernel_49i
        .type           _Z9kernel_49i,@function
        .size           _Z9kernel_49i,(.L_x_207 - _Z9kernel_49i)
        .other          _Z9kernel_49i,@"STO_CUDA_ENTRY STV_DEFAULT"
_Z9kernel_49i:
.text._Z9kernel_49i:
        /* <DEDUP_REMOVED lines=25> */
.L_x_79:
        /* <DEDUP_REMOVED lines=15> */
.L_x_207:


//--------------------- .text._Z9kernel_48i       --------------------------
	.section	.text._Z9kernel_48i,"ax",@progbits
	.align	128
        .global         _Z9kernel_48i
        .type           _Z9kernel_48i,@function
        .size           _Z9kernel_48i,(.L_x_208 - _Z9kernel_48i)
        .other          _Z9kernel_48i,@"STO_CUDA_ENTRY STV_DEFAULT"
_Z9kernel_48i:
.text._Z9kernel_48i:
        /* <DEDUP_REMOVED lines=25> */
.L_x_80:
        /* <DEDUP_REMOVED lines=15> */
.L_x_208:


//--------------------- .text._Z9kernel_47i       --------------------------
	.section	.text._Z9kernel_47i,"ax",@progbits
	.align	128
        .global         _Z9kernel_47i
        .type           _Z9kernel_47i,@function
        .size           _Z9kernel_47i,(.L_x_209 - _Z9kernel_47i)
        .other          _Z9kernel_47i,@"STO_CUDA_ENTRY STV_DEFAULT"
_Z9kernel_47i:
.text._Z9kernel_47i:
        /* <DEDUP_REMOVED lines=25> */
.L_x_81:
        /* <DEDUP_REMOVED lines=15> */
.L_x_209:


//--------------------- .text._Z9kernel_46i       --------------------------
	.section	.text._Z9kernel_46i,"ax",@progbits
	.align	128
        .global         _Z9kernel_46i
        .type           _Z9kernel_46i,@function
        .size           _Z9kernel_46i,(.L_x_210 - _Z9kernel_46i)
        .other          _Z9kernel_46i,@"STO_CUDA_ENTRY STV_DEFAULT"
_Z9kernel_46i:
.text._Z9kernel_46i:
        /* <DEDUP_REMOVED lines=25> */
.L_x_82:
        /* <DEDUP_REMOVED lines=15> */
.L_x_210:


//--------------------- .text._Z9kernel_45i       --------------------------
	.section	.text._Z9kernel_45i,"ax",@progbits
	.align	128
        .global         _Z9kernel_45i
        .type           _Z9kernel_45i,@function
        .size           _Z9kernel_45i,(.L_x_211 - _Z9kernel_45i)
        .other          _Z9kernel_45i,@"STO_CUDA_ENTRY STV_DEFAULT"
_Z9kernel_45i:
.text._Z9kernel_45i:
        /* <DEDUP_REMOVED lines=25> */
.L_x_83:
        /* <DEDUP_REMOVED lines=15> */
.L_x_211:


//--------------------- .text._Z9kernel_44i       --------------------------
	.section	.text._Z9kernel_44i,"ax",@progbits
	.align	128
        .global         _Z9kernel_44i
        .type           _Z9kernel_44i,@function
        .size           _Z9kernel_44i,(.L_x_212 - _Z9kernel_44i)
        .other          _Z9kernel_44i,@"STO_CUDA_ENTRY STV_DEFAULT"
_Z9kernel_44i:
.text._Z9kernel_44i:
        /* <DEDUP_REMOVED lines=25> */
.L_x_84:
        /* <DEDUP_REMOVED lines=15> */
.L_x_212:


//--------------------- .text._Z9kernel_43i       --------------------------
	.section	.text._Z9kernel_43i,"ax",@progbits
	.align	128
        .global         _Z9kernel_43i
        .type           _Z9kernel_43i,@function
        .size           _Z9kernel_43i,(.L_x_213 - _Z9kernel_43i)
        .other          _Z9kernel_43i,@"STO_CUDA_ENTRY STV_DEFAULT"
_Z9kernel_43i:
.text._Z9kernel_43i:
        /* <DEDUP_REMOVED lines=25> */
.L_x_85:
        /* <DEDUP_REMOVED lines=15> */
.L_x_213:


//--------------------- .text._Z9kernel_42i       --------------------------
	.section	.text._Z9kernel_42i,"ax",@progbits
	.align	128
        .global         _Z9kernel_42i
        .type           _Z9kernel_42i,@function
        .size           _Z9kernel_42i,(.L_x_214 - _Z9kernel_42i)
        .other          _Z9kernel_42i,@"STO_CUDA_ENTRY STV_DEFAULT"
_Z9kernel_42i:
.text._Z9kernel_42i:
        /* <DEDUP_REMOVED lines=25> */
.L_x_86:
        /* <DEDUP_REMOVED lines=15> */
.L_x_214:


//--------------------- .text._Z9kernel_41i       --------------------------
	.section	.text._Z9kernel_41i,"ax",@progbits
	.align	128
        .global         _Z9kernel_41i
        .type           _Z9kernel_41i,@function
        .size           _Z9kernel_41i,(.L_x_215 - _Z9kernel_41i)
        .other          _Z9kernel_41i,@"STO_CUDA_ENTRY STV_DEFAULT"
_Z9kernel_41i:
.text._Z9kernel_41i:
        /* <DEDUP_REMOVED lines=25> */
.L_x_87:
        /* <DEDUP_REMOVED lines=15> */
.L_x_215:


//--------------------- .text._Z9kernel_40i       --------------------------
	.section	.text._Z9kernel_40i,"ax",@progbits
	.align	128
        .global         _Z9kernel_40i
        .type           _Z9kernel_40i,@function
        .size           _Z9kernel_40i,(.L_x_216 - _Z9kernel_40i)
        .other          _Z9kernel_40i,@"STO_CUDA_ENTRY STV_DEFAULT"
_Z9kernel_40i:
.text._Z9kernel_40i:
        /* <DEDUP_REMOVED lines=25> */
.L_x_88:
        /* <DEDUP_REMOVED lines=15> */
.L_x_216:


//--------------------- .text._Z9kernel_39i       --------------------------
	.section	.text._Z9kernel_39i,"ax",@progbits
	.align	128
        .global         _Z9kernel_39i
        .type           _Z9kernel_39i,@function
        .size           _Z9kernel_39i,(.L_x_217 - _Z9kernel_39i)
        .other          _Z9kernel_39i,@"STO_CUDA_ENTRY STV_DEFAULT"
_Z9kernel_39i:
.text._Z9kernel_39i:
        /* <DEDUP_REMOVED lines=25> */
.L_x_89:
        /* <DEDUP_REMOVED lines=15> */
.L_x_217:


//--------------------- .text._Z9kernel_38i       --------------------------
	.section	.text._Z9kernel_38i,"ax",@progbits
	.align	128
        .global         _Z9kernel_38i
        .type           _Z9kernel_38i,@function
        .size           _Z9kernel_38i,(.L_x_218 - _Z9kernel_38i)
        .other          _Z9kernel_38i,@"STO_CUDA_ENTRY STV_DEFAULT"
_Z9kernel_38i:
.text._Z9kernel_38i:
        /* <DEDUP_REMOVED lines=25> */
.L_x_90:
        /* <DEDUP_REMOVED lines=15> */
.L_x_218:


//--------------------- .text._Z9kernel_37i       --------------------------
	.section	.text._Z9kernel_37i,"ax",@progbits
	.align	128
        .global         _Z9kernel_37i
        .type           _Z9kernel_37i,@function
        .size           _Z9kernel_37i,(.L_x_219 - _Z9kernel_37i)
        .other          _Z9kernel_37i,@"STO_CUDA_ENTRY STV_DEFAULT"
_Z9kernel_37i:
.text._Z9kernel_37i:
        /* <DEDUP_REMOVED lines=25> */
.L_x_91:
        /* <DEDUP_REMOVED lines=15> */
.L_x_219:


//--------------------- .text._Z9kernel_36i       --------------------------
	.section	.text._Z9kernel_36i,"ax",@progbits
	.align	128
        .global         _Z9kernel_36i
        .type           _Z9kernel_36i,@function
        .size           _Z9kernel_36i,(.L_x_220 - _Z9kernel_36i)
        .other          _Z9kernel_36i,@"STO_CUDA_ENTRY STV_DEFAULT"
_Z9kernel_36i:
.text._Z9kernel_36i:
        /* <DEDUP_REMOVED lines=25> */
.L_x_92:
        /* <DEDUP_REMOVED lines=15> */
.L_x_220:


//--------------------- .text._Z9kernel_35i       --------------------------
	.section	.text._Z9kernel_35i,"ax",@progbits
	.align	128
        .global         _Z9kernel_35i
        .type           _Z9kernel_35i,@function
        .size           _Z9kernel_35i,(.L_x_221 - _Z9kernel_35i)
        .other          _Z9kernel_35i,@"STO_CUDA_ENTRY STV_DEFAULT"
_Z9kernel_35i:
.text._Z9kernel_35i:
        /* <DEDUP_REMOVED lines=25> */
.L_x_93:
        /* <DEDUP_REMOVED lines=15> */
.L_x_221:


//--------------------- .text._Z9kernel_34i       --------------------------
	.section	.text._Z9kernel_34i,"ax",@progbits
	.align	128
        .global         _Z9kernel_34i
        .type           _Z9kernel_34i,@function
        .size           _Z9kernel_34i,(.L_x_222 - _Z9kernel_34i)
        .other          _Z9kernel_34i,@"STO_CUDA_ENTRY STV_DEFAULT"
_Z9kernel_34i:
.text._Z9kernel_34i:
        /* <DEDUP_REMOVED lines=25> */
.L_x_94:
        /* <DEDUP_REMOVED lines=15> */
.L_x_222:


//--------------------- .text._Z9kernel_33i       --------------------------
	.section	.text._Z9kernel_33i,"ax",@progbits
	.align	128
        .global         _Z9kernel_33i
        .type           _Z9kernel_33i,@function
        .size           _Z9kernel_33i,(.L_x_223 - _Z9kernel_33i)
        .other          _Z9kernel_33i,@"STO_CUDA_ENTRY STV_DEFAULT"
_Z9kernel_33i:
.text._Z9kernel_33i:
        /* <DEDUP_REMOVED lines=25> */
.L_x_95:
        /* <DEDUP_REMOVED lines=15> */
.L_x_223:


//--------------------- .text._Z9kernel_32i       --------------------------
	.section	.text._Z9kernel_32i,"ax",@progbits
	.align	128
        .global         _Z9kernel_32i
        .type           _Z9kernel_32i,@function
        .size           _Z9kernel_32i,(.L_x_224 - _Z9kernel_32i)
        .other          _Z9kernel_32i,@"STO_CUDA_ENTRY STV_DEFAULT"
_Z9kernel_32i:
.text._Z9kernel_32i:
        /* <DEDUP_REMOVED lines=25> */
.L_x_96:
        /* <DEDUP_REMOVED lines=15> */
.L_x_224:


//--------------------- .text._Z9kernel_31i       --------------------------
	.section	.text._Z9kernel_31i,"ax",@progbits
	.align	128
        .global         _Z9kernel_31i
        .type           _Z9kernel_31i,@function
        .size           _Z9kernel_31i,(.L_x_225 - _Z9kernel_31i)
        .other          _Z9kernel_31i,@"STO_CUDA_ENTRY STV_DEFAULT"
_Z9kernel_31i:
.text._Z9kernel_31i:
        /* <DEDUP_REMOVED lines=25> */
.L_x_97:
        /* <DEDUP_REMOVED lines=15> */
.L_x_225:


//--------------------- .text._Z9kernel_30i       --------------------------
	.section	.text._Z9kernel_30i,"ax",@progbits
	.align	128
        .global         _Z9kernel_30i
        .type           _Z9kernel_30i,@function
        .size           _Z9kernel_30i,(.L_x_226 - _Z9kernel_30i)
        .other          _Z9kernel_30i,@"STO_CUDA_ENTRY STV_DEFAULT"
_Z9kernel_30i:
.text._Z9kernel_30i:
        /* <DEDUP_REMOVED lines=25> */
.L_x_98:
        /* <DEDUP_REMOVED lines=15> */
.L_x_226:


//--------------------- .text._Z9kernel_29i       --------------------------
	.section	.text._Z9kernel_29i,"ax",@progbits
	.align	128
        .global         _Z9kernel_29i
        .type           _Z9kernel_29i,@function
        .size           _Z9kernel_29i,(.L_x_227 - _Z9kernel_29i)
        .other          _Z9kernel_29i,@"STO_CUDA_ENTRY STV_DEFAULT"
_Z9kernel_29i:
.text._Z9kernel_29i:
        /* <DEDUP_REMOVED lines=25> */
.L_x_99:
        /* <DEDUP_REMOVED lines=15> */
.L_x_227:


//--------------------- .text._Z9kernel_28i       --------------------------
	.section	.text._Z9kernel_28i,"ax",@progbits
	.align	128
        .global         _Z9kernel_28i
        .type           _Z9kernel_28i,@function
        .size           _Z9kernel_28i,(.L_x_228 - _Z9kernel_28i)
        .other          _Z9kernel_28i,@"STO_CUDA_ENTRY STV_DEFAULT"
_Z9kernel_28i:
.text._Z9kernel_28i:
        /* <DEDUP_REMOVED lines=25> */
.L_x_100:
        /* <DEDUP_REMOVED lines=15> */
.L_x_228:


//--------------------- .text._Z9kernel_27i       --------------------------
	.section	.text._Z9kernel_27i,"ax",@progbits
	.align	128
        .global         _Z9kernel_27i
        .type           _Z9kernel_27i,@function
        .size           _Z9kernel_27i,(.L_x_229 - _Z9kernel_27i)
        .other          _Z9kernel_27i,@"STO_CUDA_ENTRY STV_DEFAULT"
_Z9kernel_27i:
.text._Z9kernel_27i:
        /* <DEDUP_REMOVED lines=25> */
.L_x_101:
        /* <DEDUP_REMOVED lines=15> */
.L_x_229:


//--------------------- .text._Z9kernel_26i       --------------------------
	.section	.text._Z9kernel_26i,"ax",@progbits
	.align	128
        .global         _Z9kernel_26i
        .type           _Z9kernel_26i,@function
        .size           _Z9kernel_26i,(.L_x_230 - _Z9kernel_26i)
        .other          _Z9kernel_26i,@"STO_CUDA_ENTRY STV_DEFAULT"
_Z9kernel_26i:
.text._Z9kernel_26i:
        /* <DEDUP_REMOVED lines=25> */
.L_x_102:
        /* <DEDUP_REMOVED lines=15> */
.L_x_230:


//--------------------- .text._Z9kernel_25i       --------------------------
	.section	.text._Z9kernel_25i,"ax",@progbits
	.align	128
        .global         _Z9kernel_25i
        .type           _Z9kernel_25i,@function
        .size           _Z9kernel_25i,(.L_x_231 - _Z9kernel_25i)
        .other          _Z9kernel_25i,@"STO_CUDA_ENTRY STV_DEFAULT"
_Z9kernel_25i:
.text._Z9kernel_25i:
        /* <DEDUP_REMOVED lines=25> */
.L_x_103:
        /* <DEDUP_REMOVED lines=15> */
.L_x_231:


//--------------------- .text._Z9kernel_24i       --------------------------
	.section	.text._Z9kernel_24i,"ax",@progbits
	.align	128
        .global         _Z9kernel_24i
        .type           _Z9kernel_24i,@function
        .size           _Z9kernel_24i,(.L_x_232 - _Z9kernel_24i)
        .other          _Z9kernel_24i,@"STO_CUDA_ENTRY STV_DEFAULT"
_Z9kernel_24i:
.text._Z9kernel_24i:
        /* <DEDUP_REMOVED lines=25> */
.L_x_104:
        /* <DEDUP_REMOVED lines=15> */
.L_x_232:


//--------------------- .text._Z9kernel_23i       --------------------------
	.section	.text._Z9kernel_23i,"ax",@progbits
	.align	128
        .global         _Z9kernel_23i
        .type           _Z9kernel_23i,@function
        .size           _Z9kernel_23i,(.L_x_233 - _Z9kernel_23i)
        .other          _Z9kernel_23i,@"STO_CUDA_ENTRY STV_DEFAULT"
_Z9kernel_23i:
.text._Z9kernel_23i:
        /* <DEDUP_REMOVED lines=25> */
.L_x_105:
        /* <DEDUP_REMOVED lines=15> */
.L_x_233:


//--------------------- .text._Z9kernel_22i       --------------------------
	.section	.text._Z9kernel_22i,"ax",@progbits
	.align	128
        .global         _Z9kernel_22i
        .type           _Z9kernel_22i,@function
        .size           _Z9kernel_22i,(.L_x_234 - _Z9kernel_22i)
        .other          _Z9kernel_22i,@"STO_CUDA_ENTRY STV_DEFAULT"
_Z9kernel_22i:
.text._Z9kernel_22i:
        /* <DEDUP_REMOVED lines=25> */
.L_x_106:
        /* <DEDUP_REMOVED lines=15> */
.L_x_234:


//--------------------- .text._Z9kernel_21i       --------------------------
	.section	.text._Z9kernel_21i,"ax",@progbits
	.align	128
        .global         _Z9kernel_21i
        .type           _Z9kernel_21i,@function
        .size           _Z9kernel_21i,(.L_x_235 - _Z9kernel_21i)
        .other          _Z9kernel_21i,@"STO_CUDA_ENTRY STV_DEFAULT"
_Z9kernel_21i:
.text._Z9kernel_21i:
        /* <DEDUP_REMOVED lines=25> */
.L_x_107:
        /* <DEDUP_REMOVED lines=15> */
.L_x_235:


//--------------------- .text._Z9kernel_20i       --------------------------
	.section	.text._Z9kernel_20i,"ax",@progbits
	.align	128
        .global         _Z9kernel_20i
        .type           _Z9kernel_20i,@function
        .size           _Z9kernel_20i,(.L_x_236 - _Z9kernel_20i)
        .other          _Z9kernel_20i,@"STO_CUDA_ENTRY STV_DEFAULT"
_Z9kernel_20i:
.text._Z9kernel_20i:
        /* <DEDUP_REMOVED lines=25> */
.L_x_108:
        /* <DEDUP_REMOVED lines=15> */
.L_x_236:


//--------------------- .text._Z9kernel_19i       --------------------------
	.section	.text._Z9kernel_19i,"ax",@progbits
	.align	128
        .global         _Z9kernel_19i
        .type           _Z9kernel_19i,@function
        .size           _Z9kernel_19i,(.L_x_237 - _Z9kernel_19i)
        .other          _Z9kernel_19i,@"STO_CUDA_ENTRY STV_DEFAULT"
_Z9kernel_19i:
.text._Z9kernel_19i:
        /* <DEDUP_REMOVED lines=25> */
.L_x_109:
        /* <DEDUP_REMOVED lines=15> */
.L_x_237:


//--------------------- .text._Z9kernel_18i       --------------------------
	.section	.text._Z9kernel_18i,"ax",@progbits
	.align	128
        .global         _Z9kernel_18i
        .type           _Z9kernel_18i,@function
        .size           _Z9kernel_18i,(.L_x_238 - _Z9kernel_18i)
        .other          _Z9kernel_18i,@"STO_CUDA_ENTRY STV_DEFAULT"
_Z9kernel_18i:
.text._Z9kernel_18i:
        /* <DEDUP_REMOVED lines=25> */
.L_x_110:
        /* <DEDUP_REMOVED lines=15> */
.L_x_238:


//--------------------- .text._Z9kernel_17i       --------------------------
	.section	.text._Z9kernel_17i,"ax",@progbits
	.align	128
        .global         _Z9kernel_17i
        .type           _Z9kernel_17i,@function
        .size           _Z9kernel_17i,(.L_x_239 - _Z9kernel_17i)
        .other          _Z9kernel_17i,@"STO_CUDA_ENTRY STV_DEFAULT"
_Z9kernel_17i:
.text._Z9kernel_17i:
        /* <DEDUP_REMOVED lines=25> */
.L_x_111:
        /* <DEDUP_REMOVED lines=15> */
.L_x_239:


//--------------------- .text._Z9kernel_16i       --------------------------
	.section	.text._Z9kernel_16i,"ax",@progbits
	.align	128
        .global         _Z9kernel_16i
        .type           _Z9kernel_16i,@function
        .size           _Z9kernel_16i,(.L_x_240 - _Z9kernel_16i)
        .other          _Z9kernel_16i,@"STO_CUDA_ENTRY STV_DEFAULT"
_Z9kernel_16i:
.text._Z9kernel_16i:
        /* <DEDUP_REMOVED lines=25> */
.L_x_112:
        /* <DEDUP_REMOVED lines=15> */
.L_x_240:


//--------------------- .text._Z9kernel_15i       --------------------------
	.section	.text._Z9kernel_15i,"ax",@progbits
	.align	128
        .global         _Z9kernel_15i
        .type           _Z9kernel_15i,@function
        .size           _Z9kernel_15i,(.L_x_241 - _Z9kernel_15i)
        .other          _Z9kernel_15i,@"STO_CUDA_ENTRY STV_DEFAULT"
_Z9kernel_15i:
.text._Z9kernel_15i:
        /* <DEDUP_REMOVED lines=25> */
.L_x_113:
        /* <DEDUP_REMOVED lines=15> */
.L_x_241:


//--------------------- .text._Z9kernel_14i       --------------------------
	.section	.text._Z9kernel_14i,"ax",@progbits
	.align	128
        .global         _Z9kernel_14i
        .type           _Z9kernel_14i,@function
        .size           _Z9kernel_14i,(.L_x_242 - _Z9kernel_14i)
        .other          _Z9kernel_14i,@"STO_CUDA_ENTRY STV_DEFAULT"
_Z9kernel_14i:
.text._Z9kernel_14i:
        /* <DEDUP_REMOVED lines=25> */
.L_x_114:
        /* <DEDUP_REMOVED lines=15> */
.L_x_242:


//--------------------- .text._Z9kernel_13i       --------------------------
	.section	.text._Z9kernel_13i,"ax",@progbits
	.align	128
        .global         _Z9kernel_13i
        .type           _Z9kernel_13i,@function
        .size           _Z9kernel_13i,(.L_x_243 - _Z9kernel_13i)
        .other          _Z9kernel_13i,@"STO_CUDA_ENTRY STV_DEFAULT"
_Z9kernel_13i:
.text._Z9kernel_13i:
        /* <DEDUP_REMOVED lines=25> */
.L_x_115:
        /* <DEDUP_REMOVED lines=15> */
.L_x_243:


//--------------------- .text._Z9kernel_12i       --------------------------
	.section	.text._Z9kernel_12i,"ax",@progbits
	.align	128
        .global         _Z9kernel_12i
        .type           _Z9kernel_12i,@function
        .size           _Z9kernel_12i,(.L_x_244 - _Z9kernel_12i)
        .other          _Z9kernel_12i,@"STO_CUDA_ENTRY STV_DEFAULT"
_Z9kernel_12i:
.text._Z9kernel_12i:
        /* <DEDUP_REMOVED lines=25> */
.L_x_116:
        /* <DEDUP_REMOVED lines=15> */
.L_x_244:


//--------------------- .text._Z9kernel_11i       --------------------------
	.section	.text._Z9kernel_11i,"ax",@progbits
	.align	128
        .global         _Z9kernel_11i
        .type           _Z9kernel_11i,@function
        .size           _Z9kernel_11i,(.L_x_245 - _Z9kernel_11i)
        .other          _Z9kernel_11i,@"STO_CUDA_ENTRY STV_DEFAULT"
_Z9kernel_11i:
.text._Z9kernel_11i:
        /* <DEDUP_REMOVED lines=25> */
.L_x_117:
        /* <DEDUP_REMOVED lines=15> */
.L_x_245:


//--------------------- .text._Z9kernel_10i       --------------------------
	.section	.text._Z9kernel_10i,"ax",@progbits
	.align	128
        .global         _Z9kernel_10i
        .type           _Z9kernel_10i,@function
        .size           _Z9kernel_10i,(.L_x_246 - _Z9kernel_10i)
        .other          _Z9kernel_10i,@"STO_CUDA_ENTRY STV_DEFAULT"
_Z9kernel_10i:
.text._Z9kernel_10i:
        /* <DEDUP_REMOVED lines=25> */
.L_x_118:
        /* <DEDUP_REMOVED lines=15> */
.L_x_246:


//--------------------- .text._Z8kernel_9i        --------------------------
	.section	.text._Z8kernel_9i,"ax",@progbits
	.align	128
        .global         _Z8kernel_9i
        .type           _Z8kernel_9i,@function
        .size           _Z8kernel_9i,(.L_x_247 - _Z8kernel_9i)
        .other          _Z8kernel_9i,@"STO_CUDA_ENTRY STV_DEFAULT"
_Z8kernel_9i:
.text._Z8kernel_9i:
        /* <DEDUP_REMOVED lines=25> */
.L_x_119:
        /* <DEDUP_REMOVED lines=15> */
.L_x_247:


//--------------------- .text._Z8kernel_8i        --------------------------
	.section	.text._Z8kernel_8i,"ax",@progbits
	.align	128
        .global         _Z8kernel_8i
        .type           _Z8kernel_8i,@function
        .size           _Z8kernel_8i,(.L_x_248 - _Z8kernel_8i)
        .other          _Z8kernel_8i,@"STO_CUDA_ENTRY STV_DEFAULT"
_Z8kernel_8i:
.text._Z8kernel_8i:
        /* <DEDUP_REMOVED lines=25> */
.L_x_120:
        /* <DEDUP_REMOVED lines=15> */
.L_x_248:


//--------------------- .text._Z8kernel_7i        --------------------------
	.section	.text._Z8kernel_7i,"ax",@progbits
	.align	128
        .global         _Z8kernel_7i
        .type           _Z8kernel_7i,@function
        .size           _Z8kernel_7i,(.L_x_249 - _Z8kernel_7i)
        .other          _Z8kernel_7i,@"STO_CUDA_ENTRY STV_DEFAULT"
_Z8kernel_7i:
.text._Z8kernel_7i:
        /* <DEDUP_REMOVED lines=25> */
.L_x_121:
        /* <DEDUP_REMOVED lines=15> */
.L_x_249:


//--------------------- .text._Z8kernel_6i        --------------------------
	.section	.text._Z8kernel_6i,"ax",@progbits
	.align	128
        .global         _Z8kernel_6i
        .type           _Z8kernel_6i,@function
        .size           _Z8kernel_6i,(.L_x_250 - _Z8kernel_6i)
        .other          _Z8kernel_6i,@"STO_CUDA_ENTRY STV_DEFAULT"
_Z8kernel_6i:
.text._Z8kernel_6i:
        /* <DEDUP_REMOVED lines=25> */
.L_x_122:
        /* <DEDUP_REMOVED lines=15> */
.L_x_250:


//--------------------- .text._Z8kernel_5i        --------------------------
	.section	.text._Z8kernel_5i,"ax",@progbits
	.align	128
        .global         _Z8kernel_5i
        .type           _Z8kernel_5i,@function
        .size           _Z8kernel_5i,(.L_x_251 - _Z8kernel_5i)
        .other          _Z8kernel_5i,@"STO_CUDA_ENTRY STV_DEFAULT"
_Z8kernel_5i:
.text._Z8kernel_5i:
        /* <DEDUP_REMOVED lines=25> */
.L_x_123:
        /* <DEDUP_REMOVED lines=15> */
.L_x_251:


//--------------------- .text._Z8kernel_4i        --------------------------
	.section	.text._Z8kernel_4i,"ax",@progbits
	.align	128
        .global         _Z8kernel_4i
        .type           _Z8kernel_4i,@function
        .size           _Z8kernel_4i,(.L_x_252 - _Z8kernel_4i)
        .other          _Z8kernel_4i,@"STO_CUDA_ENTRY STV_DEFAULT"
_Z8kernel_4i:
.text._Z8kernel_4i:
        /* <DEDUP_REMOVED lines=25> */
.L_x_124:
        /* <DEDUP_REMOVED lines=15> */
.L_x_252:


//--------------------- .text._Z8kernel_3i        --------------------------
	.section	.text._Z8kernel_3i,"ax",@progbits
	.align	128
        .global         _Z8kernel_3i
        .type           _Z8kernel_3i,@function
        .size           _Z8kernel_3i,(.L_x_253 - _Z8kernel_3i)
        .other          _Z8kernel_3i,@"STO_CUDA_ENTRY STV_DEFAULT"
_Z8kernel_3i:
.text._Z8kernel_3i:
        /* <DEDUP_REMOVED lines=25> */
.L_x_125:
        /* <DEDUP_REMOVED lines=15> */
.L_x_253:


//--------------------- .text._Z8kernel_2i        --------------------------
	.section	.text._Z8kernel_2i,"ax",@progbits
	.align	128
        .global         _Z8kernel_2i
        .type           _Z8kernel_2i,@function
        .size           _Z8kernel_2i,(.L_x_254 - _Z8kernel_2i)
        .other          _Z8kernel_2i,@"STO_CUDA_ENTRY STV_DEFAULT"
_Z8kernel_2i:
.text._Z8kernel_2i:
        /* <DEDUP_REMOVED lines=25> */
.L_x_126:
        /* <DEDUP_REMOVED lines=15> */
.L_x_254:


//--------------------- .text._Z8kernel_1i        --------------------------
	.section	.text._Z8kernel_1i,"ax",@progbits
	.align	128
        .global         _Z8kernel_1i
        .type           _Z8kernel_1i,@function
        .size           _Z8kernel_1i,(.L_x_255 - _Z8kernel_1i)
        .other          _Z8kernel_1i,@"STO_CUDA_ENTRY STV_DEFAULT"
_Z8kernel_1i:
.text._Z8kernel_1i:
        /* <DEDUP_REMOVED lines=25> */
.L_x_127:
        /* <DEDUP_REMOVED lines=15> */
.L_x_255:


//--------------------- .nv.shared._Z10kernel_128i --------------------------
	.section	.nv.shared._Z10kernel_128i,"aw",@nobits
	.sectionflags	@""
.nv.shared._Z10kernel_128i:
	.zero		12288


//--------------------- .nv.shared.reserved.0     --------------------------
	.section	.nv.shared.reserved.0,"aw",@nobits
	.weak		__nv_reservedSMEM_offset_0_alias
	.size		__nv_reservedSMEM_offset_0_alias, 0, 64
	.other		__nv_reservedSMEM_offset_0_alias,@"STO_CUDA_RESERVED_SHARED STV_DEFAULT"
__nv_reservedSMEM_offset_0_alias:
	.zero		0
	.zero		64


//--------------------- .nv.shared._Z10kernel_127i --------------------------
	.section	.nv.shared._Z10kernel_127i,"aw",@nobits
	.sectionflags	@""
.nv.shared._Z10kernel_127i:
	.zero		9216


//--------------------- .nv.shared._Z10kernel_126i --------------------------
	.section	.nv.shared._Z10kernel_126i,"aw",@nobits
	.sectionflags	@""
.nv.shared._Z10kernel_126i:
	.zero		14336


//--------------------- .nv.shared._Z10kernel_125i --------------------------
	.section	.nv.shared._Z10kernel_125i,"aw",@nobits
	.sectionflags	@""
.nv.shared._Z10kernel_125i:
	.zero		7168


//--------------------- .nv.shared._Z10kernel_124i --------------------------
	.section	.nv.shared._Z10kernel_124i,"aw",@nobits
	.sectionflags	@""
.nv.shared._Z10kernel_124i:
	.zero		5120


//--------------------- .nv.shared._Z10kernel_123i --------------------------
	.section	.nv.shared._Z10kernel_123i,"aw",@nobits
	.sectionflags	@""
.nv.shared._Z10kernel_123i:
	.zero		30720


//--------------------- .nv.shared._Z10kernel_122i --------------------------
	.section	.nv.shared._Z10kernel_122i,"aw",@nobits
	.sectionflags	@""
.nv.shared._Z10kernel_122i:
	.zero		16384


//--------------------- .nv.shared._Z10kernel_121i --------------------------
	.section	.nv.shared._Z10kernel_121i,"aw",@nobits
	.sectionflags	@""
.nv.shared._Z10kernel_121i:
	.zero		31744


//--------------------- .nv.shared._Z10kernel_120i --------------------------
	.section	.nv.shared._Z10kernel_120i,"aw",@nobits
	.sectionflags	@""
.nv.shared._Z10kernel_120i:
	.zero		30720


//--------------------- .nv.shared._Z10kernel_119i --------------------------
	.section	.nv.shared._Z10kernel_119i,"aw",@nobits
	.sectionflags	@""
.nv.shared._Z10kernel_119i:
	.zero		16384


//--------------------- .nv.shared._Z10kernel_118i --------------------------
	.section	.nv.shared._Z10kernel_118i,"aw",@nobits
	.sectionflags	@""
.nv.shared._Z10kernel_118i:
	.zero		27648


//--------------------- .nv.shared._Z10kernel_117i --------------------------
	.section	.nv.shared._Z10kernel_117i,"aw",@nobits
	.sectionflags	@""
.nv.shared._Z10kernel_117i:
	.zero		31744


//--------------------- .nv.shared._Z10kernel_116i --------------------------
	.section	.nv.shared._Z10kernel_116i,"aw",@nobits
	.sectionflags	@""
.nv.shared._Z10kernel_116i:
	.zero		18432


//--------------------- .nv.shared._Z10kernel_115i --------------------------
	.section	.nv.shared._Z10kernel_115i,"aw",@nobits
	.sectionflags	@""
.nv.shared._Z10kernel_115i:
	.zero		12288


//--------------------- .nv.shared._Z10kernel_114i --------------------------
	.section	.nv.shared._Z10kernel_114i,"aw",@nobits
	.sectionflags	@""
.nv.shared._Z10kernel_114i:
	.zero		2048


//--------------------- .nv.shared._Z10kernel_113i --------------------------
	.section	.nv.shared._Z10kernel_113i,"aw",@nobits
	.sectionflags	@""
.nv.shared._Z10kernel_113i:
	.zero		7168


//--------------------- .nv.shared._Z10kernel_112i --------------------------
	.section	.nv.shared._Z10kernel_112i,"aw",@nobits
	.sectionflags	@""
.nv.shared._Z10kernel_112i:
	.zero		35840


//--------------------- .nv.shared._Z10kernel_111i --------------------------
	.section	.nv.shared._Z10kernel_111i,"aw",@nobits
	.sectionflags	@""
.nv.shared._Z10kernel_111i:
	.zero		10240


//--------------------- .nv.shared._Z10kernel_110i --------------------------
	.section	.nv.shared._Z10kernel_110i,"aw",@nobits
	.sectionflags	@""
.nv.shared._Z10kernel_110i:
	.zero		16384


//--------------------- .nv.shared._Z10kernel_109i --------------------------
	.section	.nv.shared._Z10kernel_109i,"aw",@nobits
	.sectionflags	@""
.nv.shared._Z10kernel_109i:
	.zero		10240


//--------------------- .nv.shared._Z10kernel_108i --------------------------
	.section	.nv.shared._Z10kernel_108i,"aw",@nobits
	.sectionflags	@""
.nv.shared._Z10kernel_108i:
	.zero		29696


//--------------------- .nv.shared._Z10kernel_107i --------------------------
	.section	.nv.shared._Z10kernel_107i,"aw",@nobits
	.sectionflags	@""
.nv.shared._Z10kernel_107i:
	.zero		12288


//--------------------- .nv.shared._Z10kernel_106i --------------------------
	.section	.nv.shared._Z10kernel_106i,"aw",@nobits
	.sectionflags	@""
.nv.shared._Z10kernel_106i:
	.zero		33792


//--------------------- .nv.shared._Z10kernel_105i --------------------------
	.section	.nv.shared._Z10kernel_105i,"aw",@nobits
	.sectionflags	@""
.nv.shared._Z10kernel_105i:
	.zero		18432


//--------------------- .nv.shared._Z10kernel_104i --------------------------
	.section	.nv.shared._Z10kernel_104i,"aw",@nobits
	.sectionflags	@""
.nv.shared._Z10kernel_104i:
	.zero		10240


//--------------------- .nv.shared._Z10kernel_103i --------------------------
	.section	.nv.shared._Z10kernel_103i,"aw",@nobits
	.sectionflags	@""
.nv.shared._Z10kernel_103i:
	.zero		33792


//--------------------- .nv.shared._Z10kernel_102i --------------------------
	.section	.nv.shared._Z10kernel_102i,"aw",@nobits
	.sectionflags	@""
.nv.shared._Z10kernel_102i:
	.zero		11264


//--------------------- .nv.shared._Z10kernel_101i --------------------------
	.section	.nv.shared._Z10kernel_101i,"aw",@nobits
	.sectionflags	@""
.nv.shared._Z10kernel_101i:
	.zero		33792


//--------------------- .nv.shared._Z10kernel_100i --------------------------
	.section	.nv.shared._Z10kernel_100i,"aw",@nobits
	.sectionflags	@""
.nv.shared._Z10kernel_100i:
	.zero		34816


//--------------------- .nv.shared._Z9kernel_99i  --------------------------
	.section	.nv.shared._Z9kernel_99i,"aw",@nobits
	.sectionflags	@""
.nv.shared._Z9kernel_99i:
	.zero		33792


//--------------------- .nv.shared._Z9kernel_98i  --------------------------
	.section	.nv.shared._Z9kernel_98i,"aw",@nobits
	.sectionflags	@""
.nv.shared._Z9kernel_98i:
	.zero		18432


//--------------------- .nv.shared._Z9kernel_97i  --------------------------
	.section	.nv.shared._Z9kernel_97i,"aw",@nobits
	.sectionflags	@""
.nv.shared._Z9kernel_97i:
	.zero		39936


//--------------------- .nv.shared._Z9kernel_96i  --------------------------
	.section	.nv.shared._Z9kernel_96i,"aw",@nobits
	.sectionflags	@""
.nv.shared._Z9kernel_96i:
	.zero		17408


//--------------------- .nv.shared._Z9kernel_95i  --------------------------
	.section	.nv.shared._Z9kernel_95i,"aw",@nobits
	.sectionflags	@""
.nv.shared._Z9kernel_95i:
	.zero		25600


//--------------------- .nv.shared._Z9kernel_94i  --------------------------
	.section	.nv.shared._Z9kernel_94i,"aw",@nobits
	.sectionflags	@""
.nv.shared._Z9kernel_94i:
	.zero		15360


//--------------------- .nv.shared._Z9kernel_93i  --------------------------
	.section	.nv.shared._Z9kernel_93i,"aw",@nobits
	.sectionflags	@""
.nv.shared._Z9kernel_93i:
	.zero		30720


//--------------------- .nv.shared._Z9kernel_92i  --------------------------
	.section	.nv.shared._Z9kernel_92i,"aw",@nobits
	.sectionflags	@""
.nv.shared._Z9kernel_92i:
	.zero		38912


//--------------------- .nv.shared._Z9kernel_91i  --------------------------
	.section	.nv.shared._Z9kernel_91i,"aw",@nobits
	.sectionflags	@""
.nv.shared._Z9kernel_91i:
	.zero		40960


//--------------------- .nv.shared._Z9kernel_90i  --------------------------
	.section	.nv.shared._Z9kernel_90i,"aw",@nobits
	.sectionflags	@""
.nv.shared._Z9kernel_90i:
	.zero		41984


//--------------------- .nv.shared._Z9kernel_89i  --------------------------
	.section	.nv.shared._Z9kernel_89i,"aw",@nobits
	.sectionflags	@""
.nv.shared._Z9kernel_89i:
	.zero		11264


//--------------------- .nv.shared._Z9kernel_88i  --------------------------
	.section	.nv.shared._Z9kernel_88i,"aw",@nobits
	.sectionflags	@""
.nv.shared._Z9kernel_88i:
	.zero		29696


//--------------------- .nv.shared._Z9kernel_87i  --------------------------
	.section	.nv.shared._Z9kernel_87i,"aw",@nobits
	.sectionflags	@""
.nv.shared._Z9kernel_87i:
	.zero		16384


//--------------------- .nv.shared._Z9kernel_86i  --------------------------
	.section	.nv.shared._Z9kernel_86i,"aw",@nobits
	.sectionflags	@""
.nv.shared._Z9kernel_86i:
	.zero		38912


//--------------------- .nv.shared._Z9kernel_85i  --------------------------
	.section	.nv.shared._Z9kernel_85i,"aw",@nobits
	.sectionflags	@""
.nv.shared._Z9kernel_85i:
	.zero		8192


//--------------------- .nv.shared._Z9kernel_84i  --------------------------
	.section	.nv.shared._Z9kernel_84i,"aw",@nobits
	.sectionflags	@""
.nv.shared._Z9kernel_84i:
	.zero		10240


//--------------------- .nv.shared._Z9kernel_83i  --------------------------
	.section	.nv.shared._Z9kernel_83i,"aw",@nobits
	.sectionflags	@""
.nv.shared._Z9kernel_83i:
	.zero		24576


//--------------------- .nv.shared._Z9kernel_82i  --------------------------
	.section	.nv.shared._Z9kernel_82i,"aw",@nobits
	.sectionflags	@""
.nv.shared._Z9kernel_82i:
	.zero		25600


//--------------------- .nv.shared._Z9kernel_81i  --------------------------
	.section	.nv.shared._Z9kernel_81i,"aw",@nobits
	.sectionflags	@""
.nv.shared._Z9kernel_81i:
	.zero		20480


//--------------------- .nv.shared._Z9kernel_80i  --------------------------
	.section	.nv.shared._Z9kernel_80i,"aw",@nobits
	.sectionflags	@""
.nv.shared._Z9kernel_80i:
	.zero		10240


//--------------------- .nv.shared._Z9kernel_79i  --------------------------
	.section	.nv.shared._Z9kernel_79i,"aw",@nobits
	.sectionflags	@""
.nv.shared._Z9kernel_79i:
	.zero		27648


//--------------------- .nv.shared._Z9kernel_78i  --------------------------
	.section	.nv.shared._Z9kernel_78i,"aw",@nobits
	.sectionflags	@""
.nv.shared._Z9kernel_78i:
	.zero		24576


//--------------------- .nv.shared._Z9kernel_77i  --------------------------
	.section	.nv.shared._Z9kernel_77i,"aw",@nobits
	.sectionflags	@""
.nv.shared._Z9kernel_77i:
	.zero		43008


//--------------------- .nv.shared._Z9kernel_76i  --------------------------
	.section	.nv.shared._Z9kernel_76i,"aw",@nobits
	.sectionflags	@""
.nv.shared._Z9kernel_76i:
	.zero		14336


//--------------------- .nv.shared._Z9kernel_75i  --------------------------
	.section	.nv.shared._Z9kernel_75i,"aw",@nobits
	.sectionflags	@""
.nv.shared._Z9kernel_75i:
	.zero		39936


//--------------------- .nv.shared._Z9kernel_74i  --------------------------
	.section	.nv.shared._Z9kernel_74i,"aw",@nobits
	.sectionflags	@""
.nv.shared._Z9kernel_74i:
	.zero		35840


//--------------------- .nv.shared._Z9kernel_73i  --------------------------
	.section	.nv.shared._Z9kernel_73i,"aw",@nobits
	.sectionflags	@""
.nv.shared._Z9kernel_73i:
	.zero		4096


//--------------------- .nv.shared._Z9kernel_72i  --------------------------
	.section	.nv.shared._Z9kernel_72i,"aw",@nobits
	.sectionflags	@""
.nv.shared._Z9kernel_72i:
	.zero		2048


//--------------------- .nv.shared._Z9kernel_71i  --------------------------
	.section	.nv.shared._Z9kernel_71i,"aw",@nobits
	.sectionflags	@""
.nv.shared._Z9kernel_71i:
	.zero		41984


//--------------------- .nv.shared._Z9kernel_70i  --------------------------
	.section	.nv.shared._Z9kernel_70i,"aw",@nobits
	.sectionflags	@""
.nv.shared._Z9kernel_70i:
	.zero		20480


//--------------------- .nv.shared._Z9kernel_69i  --------------------------
	.section	.nv.shared._Z9kernel_69i,"aw",@nobits
	.sectionflags	@""
.nv.shared._Z9kernel_69i:
	.zero		3072


//--------------------- .nv.shared._Z9kernel_68i  --------------------------
	.section	.nv.shared._Z9kernel_68i,"aw",@nobits
	.sectionflags	@""
.nv.shared._Z9kernel_68i:
	.zero		20480


//--------------------- .nv.shared._Z9kernel_67i  --------------------------
	.section	.nv.shared._Z9kernel_67i,"aw",@nobits
	.sectionflags	@""
.nv.shared._Z9kernel_67i:
	.zero		19456


//--------------------- .nv.shared._Z9kernel_66i  --------------------------
	.section	.nv.shared._Z9kernel_66i,"aw",@nobits
	.sectionflags	@""
.nv.shared._Z9kernel_66i:
	.zero		21504


//--------------------- .nv.shared._Z9kernel_65i  --------------------------
	.section	.nv.shared._Z9kernel_65i,"aw",@nobits
	.sectionflags	@""
.nv.shared._Z9kernel_65i:
	.zero		19456


//--------------------- .nv.shared._Z9kernel_64i  --------------------------
	.section	.nv.shared._Z9kernel_64i,"aw",@nobits
	.sectionflags	@""
.nv.shared._Z9kernel_64i:
	.zero		23552


//--------------------- .nv.shared._Z9kernel_63i  --------------------------
	.section	.nv.shared._Z9kernel_63i,"aw",@nobits
	.sectionflags	@""
.nv.shared._Z9kernel_63i:
	.zero		28672


//--------------------- .nv.shared._Z9kernel_62i  --------------------------
	.section	.nv.shared._Z9kernel_62i,"aw",@nobits
	.sectionflags	@""
.nv.shared._Z9kernel_62i:
	.zero		21504


//--------------------- .nv.shared._Z9kernel_61i  --------------------------
	.section	.nv.shared._Z9kernel_61i,"aw",@nobits
	.sectionflags	@""
.nv.shared._Z9kernel_61i:
	.zero		10240


//--------------------- .nv.shared._Z9kernel_60i  --------------------------
	.section	.nv.shared._Z9kernel_60i,"aw",@nobits
	.sectionflags	@""
.nv.shared._Z9kernel_60i:
	.zero		21504


//--------------------- .nv.shared._Z9kernel_59i  --------------------------
	.section	.nv.shared._Z9kernel_59i,"aw",@nobits
	.sectionflags	@""
.nv.shared._Z9kernel_59i:
	.zero		26624


//--------------------- .nv.shared._Z9kernel_58i  --------------------------
	.section	.nv.shared._Z9kernel_58i,"aw",@nobits
	.sectionflags	@""
.nv.shared._Z9kernel_58i:
	.zero		28672


//--------------------- .nv.shared._Z9kernel_57i  --------------------------
	.section	.nv.shared._Z9kernel_57i,"aw",@nobits
	.sectionflags	@""
.nv.shared._Z9kernel_57i:
	.zero		20480


//--------------------- .nv.shared._Z9kernel_56i  --------------------------
	.section	.nv.shared._Z9kernel_56i,"aw",@nobits
	.sectionflags	@""
.nv.shared._Z9kernel_56i:
	.zero		25600


//--------------------- .nv.shared._Z9kernel_55i  --------------------------
	.section	.nv.shared._Z9kernel_55i,"aw",@nobits
	.sectionflags	@""
.nv.shared._Z9kernel_55i:
	.zero		31744


//--------------------- .nv.shared._Z9kernel_54i  --------------------------
	.section	.nv.shared._Z9kernel_54i,"aw",@nobits
	.sectionflags	@""
.nv.shared._Z9kernel_54i:
	.zero		17408


//--------------------- .nv.shared._Z9kernel_53i  --------------------------
	.section	.nv.shared._Z9kernel_53i,"aw",@nobits
	.sectionflags	@""
.nv.shared._Z9kernel_53i:
	.zero		33792


//--------------------- .nv.shared._Z9kernel_52i  --------------------------
	.section	.nv.shared._Z9kernel_52i,"aw",@nobits
	.sectionflags	@""
.nv.shared._Z9kernel_52i:
	.zero		2048


//--------------------- .nv.shared._Z9kernel_51i  --------------------------
	.section	.nv.shared._Z9kernel_51i,"aw",@nobits
	.sectionflags	@""
.nv.shared._Z9kernel_51i:
	.zero		28672


//--------------------- .nv.shared._Z9kernel_50i  --------------------------
	.section	.nv.shared._Z9kernel_50i,"aw",@nobits
	.sectionflags	@""
.nv.shared._Z9kernel_50i:
	.zero		24576


//--------------------- .nv.shared._Z9kernel_49i  --------------------------
	.section	.nv.shared._Z9kernel_49i,"aw",@nobits
	.sectionflags	@""
.nv.shared._Z9kernel_49i:
	.zero		35840


//--------------------- .nv.shared._Z9kernel_48i  --------------------------
	.section	.nv.shared._Z9kernel_48i,"aw",@nobits
	.sectionflags	@""
.nv.shared._Z9kernel_48i:
	.zero		13312


//--------------------- .nv.shared._Z9kernel_47i  --------------------------
	.section	.nv.shared._Z9kernel_47i,"aw",@nobits
	.sectionflags	@""
.nv.shared._Z9kernel_47i:
	.zero		11264


//--------------------- .nv.shared._Z9kernel_46i  --------------------------
	.section	.nv.shared._Z9kernel_46i,"aw",@nobits
	.sectionflags	@""
.nv.shared._Z9kernel_46i:
	.zero		32768


//--------------------- .nv.shared._Z9kernel_45i  --------------------------
	.section	.nv.shared._Z9kernel_45i,"aw",@nobits
	.sectionflags	@""
.nv.shared._Z9kernel_45i:
	.zero		24576


//--------------------- .nv.shared._Z9kernel_44i  --------------------------
	.section	.nv.shared._Z9kernel_44i,"aw",@nobits
	.sectionflags	@""
.nv.shared._Z9kernel_44i:
	.zero		36864


//--------------------- .nv.shared._Z9kernel_43i  --------------------------
	.section	.nv.shared._Z9kernel_43i,"aw",@nobits
	.sectionflags	@""
.nv.shared._Z9kernel_43i:
	.zero		22528


//--------------------- .nv.shared._Z9kernel_42i  --------------------------
	.section	.nv.shared._Z9kernel_42i,"aw",@nobits
	.sectionflags	@""
.nv.shared._Z9kernel_42i:
	.zero		14336


//--------------------- .nv.shared._Z9kernel_41i  --------------------------
	.section	.nv.shared._Z9kernel_41i,"aw",@nobits
	.sectionflags	@""
.nv.shared._Z9kernel_41i:
	.zero		33792


//--------------------- .nv.shared._Z9kernel_40i  --------------------------
	.section	.nv.shared._Z9kernel_40i,"aw",@nobits
	.sectionflags	@""
.nv.shared._Z9kernel_40i:
	.zero		16384


//--------------------- .nv.shared._Z9kernel_39i  --------------------------
	.section	.nv.shared._Z9kernel_39i,"aw",@nobits
	.sectionflags	@""
.nv.shared._Z9kernel_39i:
	.zero		29696


//--------------------- .nv.shared._Z9kernel_38i  --------------------------
	.section	.nv.shared._Z9kernel_38i,"aw",@nobits
	.sectionflags	@""
.nv.shared._Z9kernel_38i:
	.zero		35840


//--------------------- .nv.shared._Z9kernel_37i  --------------------------
	.section	.nv.shared._Z9kernel_37i,"aw",@nobits
	.sectionflags	@""
.nv.shared._Z9kernel_37i:
	.zero		12288


//--------------------- .nv.shared._Z9kernel_36i  --------------------------
	.section	.nv.shared._Z9kernel_36i,"aw",@nobits
	.sectionflags	@""
.nv.shared._Z9kernel_36i:
	.zero		22528


//--------------------- .nv.shared._Z9kernel_35i  --------------------------
	.section	.nv.shared._Z9kernel_35i,"aw",@nobits
	.sectionflags	@""
.nv.shared._Z9kernel_35i:
	.zero		31744


//--------------------- .nv.shared._Z9kernel_34i  --------------------------
	.section	.nv.shared._Z9kernel_34i,"aw",@nobits
	.sectionflags	@""
.nv.shared._Z9kernel_34i:
	.zero		37888


//--------------------- .nv.shared._Z9kernel_33i  --------------------------
	.section	.nv.shared._Z9kernel_33i,"aw",@nobits
	.sectionflags	@""
.nv.shared._Z9kernel_33i:
	.zero		11264


//--------------------- .nv.shared._Z9kernel_32i  --------------------------
	.section	.nv.shared._Z9kernel_32i,"aw",@nobits
	.sectionflags	@""
.nv.shared._Z9kernel_32i:
	.zero		19456


//--------------------- .nv.shared._Z9kernel_31i  --------------------------
	.section	.nv.shared._Z9kernel_31i,"aw",@nobits
	.sectionflags	@""
.nv.shared._Z9kernel_31i:
	.zero		6144


//--------------------- .nv.shared._Z9kernel_30i  --------------------------
	.section	.nv.shared._Z9kernel_30i,"aw",@nobits
	.sectionflags	@""
.nv.shared._Z9kernel_30i:
	.zero		43008


//--------------------- .nv.shared._Z9kernel_29i  --------------------------
	.section	.nv.shared._Z9kernel_29i,"aw",@nobits
	.sectionflags	@""
.nv.shared._Z9kernel_29i:
	.zero		25600


//--------------------- .nv.shared._Z9kernel_28i  --------------------------
	.section	.nv.shared._Z9kernel_28i,"aw",@nobits
	.sectionflags	@""
.nv.shared._Z9kernel_28i:
	.zero		23552


//--------------------- .nv.shared._Z9kernel_27i  --------------------------
	.section	.nv.shared._Z9kernel_27i,"aw",@nobits
	.sectionflags	@""
.nv.shared._Z9kernel_27i:
	.zero		36864


//--------------------- .nv.shared._Z9kernel_26i  --------------------------
	.section	.nv.shared._Z9kernel_26i,"aw",@nobits
	.sectionflags	@""
.nv.shared._Z9kernel_26i:
	.zero		7168


//--------------------- .nv.shared._Z9kernel_25i  --------------------------
	.section	.nv.shared._Z9kernel_25i,"aw",@nobits
	.sectionflags	@""
.nv.shared._Z9kernel_25i:
	.zero		20480


//--------------------- .nv.shared._Z9kernel_24i  --------------------------
	.section	.nv.shared._Z9kernel_24i,"aw",@nobits
	.sectionflags	@""
.nv.shared._Z9kernel_24i:
	.zero		27648


//--------------------- .nv.shared._Z9kernel_23i  --------------------------
	.section	.nv.shared._Z9kernel_23i,"aw",@nobits
	.sectionflags	@""
.nv.shared._Z9kernel_23i:
	.zero		22528


//--------------------- .nv.shared._Z9kernel_22i  --------------------------
	.section	.nv.shared._Z9kernel_22i,"aw",@nobits
	.sectionflags	@""
.nv.shared._Z9kernel_22i:
	.zero		2048


//--------------------- .nv.shared._Z9kernel_21i  --------------------------
	.section	.nv.shared._Z9kernel_21i,"aw",@nobits
	.sectionflags	@""
.nv.shared._Z9kernel_21i:
	.zero		24576


//--------------------- .nv.shared._Z9kernel_20i  --------------------------
	.section	.nv.shared._Z9kernel_20i,"aw",@nobits
	.sectionflags	@""
.nv.shared._Z9kernel_20i:
	.zero		40960


//--------------------- .nv.shared._Z9kernel_19i  --------------------------
	.section	.nv.shared._Z9kernel_19i,"aw",@nobits
	.sectionflags	@""
.nv.shared._Z9kernel_19i:
	.zero		26624


//--------------------- .nv.shared._Z9kernel_18i  --------------------------
	.section	.nv.shared._Z9kernel_18i,"aw",@nobits
	.sectionflags	@""
.nv.shared._Z9kernel_18i:
	.zero		13312


//--------------------- .nv.shared._Z9kernel_17i  --------------------------
	.section	.nv.shared._Z9kernel_17i,"aw",@nobits
	.sectionflags	@""
.nv.shared._Z9kernel_17i:
	.zero		37888


//--------------------- .nv.shared._Z9kernel_16i  --------------------------
	.section	.nv.shared._Z9kernel_16i,"aw",@nobits
	.sectionflags	@""
.nv.shared._Z9kernel_16i:
	.zero		14336


//--------------------- .nv.shared._Z9kernel_15i  --------------------------
	.section	.nv.shared._Z9kernel_15i,"aw",@nobits
	.sectionflags	@""
.nv.shared._Z9kernel_15i:
	.zero		16384


//--------------------- .nv.shared._Z9kernel_14i  --------------------------
	.section	.nv.shared._Z9kernel_14i,"aw",@nobits
	.sectionflags	@""
.nv.shared._Z9kernel_14i:
	.zero		21504


//--------------------- .nv.shared._Z9kernel_13i  --------------------------
	.section	.nv.shared._Z9kernel_13i,"aw",@nobits
	.sectionflags	@""
.nv.shared._Z9kernel_13i:
	.zero		26624


//--------------------- .nv.shared._Z9kernel_12i  --------------------------
	.section	.nv.shared._Z9kernel_12i,"aw",@nobits
	.sectionflags	@""
.nv.shared._Z9kernel_12i:
	.zero		5120


//--------------------- .nv.shared._Z9kernel_11i  --------------------------
	.section	.nv.shared._Z9kernel_11i,"aw",@nobits
	.sectionflags	@""
.nv.shared._Z9kernel_11i:
	.zero		34816


//--------------------- .nv.shared._Z9kernel_10i  --------------------------
	.section	.nv.shared._Z9kernel_10i,"aw",@nobits
	.sectionflags	@""
.nv.shared._Z9kernel_10i:
	.zero		5120


//--------------------- .nv.shared._Z8kernel_9i   --------------------------
	.section	.nv.shared._Z8kernel_9i,"aw",@nobits
	.sectionflags	@""
.nv.shared._Z8kernel_9i:
	.zero		25600


//--------------------- .nv.shared._Z8kernel_8i   --------------------------
	.section	.nv.shared._Z8kernel_8i,"aw",@nobits
	.sectionflags	@""
.nv.shared._Z8kernel_8i:
	.zero		28672


//--------------------- .nv.shared._Z8kernel_7i   --------------------------
	.section	.nv.shared._Z8kernel_7i,"aw",@nobits
	.sectionflags	@""
.nv.shared._Z8kernel_7i:
	.zero		16384


//--------------------- .nv.shared._Z8kernel_6i   --------------------------
	.section	.nv.shared._Z8kernel_6i,"aw",@nobits
	.sectionflags	@""
.nv.shared._Z8kernel_6i:
	.zero		26624


//--------------------- .nv.shared._Z8kernel_5i   --------------------------
	.section	.nv.shared._Z8kernel_5i,"aw",@nobits
	.sectionflags	@""
.nv.shared._Z8kernel_5i:
	.zero		41984


//--------------------- .nv.shared._Z8kernel_4i   --------------------------
	.section	.nv.shared._Z8kernel_4i,"aw",@nobits
	.sectionflags	@""
.nv.shared._Z8kernel_4i:
	.zero		27648


//--------------------- .nv.shared._Z8kernel_3i   --------------------------
	.section	.nv.shared._Z8kernel_3i,"aw",@nobits
	.sectionflags	@""
.nv.shared._Z8kernel_3i:
	.zero		29696


//--------------------- .nv.shared._Z8kernel_2i   --------------------------
	.section	.nv.shared._Z8kernel_2i,"aw",@nobits
	.sectionflags	@""
.nv.shared._Z8kernel_2i:
	.zero		35840


//--------------------- .nv.shared._Z8kernel_1i   --------------------------
	.section	.nv.shared._Z8kernel_1i,"aw",@nobits
	.sectionflags	@""
.nv.shared._Z8kernel_1i:
	.zero		13312


//--------------------- .nv.constant0._Z10kernel_128i --------------------------
	.section	.nv.constant0._Z10kernel_128i,"a",@progbits
	.sectionflags	@""
	.align	4
.nv.constant0._Z10kernel_128i:
	.zero		900


//--------------------- .nv.constant0._Z10kernel_127i --------------------------
	.section	.nv.constant0._Z10kernel_127i,"a",@progbits
	.sectionflags	@""
	.align	4
.nv.constant0._Z10kernel_127i:
	.zero		900


//--------------------- .nv.constant0._Z10kernel_126i --------------------------
	.section	.nv.constant0._Z10kernel_126i,"a",@progbits
	.sectionflags	@""
	.align	4
.nv.constant0._Z10kernel_126i:
	.zero		900


//--------------------- .nv.constant0._Z10kernel_125i --------------------------
	.section	.nv.constant0._Z10kernel_125i,"a",@progbits
	.sectionflags	@""
	.align	4
.nv.constant0._Z10kernel_125i:
	.zero		900


//--------------------- .nv.constant0._Z10kernel_124i --------------------------
	.section	.nv.constant0._Z10kernel_124i,"a",@progbits
	.sectionflags	@""
	.align	4
.nv.constant0._Z10kernel_124i:
	.zero		900


//--------------------- .nv.constant0._Z10kernel_123i --------------------------
	.section	.nv.constant0._Z10kernel_123i,"a",@progbits
	.sectionflags	@""
	.align	4
.nv.constant0._Z10kernel_123i:
	.zero		900


//--------------------- .nv.constant0._Z10kernel_122i --------------------------
	.section	.nv.constant0._Z10kernel_122i,"a",@progbits
	.sectionflags	@""
	.align	4
.nv.constant0._Z10kernel_122i:
	.zero		900


//--------------------- .nv.constant0._Z10kernel_121i --------------------------
	.section	.nv.constant0._Z10kernel_121i,"a",@progbits
	.sectionflags	@""
	.align	4
.nv.constant0._Z10kernel_121i:
	.zero		900


//--------------------- .nv.constant0._Z10kernel_120i --------------------------
	.section	.nv.constant0._Z10kernel_120i,"a",@progbits
	.sectionflags	@""
	.align	4
.nv.constant0._Z10kernel_120i:
	.zero		900


//--------------------- .nv.constant0._Z10kernel_119i --------------------------
	.section	.nv.constant0._Z10kernel_119i,"a",@progbits
	.sectionflags	@""
	.align	4
.nv.constant0._Z10kernel_119i:
	.zero		900


//--------------------- .nv.constant0._Z10kernel_118i --------------------------
	.section	.nv.constant0._Z10kernel_118i,"a",@progbits
	.sectionflags	@""
	.align	4
.nv.constant0._Z10kernel_118i:
	.zero		900


//--------------------- .nv.constant0._Z10kernel_117i --------------------------
	.section	.nv.constant0._Z10kernel_117i,"a",@progbits
	.sectionflags	@""
	.align	4
.nv.constant0._Z10kernel_117i:
	.zero		900


//--------------------- .nv.constant0._Z10kernel_116i --------------------------
	.section	.nv.constant0._Z10kernel_116i,"a",@progbits
	.sectionflags	@""
	.align	4
.nv.constant0._Z10kernel_116i:
	.zero		900


//--------------------- .nv.constant0._Z10kernel_115i --------------------------
	.section	.nv.constant0._Z10kernel_115i,"a",@progbits
	.sectionflags	@""
	.align	4
.nv.constant0._Z10kernel_115i:
	.zero		900


//--------------------- .nv.constant0._Z10kernel_114i --------------------------
	.section	.nv.constant0._Z10kernel_114i,"a",@progbits
	.sectionflags	@""
	.align	4
.nv.constant0._Z10kernel_114i:
	.zero		900


//--------------------- .nv.constant0._Z10kernel_113i --------------------------
	.section	.nv.constant0._Z10kernel_113i,"a",@progbits
	.sectionflags	@""
	.align	4
.nv.constant0._Z10kernel_113i:
	.zero		900


//--------------------- .nv.constant0._Z10kernel_112i --------------------------
	.section	.nv.constant0._Z10kernel_112i,"a",@progbits
	.sectionflags	@""
	.align	4
.nv.constant0._Z10kernel_112i:
	.zero		900


//--------------------- .nv.constant0._Z10kernel_111i --------------------------
	.section	.nv.constant0._Z10kernel_111i,"a",@progbits
	.sectionflags	@""
	.align	4
.nv.constant0._Z10kernel_111i:
	.zero		900


//--------------------- .nv.constant0._Z10kernel_110i --------------------------
	.section	.nv.constant0._Z10kernel_110i,"a",@progbits
	.sectionflags	@""
	.align	4
.nv.constant0._Z10kernel_110i:
	.zero		900


//--------------------- .nv.constant0._Z10kernel_109i --------------------------
	.section	.nv.constant0._Z10kernel_109i,"a",@progbits
	.sectionflags	@""
	.align	4
.nv.constant0._Z10kernel_109i:
	.zero		900


//--------------------- .nv.constant0._Z10kernel_108i --------------------------
	.section	.nv.constant0._Z10kernel_108i,"a",@progbits
	.sectionflags	@""
	.align	4
.nv.constant0._Z10kernel_108i:
	.zero		900


//--------------------- .nv.constant0._Z10kernel_107i --------------------------
	.section	.nv.constant0._Z10kernel_107i,"a",@progbits
	.sectionflags	@""
	.align	4
.nv.constant0._Z10kernel_107i:
	.zero		900


//--------------------- .nv.constant0._Z10kernel_106i --------------------------
	.section	.nv.constant0._Z10kernel_106i,"a",@progbits
	.sectionflags	@""
	.align	4
.nv.constant0._Z10kernel_106i:
	.zero		900


//--------------------- .nv.constant0._Z10kernel_105i --------------------------
	.section	.nv.constant0._Z10kernel_105i,"a",@progbits
	.sectionflags	@""
	.align	4
.nv.constant0._Z10kernel_105i:
	.zero		900


//--------------------- .nv.constant0._Z10kernel_104i --------------------------
	.section	.nv.constant0._Z10kernel_104i,"a",@progbits
	.sectionflags	@""
	.align	4
.nv.constant0._Z10kernel_104i:
	.zero		900


//--------------------- .nv.constant0._Z10kernel_103i --------------------------
	.section	.nv.constant0._Z10kernel_103i,"a",@progbits
	.sectionflags	@""
	.align	4
.nv.constant0._Z10kernel_103i:
	.zero		900


//--------------------- .nv.constant0._Z10kernel_102i --------------------------
	.section	.nv.constant0._Z10kernel_102i,"a",@progbits
	.sectionflags	@""
	.align	4
.nv.constant0._Z10kernel_102i:
	.zero		900


//--------------------- .nv.constant0._Z10kernel_101i --------------------------
	.section	.nv.constant0._Z10kernel_101i,"a",@progbits
	.sectionflags	@""
	.align	4
.nv.constant0._Z10kernel_101i:
	.zero		900


//--------------------- .nv.constant0._Z10kernel_100i --------------------------
	.section	.nv.constant0._Z10kernel_100i,"a",@progbits
	.sectionflags	@""
	.align	4
.nv.constant0._Z10kernel_100i:
	.zero		900


//--------------------- .nv.constant0._Z9kernel_99i --------------------------
	.section	.nv.constant0._Z9kernel_99i,"a",@progbits
	.sectionflags	@""
	.align	4
.nv.constant0._Z9kernel_99i:
	.zero		900


//--------------------- .nv.constant0._Z9kernel_98i --------------------------
	.section	.nv.constant0._Z9kernel_98i,"a",@progbits
	.sectionflags	@""
	.align	4
.nv.constant0._Z9kernel_98i:
	.zero		900


//--------------------- .nv.constant0._Z9kernel_97i --------------------------
	.section	.nv.constant0._Z9kernel_97i,"a",@progbits
	.sectionflags	@""
	.align	4
.nv.constant0._Z9kernel_97i:
	.zero		900


//--------------------- .nv.constant0._Z9kernel_96i --------------------------
	.section	.nv.constant0._Z9kernel_96i,"a",@progbits
	.sectionflags	@""
	.align	4
.nv.constant0._Z9kernel_96i:
	.zero		900


//--------------------- .nv.constant0._Z9kernel_95i --------------------------
	.section	.nv.constant0._Z9kernel_95i,"a",@progbits
	.sectionflags	@""
	.align	4
.nv.constant0._Z9kernel_95i:
	.zero		900


//--------------------- .nv.constant0._Z9kernel_94i --------------------------
	.section	.nv.constant0._Z9kernel_94i,"a",@progbits
	.sectionflags	@""
	.align	4
.nv.constant0._Z9kernel_94i:
	.zero		900


//--------------------- .nv.constant0._Z9kernel_93i --------------------------
	.section	.nv.constant0._Z9kernel_93i,"a",@progbits
	.sectionflags	@""
	.align	4
.nv.constant0._Z9kernel_93i:
	.zero		900


//--------------------- .nv.constant0._Z9kernel_92i --------------------------
	.section	.nv.constant0._Z9kernel_92i,"a",@progbits
	.sectionflags	@""
	.align	4
.nv.constant0._Z9kernel_92i:
	.zero		900


//--------------------- .nv.constant0._Z9kernel_91i --------------------------
	.section	.nv.constant0._Z9kernel_91i,"a",@progbits
	.sectionflags	@""
	.align	4
.nv.constant0._Z9kernel_91i:
	.zero		900


//--------------------- .nv.constant0._Z9kernel_90i --------------------------
	.section	.nv.constant0._Z9kernel_90i,"a",@progbits
	.sectionflags	@""
	.align	4
.nv.constant0._Z9kernel_90i:
	.zero		900


//--------------------- .nv.constant0._Z9kernel_89i --------------------------
	.section	.nv.constant0._Z9kernel_89i,"a",@progbits
	.sectionflags	@""
	.align	4
.nv.constant0._Z9kernel_89i:
	.zero		900


//--------------------- .nv.constant0._Z9kernel_88i --------------------------
	.section	.nv.constant0._Z9kernel_88i,"a",@progbits
	.sectionflags	@""
	.align	4
.nv.constant0._Z9kernel_88i:
	.zero		900


//--------------------- .nv.constant0._Z9kernel_87i --------------------------
	.section	.nv.constant0._Z9kernel_87i,"a",@progbits
	.sectionflags	@""
	.align	4
.nv.constant0._Z9kernel_87i:
	.zero		900


//--------------------- .nv.constant0._Z9kernel_86i --------------------------
	.section	.nv.constant0._Z9kernel_86i,"a",@progbits
	.sectionflags	@""
	.align	4
.nv.constant0._Z9kernel_86i:
	.zero		900


//--------------------- .nv.constant0._Z9kernel_85i --------------------------
	.section	.nv.constant0._Z9kernel_85i,"a",@progbits
	.sectionflags	@""
	.align	4
.nv.constant0._Z9kernel_85i:
	.zero		900


//--------------------- .nv.constant0._Z9kernel_84i --------------------------
	.section	.nv.constant0._Z9kernel_84i,"a",@progbits
	.sectionflags	@""
	.align	4
.nv.constant0._Z9kernel_84i:
	.zero		900


//--------------------- .nv.constant0._Z9kernel_83i --------------------------
	.section	.nv.constant0._Z9kernel_83i,"a",@progbits
	.sectionflags	@""
	.align	4
.nv.constant0._Z9kernel_83i:
	.zero		900


//--------------------- .nv.constant0._Z9kernel_82i --------------------------
	.section	.nv.constant0._Z9kernel_82i,"a",@progbits
	.sectionflags	@""
	.align	4
.nv.constant0._Z9kernel_82i:
	.zero		900


//--------------------- .nv.constant0._Z9kernel_81i --------------------------
	.section	.nv.constant0._Z9kernel_81i,"a",@progbits
	.sectionflags	@""
	.align	4
.nv.constant0._Z9kernel_81i:
	.zero		900


//--------------------- .nv.constant0._Z9kernel_80i --------------------------
	.section	.nv.constant0._Z9kernel_80i,"a",@progbits
	.sectionflags	@""
	.align	4
.nv.constant0._Z9kernel_80i:
	.zero		900


//--------------------- .nv.constant0._Z9kernel_79i --------------------------
	.section	.nv.constant0._Z9kernel_79i,"a",@progbits
	.sectionflags	@""
	.align	4
.nv.constant0._Z9kernel_79i:
	.zero		900


//--------------------- .nv.constant0._Z9kernel_78i --------------------------
	.section	.nv.constant0._Z9kernel_78i,"a",@progbits
	.sectionflags	@""
	.align	4
.nv.constant0._Z9kernel_78i:
	.zero		900


//--------------------- .nv.constant0._Z9kernel_77i --------------------------
	.section	.nv.constant0._Z9kernel_77i,"a",@progbits
	.sectionflags	@""
	.align	4
.nv.constant0._Z9kernel_77i:
	.zero		900


//--------------------- .nv.constant0._Z9kernel_76i --------------------------
	.section	.nv.constant0._Z9kernel_76i,"a",@progbits
	.sectionflags	@""
	.align	4
.nv.constant0._Z9kernel_76i:
	.zero		900


//--------------------- .nv.constant0._Z9kernel_75i --------------------------
	.section	.nv.constant0._Z9kernel_75i,"a",@progbits
	.sectionflags	@""
	.align	4
.nv.constant0._Z9kernel_75i:
	.zero		900


//--------------------- .nv.constant0._Z9kernel_74i --------------------------
	.section	.nv.constant0._Z9kernel_74i,"a",@progbits
	.sectionflags	@""
	.align	4
.nv.constant0._Z9kernel_74i:
	.zero		900


//--------------------- .nv.constant0._Z9kernel_73i --------------------------
	.section	.nv.constant0._Z9kernel_73i,"a",@progbits
	.sectionflags	@""
	.align	4
.nv.constant0._Z9kernel_73i:
	.zero		900


//--------------------- .nv.constant0._Z9kernel_72i --------------------------
	.section	.nv.constant0._Z9kernel_72i,"a",@progbits
	.sectionflags	@""
	.align	4
.nv.constant0._Z9kernel_72i:
	.zero		900


//--------------------- .nv.constant0._Z9kernel_71i --------------------------
	.section	.nv.constant0._Z9kernel_71i,"a",@progbits
	.sectionflags	@""
	.align	4
.nv.constant0._Z9kernel_71i:
	.zero		900


//--------------------- .nv.constant0._Z9kernel_70i --------------------------
	.section	.nv.constant0._Z9kernel_70i,"a",@progbits
	.sectionflags	@""
	.align	4
.nv.constant0._Z9kernel_70i:
	.zero		900


//--------------------- .nv.constant0._Z9kernel_69i --------------------------
	.section	.nv.constant0._Z9kernel_69i,"a",@progbits
	.sectionflags	@""
	.align	4
.nv.constant0._Z9kernel_69i:
	.zero		900


//--------------------- .nv.constant0._Z9kernel_68i --------------------------
	.section	.nv.constant0._Z9kernel_68i,"a",@progbits
	.sectionflags	@""
	.align	4
.nv.constant0._Z9kernel_68i:
	.zero		900


//--------------------- .nv.constant0._Z9kernel_67i --------------------------
	.section	.nv.constant0._Z9kernel_67i,"a",@progbits
	.sectionflags	@""
	.align	4
.nv.constant0._Z9kernel_67i:
	.zero		900


//--------------------- .nv.constant0._Z9kernel_66i --------------------------
	.section	.nv.constant0._Z9kernel_66i,"a",@progbits
	.sectionflags	@""
	.align	4
.nv.constant0._Z9kernel_66i:
	.zero		900


//--------------------- .nv.constant0._Z9kernel_65i --------------------------
	.section	.nv.constant0._Z9kernel_65i,"a",@progbits
	.sectionflags	@""
	.align	4
.nv.constant0._Z9kernel_65i:
	.zero		900


//--------------------- .nv.constant0._Z9kernel_64i --------------------------
	.section	.nv.constant0._Z9kernel_64i,"a",@progbits
	.sectionflags	@""
	.align	4
.nv.constant0._Z9kernel_64i:
	.zero		900


//--------------------- .nv.constant0._Z9kernel_63i --------------------------
	.section	.nv.constant0._Z9kernel_63i,"a",@progbits
	.sectionflags	@""
	.align	4
.nv.constant0._Z9kernel_63i:
	.zero		900


//--------------------- .nv.constant0._Z9kernel_62i --------------------------
	.section	.nv.constant0._Z9kernel_62i,"a",@progbits
	.sectionflags	@""
	.align	4
.nv.constant0._Z9kernel_62i:
	.zero		900


//--------------------- .nv.constant0._Z9kernel_61i --------------------------
	.section	.nv.constant0._Z9kernel_61i,"a",@progbits
	.sectionflags	@""
	.align	4
.nv.constant0._Z9kernel_61i:
	.zero		900


//--------------------- .nv.constant0._Z9kernel_60i --------------------------
	.section	.nv.constant0._Z9kernel_60i,"a",@progbits
	.sectionflags	@""
	.align	4
.nv.constant0._Z9kernel_60i:
	.zero		900


//--------------------- .nv.constant0._Z9kernel_59i --------------------------
	.section	.nv.constant0._Z9kernel_59i,"a",@progbits
	.sectionflags	@""
	.align	4
.nv.constant0._Z9kernel_59i:
	.zero		900


//--------------------- .nv.constant0._Z9kernel_58i --------------------------
	.section	.nv.constant0._Z9kernel_58i,"a",@progbits
	.sectionflags	@""
	.align	4
.nv.constant0._Z9kernel_58i:
	.zero		900


//--------------------- .nv.constant0._Z9kernel_57i --------------------------
	.section	.nv.constant0._Z9kernel_57i,"a",@progbits
	.sectionflags	@""
	.align	4
.nv.constant0._Z9kernel_57i:
	.zero		900


//--------------------- .nv.constant0._Z9kernel_56i --------------------------
	.section	.nv.constant0._Z9kernel_56i,"a",@progbits
	.sectionflags	@""
	.align	4
.nv.constant0._Z9kernel_56i:
	.zero		900


//--------------------- .nv.constant0._Z9kernel_55i --------------------------
	.section	.nv.constant0._Z9kernel_55i,"a",@progbits
	.sectionflags	@""
	.align	4
.nv.constant0._Z9kernel_55i:
	.zero		900


//--------------------- .nv.constant0._Z9kernel_54i --------------------------
	.section	.nv.constant0._Z9kernel_54i,"a",@progbits
	.sectionflags	@""
	.align	4
.nv.constant0._Z9kernel_54i:
	.zero		900


//--------------------- .nv.constant0._Z9kernel_53i --------------------------
	.section	.nv.constant0._Z9kernel_53i,"a",@progbits
	.sectionflags	@""
	.align	4
.nv.constant0._Z9kernel_53i:
	.zero		900


//--------------------- .nv.constant0._Z9kernel_52i --------------------------
	.section	.nv.constant0._Z9kernel_52i,"a",@progbits
	.sectionflags	@""
	.align	4
.nv.constant0._Z9kernel_52i:
	.zero		900


//--------------------- .nv.constant0._Z9kernel_51i --------------------------
	.section	.nv.constant0._Z9kernel_51i,"a",@progbits
	.sectionflags	@""
	.align	4
.nv.constant0._Z9kernel_51i:
	.zero		900


//--------------------- .nv.constant0._Z9kernel_50i --------------------------
	.section	.nv.constant0._Z9kernel_50i,"a",@progbits
	.sectionflags	@""
	.align	4
.nv.constant0._Z9kernel_50i:
	.zero		900


//--------------------- .nv.constant0._Z9kernel_49i --------------------------
	.section	.nv.constant0._Z9kernel_49i,"a",@progbits
	.sectionflags	@""
	.align	4
.nv.constant0._Z9kernel_49i:
	.zero		900


//--------------------- .nv.constant0._Z9kernel_48i --------------------------
	.section	.nv.constant0._Z9kernel_48i,"a",@progbits
	.sectionflags	@""
	.align	4
.nv.constant0._Z9kernel_48i:
	.zero		900


//--------------------- .nv.constant0._Z9kernel_47i --------------------------
	.section	.nv.constant0._Z9kernel_47i,"a",@progbits
	.sectionflags	@""
	.align	4
.nv.constant0._Z9kernel_47i:
	.zero		900


//--------------------- .nv.constant0._Z9kernel_46i --------------------------
	.section	.nv.constant0._Z9kernel_46i,"a",@progbits
	.sectionflags	@""
	.align	4
.nv.constant0._Z9kernel_46i:
	.zero		900


//--------------------- .nv.constant0._Z9kernel_45i --------------------------
	.section	.nv.constant0._Z9kernel_45i,"a",@progbits
	.sectionflags	@""
	.align	4
.nv.constant0._Z9kernel_45i:
	.zero		900


//--------------------- .nv.constant0._Z9kernel_44i --------------------------
	.section	.nv.constant0._Z9kernel_44i,"a",@progbits
	.sectionflags	@""
	.align	4
.nv.constant0._Z9kernel_44i:
	.zero		900


//--------------------- .nv.constant0._Z9kernel_43i --------------------------
	.section	.nv.constant0._Z9kernel_43i,"a",@progbits
	.sectionflags	@""
	.align	4
.nv.constant0._Z9kernel_43i:
	.zero		900


//--------------------- .nv.constant0._Z9kernel_42i --------------------------
	.section	.nv.constant0._Z9kernel_42i,"a",@progbits
	.sectionflags	@""
	.align	4
.nv.constant0._Z9kernel_42i:
	.zero		900


//--------------------- .nv.constant0._Z9kernel_41i --------------------------
	.section	.nv.constant0._Z9kernel_41i,"a",@progbits
	.sectionflags	@""
	.align	4
.nv.constant0._Z9kernel_41i:
	.zero		900


//--------------------- .nv.constant0._Z9kernel_40i --------------------------
	.section	.nv.constant0._Z9kernel_40i,"a",@progbits
	.sectionflags	@""
	.align	4
.nv.constant0._Z9kernel_40i:
	.zero		900


//--------------------- .nv.constant0._Z9kernel_39i --------------------------
	.section	.nv.constant0._Z9kernel_39i,"a",@progbits
	.sectionflags	@""
	.align	4
.nv.constant0._Z9kernel_39i:
	.zero		900


//--------------------- .nv.constant0._Z9kernel_38i --------------------------
	.section	.nv.constant0._Z9kernel_38i,"a",@progbits
	.sectionflags	@""
	.align	4
.nv.constant0._Z9kernel_38i:
	.zero		900


//--------------------- .nv.constant0._Z9kernel_37i --------------------------
	.section	.nv.constant0._Z9kernel_37i,"a",@progbits
	.sectionflags	@""
	.align	4
.nv.constant0._Z9kernel_37i:
	.zero		900


//--------------------- .nv.constant0._Z9kernel_36i --------------------------
	.section	.nv.constant0._Z9kernel_36i,"a",@progbits
	.sectionflags	@""
	.align	4
.nv.constant0._Z9kernel_36i:
	.zero		900


//--------------------- .nv.constant0._Z9kernel_35i --------------------------
	.section	.nv.constant0._Z9kernel_35i,"a",@progbits
	.sectionflags	@""
	.align	4
.nv.constant0._Z9kernel_35i:
	.zero		900


//--------------------- .nv.constant0._Z9kernel_34i --------------------------
	.section	.nv.constant0._Z9kernel_34i,"a",@progbits
	.sectionflags	@""
	.align	4
.nv.constant0._Z9kernel_34i:
	.zero		900


//--------------------- .nv.constant0._Z9kernel_33i --------------------------
	.section	.nv.constant0._Z9kernel_33i,"a",@progbits
	.sectionflags	@""
	.align	4
.nv.constant0._Z9kernel_33i:
	.zero		900


//--------------------- .nv.constant0._Z9kernel_32i --------------------------
	.section	.nv.constant0._Z9kernel_32i,"a",@progbits
	.sectionflags	@""
	.align	4
.nv.constant0._Z9kernel_32i:
	.zero		900


//--------------------- .nv.constant0._Z9kernel_31i --------------------------
	.section	.nv.constant0._Z9kernel_31i,"a",@progbits
	.sectionflags	@""
	.align	4
.nv.constant0._Z9kernel_31i:
	.zero		900


//--------------------- .nv.constant0._Z9kernel_30i --------------------------
	.section	.nv.constant0._Z9kernel_30i,"a",@progbits
	.sectionflags	@""
	.align	4
.nv.constant0._Z9kernel_30i:
	.zero		900


//--------------------- .nv.constant0._Z9kernel_29i --------------------------
	.section	.nv.constant0._Z9kernel_29i,"a",@progbits
	.sectionflags	@""
	.align	4
.nv.constant0._Z9kernel_29i:
	.zero		900


//--------------------- .nv.constant0._Z9kernel_28i --------------------------
	.section	.nv.constant0._Z9kernel_28i,"a",@progbits
	.sectionflags	@""
	.align	4
.nv.constant0._Z9kernel_28i:
	.zero		900


//--------------------- .nv.constant0._Z9kernel_27i --------------------------
	.section	.nv.constant0._Z9kernel_27i,"a",@progbits
	.sectionflags	@""
	.align	4
.nv.constant0._Z9kernel_27i:
	.zero		900


//--------------------- .nv.constant0._Z9kernel_26i --------------------------
	.section	.nv.constant0._Z9kernel_26i,"a",@progbits
	.sectionflags	@""
	.align	4
.nv.constant0._Z9kernel_26i:
	.zero		900


//--------------------- .nv.constant0._Z9kernel_25i --------------------------
	.section	.nv.constant0._Z9kernel_25i,"a",@progbits
	.sectionflags	@""
	.align	4
.nv.constant0._Z9kernel_25i:
	.zero		900


//--------------------- .nv.constant0._Z9kernel_24i --------------------------
	.section	.nv.constant0._Z9kernel_24i,"a",@progbits
	.sectionflags	@""
	.align	4
.nv.constant0._Z9kernel_24i:
	.zero		900


//--------------------- .nv.constant0._Z9kernel_23i --------------------------
	.section	.nv.constant0._Z9kernel_23i,"a",@progbits
	.sectionflags	@""
	.align	4
.nv.constant0._Z9kernel_23i:
	.zero		900


//--------------------- .nv.constant0._Z9kernel_22i --------------------------
	.section	.nv.constant0._Z9kernel_22i,"a",@progbits
	.sectionflags	@""
	.align	4
.nv.constant0._Z9kernel_22i:
	.zero		900


//--------------------- .nv.constant0._Z9kernel_21i --------------------------
	.section	.nv.constant0._Z9kernel_21i,"a",@progbits
	.sectionflags	@""
	.align	4
.nv.constant0._Z9kernel_21i:
	.zero		900


//--------------------- .nv.constant0._Z9kernel_20i --------------------------
	.section	.nv.constant0._Z9kernel_20i,"a",@progbits
	.sectionflags	@""
	.align	4
.nv.constant0._Z9kernel_20i:
	.zero		900


//--------------------- .nv.constant0._Z9kernel_19i --------------------------
	.section	.nv.constant0._Z9kernel_19i,"a",@progbits
	.sectionflags	@""
	.align	4
.nv.constant0._Z9kernel_19i:
	.zero		900


//--------------------- .nv.constant0._Z9kernel_18i --------------------------
	.section	.nv.constant0._Z9kernel_18i,"a",@progbits
	.sectionflags	@""
	.align	4
.nv.constant0._Z9kernel_18i:
	.zero		900


//--------------------- .nv.constant0._Z9kernel_17i --------------------------
	.section	.nv.constant0._Z9kernel_17i,"a",@progbits
	.sectionflags	@""
	.align	4
.nv.constant0._Z9kernel_17i:
	.zero		900


//--------------------- .nv.constant0._Z9kernel_16i --------------------------
	.section	.nv.constant0._Z9kernel_16i,"a",@progbits
	.sectionflags	@""
	.align	4
.nv.constant0._Z9kernel_16i:
	.zero		900


//--------------------- .nv.constant0._Z9kernel_15i --------------------------
	.section	.nv.constant0._Z9kernel_15i,"a",@progbits
	.sectionflags	@""
	.align	4
.nv.constant0._Z9kernel_15i:
	.zero		900


//--------------------- .nv.constant0._Z9kernel_14i --------------------------
	.section	.nv.constant0._Z9kernel_14i,"a",@progbits
	.sectionflags	@""
	.align	4
.nv.constant0._Z9kernel_14i:
	.zero		900


//--------------------- .nv.constant0._Z9kernel_13i --------------------------
	.section	.nv.constant0._Z9kernel_13i,"a",@progbits
	.sectionflags	@""
	.align	4
.nv.constant0._Z9kernel_13i:
	.zero		900


//--------------------- .nv.constant0._Z9kernel_12i --------------------------
	.section	.nv.constant0._Z9kernel_12i,"a",@progbits
	.sectionflags	@""
	.align	4
.nv.constant0._Z9kernel_12i:
	.zero		900


//--------------------- .nv.constant0._Z9kernel_11i --------------------------
	.section	.nv.constant0._Z9kernel_11i,"a",@progbits
	.sectionflags	@""
	.align	4
.nv.constant0._Z9kernel_11i:
	.zero		900


//--------------------- .nv.constant0._Z9kernel_10i --------------------------
	.section	.nv.constant0._Z9kernel_10i,"a",@progbits
	.sectionflags	@""
	.align	4
.nv.constant0._Z9kernel_10i:
	.zero		900


//--------------------- .nv.constant0._Z8kernel_9i --------------------------
	.section	.nv.constant0._Z8kernel_9i,"a",@progbits
	.sectionflags	@""
	.align	4
.nv.constant0._Z8kernel_9i:
	.zero		900


//--------------------- .nv.constant0._Z8kernel_8i --------------------------
	.section	.nv.constant0._Z8kernel_8i,"a",@progbits
	.sectionflags	@""
	.align	4
.nv.constant0._Z8kernel_8i:
	.zero		900


//--------------------- .nv.constant0._Z8kernel_7i --------------------------
	.section	.nv.constant0._Z8kernel_7i,"a",@progbits
	.sectionflags	@""
	.align	4
.nv.constant0._Z8kernel_7i:
	.zero		900


//--------------------- .nv.constant0._Z8kernel_6i --------------------------
	.section	.nv.constant0._Z8kernel_6i,"a",@progbits
	.sectionflags	@""
	.align	4
.nv.constant0._Z8kernel_6i:
	.zero		900


//--------------------- .nv.constant0._Z8kernel_5i --------------------------
	.section	.nv.constant0._Z8kernel_5i,"a",@progbits
	.sectionflags	@""
	.align	4
.nv.constant0._Z8kernel_5i:
	.zero		900


//--------------------- .nv.constant0._Z8kernel_4i --------------------------
	.section	.nv.constant0._Z8kernel_4i,"a",@progbits
	.sectionflags	@""
	.align	4
.nv.constant0._Z8kernel_4i:
	.zero		900


//--------------------- .nv.constant0._Z8kernel_3i --------------------------
	.section	.nv.constant0._Z8kernel_3i,"a",@progbits
	.sectionflags	@""
	.align	4
.nv.constant0._Z8kernel_3i:
	.zero		900


//--------------------- .nv.constant0._Z8kernel_2i --------------------------
	.section	.nv.constant0._Z8kernel_2i,"a",@progbits
	.sectionflags	@""
	.align	4
.nv.constant0._Z8kernel_2i:
	.zero		900


//--------------------- .nv.constant0._Z8kernel_1i --------------------------
	.section	.nv.constant0._Z8kernel_1i,"a",@progbits
	.sectionflags	@""
	.align	4
.nv.constant0._Z8kernel_1i:
	.zero		900


//--------------------- SYMBOLS --------------------------

	.type		.nv.reservedSmem.offset0,@object
	.size		.nv.reservedSmem.offset0,0x4
	.type		.nv.reservedSmem.cap,@object
	.size		.nv.reservedSmem.cap,0x4
